def matmul_kernel(
    a_ptr,
    b_ptr,
    c_ptr,
    M,
    N,
    K,
    stride_am,
    stride_ak,
    stride_bk,
    stride_bn,
    stride_cm,
    stride_cn,
    BLOCK_M: tl.constexpr,
    BLOCK_N: tl.constexpr,
    BLOCK_K: tl.constexpr,
    GROUP_M: tl.constexpr,
):
    pid = tl.program_id(axis=0)
    num_pid_m = tl.cdiv(M, BLOCK_M)
    num_pid_n = tl.cdiv(N, BLOCK_N)
    num_pid_in_group = GROUP_M * num_pid_n
    group_id = pid // num_pid_in_group
    first_pid_m = group_id * GROUP_M
    group_size_m = min(num_pid_m - first_pid_m, GROUP_M)
    pid_m = first_pid_m + ((pid % num_pid_in_group) % group_size_m)
    pid_n = (pid % num_pid_in_group) // group_size_m

    offs_am = (pid_m * BLOCK_M + tl.arange(0, BLOCK_M)) % M
    offs_bn = (pid_n * BLOCK_N + tl.arange(0, BLOCK_N)) % N
    offs_k = tl.arange(0, BLOCK_K)
    a_ptrs = a_ptr + offs_am[:, None] * stride_am + offs_k[None, :] * stride_ak
    b_ptrs = b_ptr + offs_k[:, None] * stride_bk + offs_bn[None, :] * stride_bn

    acc = tl.zeros((BLOCK_M, BLOCK_N), dtype=tl.float32)
    for kk in range(0, tl.cdiv(K, BLOCK_K)):
        a = tl.load(a_ptrs, mask=offs_k[None, :] < K - kk * BLOCK_K, other=0.0)
        b = tl.load(b_ptrs, mask=offs_k[:, None] < K - kk * BLOCK_K, other=0.0)
        acc = tl.dot(a, b, acc)
        a_ptrs += BLOCK_K * stride_ak
        b_ptrs += BLOCK_K * stride_bk

    c = acc.to(c_ptr.dtype.element_ty)
    offs_cm = pid_m * BLOCK_M + tl.arange(0, BLOCK_M)
    offs_cn = pid_n * BLOCK_N + tl.arange(0, BLOCK_N)
    c_ptrs = c_ptr + offs_cm[:, None] * stride_cm + offs_cn[None, :] * stride_cn
    mask = (offs_cm[:, None] < M) & (offs_cn[None, :] < N)
    tl.store(c_ptrs, c, mask=mask)

# config = {"BLOCK_K": 64, "BLOCK_M": 64, "BLOCK_N": 512, "GROUP_M": 8, "arch": "sm_100", "dtype": "fp8e4m3", "num_ctas": 1, "num_stages": 3, "num_warps": 2}
# arch = sm_100


// ===== COMPILED SASS (sm_100a) =====

	.target	sm_100a

	.elftype	@"ET_EXEC"


//--------------------- .note.nv.tkinfo           --------------------------
	.section	.note.nv.tkinfo,"",@"SHT_NOTE"
	.sectionflags	@"SHF_NOTE_NV_TKINFO"
	.tkinfo
        /*0018*/ 	.word	0x00000081
        /*0030*/ 	.string	""
        /*0030*/ 	.string	"ptxas-blackwell"
        /*0030*/ 	.string	"Cuda compilation tools, release 12.9, V12.9.86"
        /*0030*/ 	.string	"Build cuda_12.9.r12.9/compiler.36037853_0"
        /*0030*/ 	.string	"-v  -suppress-debug-info  -lineinfo  -arch sm_100a "



//--------------------- .note.nv.cuver            --------------------------
	.section	.note.nv.cuver,"",@"SHT_NOTE"
	.sectionflags	@"SHF_NOTE_NV_CUVER"
        /*0018*/ 	.short	0x0001
        /*001a*/ 	.short	0x0064
        /*001c*/ 	.short	0x0001
        /*001e*/ 	.short	0x0000
        /*0020*/ 	.short	0x0001
        /*0022*/ 	.short	0x0000


//--------------------- .nv.info                  --------------------------
	.section	.nv.info,"",@"SHT_CUDA_INFO"
	.align	4


	//----- nvinfo : EIATTR_REGCOUNT
	.align		4
        /*0000*/ 	.byte	0x04, 0x2f
        /*0002*/ 	.short	(.L_1 - .L_0)
	.align		4
.L_0:
        /*0004*/ 	.word	index@(matmul_kernel)
        /*0008*/ 	.word	0x00000020


	//----- nvinfo : EIATTR_FRAME_SIZE
	.align		4
.L_1:
        /*000c*/ 	.byte	0x04, 0x11
        /*000e*/ 	.short	(.L_3 - .L_2)
	.align		4
.L_2:
        /*0010*/ 	.word	index@(matmul_kernel)
        /*0014*/ 	.word	0x00004f28


	//----- nvinfo : EIATTR_MIN_STACK_SIZE
	.align		4
.L_3:
        /*0018*/ 	.byte	0x04, 0x12
        /*001a*/ 	.short	(.L_5 - .L_4)
	.align		4
.L_4:
        /*001c*/ 	.word	index@(matmul_kernel)
        /*0020*/ 	.word	0x00004f28
.L_5:


//--------------------- .nv.info.matmul_kernel    --------------------------
	.section	.nv.info.matmul_kernel,"",@"SHT_CUDA_INFO"
	.sectionflags	@""
	.align	4


	//----- nvinfo : EIATTR_CUDA_API_VERSION
	.align		4
        /*0000*/ 	.byte	0x04, 0x37
        /*0002*/ 	.short	(.L_7 - .L_6)
.L_6:
        /*0004*/ 	.word	0x00000081


	//----- nvinfo : EIATTR_KPARAM_INFO
	.align		4
.L_7:
        /*0008*/ 	.byte	0x04, 0x17
        /*000a*/ 	.short	(.L_9 - .L_8)
.L_8:
        /*000c*/ 	.word	0x00000000
        /*0010*/ 	.short	0x000d
        /*0012*/ 	.short	0x0048
        /*0014*/ 	.byte	0x00, 0xf4, 0x21, 0x00


	//----- nvinfo : EIATTR_KPARAM_INFO
	.align		4
.L_9:
        /*0018*/ 	.byte	0x04, 0x17
        /*001a*/ 	.short	(.L_11 - .L_10)
.L_10:
        /*001c*/ 	.word	0x00000000
        /*0020*/ 	.short	0x000c
        /*0022*/ 	.short	0x0040
        /*0024*/ 	.byte	0x00, 0xf4, 0x21, 0x00


	//----- nvinfo : EIATTR_KPARAM_INFO
	.align		4
.L_11:
        /*0028*/ 	.byte	0x04, 0x17
        /*002a*/ 	.short	(.L_13 - .L_12)
.L_12:
        /*002c*/ 	.word	0x00000000
        /*0030*/ 	.short	0x000b
        /*0032*/ 	.short	0x0038
        /*0034*/ 	.byte	0x00, 0xf0, 0x11, 0x00


	//----- nvinfo : EIATTR_KPARAM_INFO
	.align		4
.L_13:
        /*0038*/ 	.byte	0x04, 0x17
        /*003a*/ 	.short	(.L_15 - .L_14)
.L_14:
        /*003c*/ 	.word	0x00000000
        /*0040*/ 	.short	0x000a
        /*0042*/ 	.short	0x0034
        /*0044*/ 	.byte	0x00, 0xf0, 0x11, 0x00


	//----- nvinfo : EIATTR_KPARAM_INFO
	.align		4
.L_15:
        /*0048*/ 	.byte	0x04, 0x17
        /*004a*/ 	.short	(.L_17 - .L_16)
.L_16:
        /*004c*/ 	.word	0x00000000
        /*0050*/ 	.short	0x0009
        /*0052*/ 	.short	0x0030
        /*0054*/ 	.byte	0x00, 0xf0, 0x11, 0x00


	//----- nvinfo : EIATTR_KPARAM_INFO
	.align		4
.L_17:
        /*0058*/ 	.byte	0x04, 0x17
        /*005a*/ 	.short	(.L_19 - .L_18)
.L_18:
        /*005c*/ 	.word	0x00000000
        /*0060*/ 	.short	0x0008
        /*0062*/ 	.short	0x002c
        /*0064*/ 	.byte	0x00, 0xf0, 0x11, 0x00


	//----- nvinfo : EIATTR_KPARAM_INFO
	.align		4
.L_19:
        /*0068*/ 	.byte	0x04, 0x17
        /*006a*/ 	.short	(.L_21 - .L_20)
.L_20:
        /*006c*/ 	.word	0x00000000
        /*0070*/ 	.short	0x0007
        /*0072*/ 	.short	0x0028
        /*0074*/ 	.byte	0x00, 0xf0, 0x11, 0x00


	//----- nvinfo : EIATTR_KPARAM_INFO
	.align		4
.L_21:
        /*0078*/ 	.byte	0x04, 0x17
        /*007a*/ 	.short	(.L_23 - .L_22)
.L_22:
        /*007c*/ 	.word	0x00000000
        /*0080*/ 	.short	0x0006
        /*0082*/ 	.short	0x0024
        /*0084*/ 	.byte	0x00, 0xf0, 0x11, 0x00


	//----- nvinfo : EIATTR_KPARAM_INFO
	.align		4
.L_23:
        /*0088*/ 	.byte	0x04, 0x17
        /*008a*/ 	.short	(.L_25 - .L_24)
.L_24:
        /*008c*/ 	.word	0x00000000
        /*0090*/ 	.short	0x0005
        /*0092*/ 	.short	0x0020
        /*0094*/ 	.byte	0x00, 0xf0, 0x11, 0x00


	//----- nvinfo : EIATTR_KPARAM_INFO
	.align		4
.L_25:
        /*0098*/ 	.byte	0x04, 0x17
        /*009a*/ 	.short	(.L_27 - .L_26)
.L_26:
        /*009c*/ 	.word	0x00000000
        /*00a0*/ 	.short	0x0004
        /*00a2*/ 	.short	0x001c
        /*00a4*/ 	.byte	0x00, 0xf0, 0x11, 0x00


	//----- nvinfo : EIATTR_KPARAM_INFO
	.align		4
.L_27:
        /*00a8*/ 	.byte	0x04, 0x17
        /*00aa*/ 	.short	(.L_29 - .L_28)
.L_28:
        /*00ac*/ 	.word	0x00000000
        /*00b0*/ 	.short	0x0003
        /*00b2*/ 	.short	0x0018
        /*00b4*/ 	.byte	0x00, 0xf0, 0x11, 0x00


	//----- nvinfo : EIATTR_KPARAM_INFO
	.align		4
.L_29:
        /*00b8*/ 	.byte	0x04, 0x17
        /*00ba*/ 	.short	(.L_31 - .L_30)
.L_30:
        /*00bc*/ 	.word	0x00000000
        /*00c0*/ 	.short	0x0002
        /*00c2*/ 	.short	0x0010
        /*00c4*/ 	.byte	0x00, 0xf4, 0x21, 0x00


	//----- nvinfo : EIATTR_KPARAM_INFO
	.align		4
.L_31:
        /*00c8*/ 	.byte	0x04, 0x17
        /*00ca*/ 	.short	(.L_33 - .L_32)
.L_32:
        /*00cc*/ 	.word	0x00000000
        /*00d0*/ 	.short	0x0001
        /*00d2*/ 	.short	0x0008
        /*00d4*/ 	.byte	0x00, 0xf4, 0x21, 0x00


	//----- nvinfo : EIATTR_KPARAM_INFO
	.align		4
.L_33:
        /*00d8*/ 	.byte	0x04, 0x17
        /*00da*/ 	.short	(.L_35 - .L_34)
.L_34:
        /*00dc*/ 	.word	0x00000000
        /*00e0*/ 	.short	0x0000
        /*00e2*/ 	.short	0x0000
        /*00e4*/ 	.byte	0x00, 0xf4, 0x21, 0x00


	//----- nvinfo : EIATTR_SPARSE_MMA_MASK
	.align		4
.L_35:
        /*00e8*/ 	.byte	0x03, 0x50
        /*00ea*/ 	.short	0x0000


	//----- nvinfo : EIATTR_MAXREG_COUNT
	.align		4
        /*00ec*/ 	.byte	0x03, 0x1b
        /*00ee*/ 	.short	0x00ff


	//----- nvinfo : EIATTR_NUM_BARRIERS
	.align		4
        /*00f0*/ 	.byte	0x02, 0x4c
        /*00f2*/ 	.byte	0x01
	.zero		1


	//----- nvinfo : EIATTR_ANNOTATIONS
	.align		4
        /*00f4*/ 	.byte	0x04, 0x55
        /*00f6*/ 	.short	(.L_37 - .L_36)


	//   ....[0]....
.L_36:
        /*00f8*/ 	.word	0x00000001
        /*00fc*/ 	.byte	0x50, 0x05, 0x00, 0x00, 0x01, 0x00, 0x00, 0x00, 0x80, 0x05, 0x00, 0x00, 0x01, 0x00, 0x00, 0x00
        /* <DEDUP_REMOVED lines=3383> */
        /*d47c*/ 	.byte	0xe0, 0xb3, 0x03, 0x00


	//----- nvinfo : EIATTR_VRC_CTA_INIT_COUNT
	.align		4
.L_37:
        /*d480*/ 	.byte	0x02, 0x4a
	.zero		1
	.zero		1


	//----- nvinfo : EIATTR_EXIT_INSTR_OFFSETS
	.align		4
        /*d484*/ 	.byte	0x04, 0x1c
        /*d486*/ 	.short	(.L_39 - .L_38)


	//   ....[0]....
.L_38:
        /*d488*/ 	.word	0x000af530


	//   ....[1]....
        /*d48c*/ 	.word	0x000af560


	//----- nvinfo : EIATTR_REQNTID
	.align		4
.L_39:
        /*d490*/ 	.byte	0x04, 0x10
        /*d492*/ 	.short	(.L_41 - .L_40)
.L_40:
        /*d494*/ 	.word	0x00000040
        /*d498*/ 	.word	0x00000001
        /*d49c*/ 	.word	0x00000001


	//----- nvinfo : EIATTR_CBANK_PARAM_SIZE
	.align		4
.L_41:
        /*d4a0*/ 	.byte	0x03, 0x19
        /*d4a2*/ 	.short	0x0050


	//----- nvinfo : EIATTR_PARAM_CBANK
	.align		4
        /*d4a4*/ 	.byte	0x04, 0x0a
        /*d4a6*/ 	.short	(.L_43 - .L_42)
	.align		4
.L_42:
        /*d4a8*/ 	.word	index@(.nv.constant0.matmul_kernel)
        /*d4ac*/ 	.short	0x0380
        /*d4ae*/ 	.short	0x0050


	//----- nvinfo : EIATTR_SW_WAR
	.align		4
.L_43:
        /*d4b0*/ 	.byte	0x04, 0x36
        /*d4b2*/ 	.short	(.L_45 - .L_44)
.L_44:
        /*d4b4*/ 	.word	0x00000008
.L_45:


//--------------------- .nv.compat                --------------------------
	.section	.nv.compat,"",@"SHT_CUDA_COMPAT_INFO"
	.align	4
        /*0000*/ 	.byte	0x02, 0x02, 0x02, 0x00, 0x02, 0x05, 0x05, 0x00, 0x02, 0x03, 0x00, 0x00, 0x02, 0x06, 0x01, 0x00


//--------------------- .nv.callgraph             --------------------------
	.section	.nv.callgraph,"",@"SHT_CUDA_CALLGRAPH"
	.align	4
	.sectionentsize	8
	.align		4
        /*0000*/ 	.word	0x00000000
	.align		4
        /*0004*/ 	.word	0xffffffff
	.align		4
        /*0008*/ 	.word	0x00000000
	.align		4
        /*000c*/ 	.word	0xfffffffe
	.align		4
        /*0010*/ 	.word	0x00000000
	.align		4
        /*0014*/ 	.word	0xfffffffd
	.align		4
        /*0018*/ 	.word	0x00000000
	.align		4
        /*001c*/ 	.word	0xfffffffc


//--------------------- .text.matmul_kernel       --------------------------
	.section	.text.matmul_kernel,"ax",@progbits
	.align	128
        .global         matmul_kernel
        .type           matmul_kernel,@function
        .size           matmul_kernel,(.L_x_4 - matmul_kernel)
        .other          matmul_kernel,@"STO_CUDA_ENTRY STV_DEFAULT"
matmul_kernel:
.text.matmul_kernel:
[----:B------:R-:W0:Y:S08]  /*0000*/  LDC R1, c[0x0][0x37c] ;  /* 0x0000df00ff017b82 */ /* 0x000e300000000800 */
[----:B------:R-:W1:Y:S01]  /*0010*/  LDC.64 R2, c[0x0][0x398] ;  /* 0x0000e600ff027b82 */ /* 0x000e620000000a00 */
[----:B0-----:R-:W-:Y:S01]  /*0020*/  VIADD R1, R1, 0xffffb0d8 ;  /* 0xffffb0d801017836 */ /* 0x001fe20000000000 */
[----:B------:R-:W0:Y:S01]  /*0030*/  S2R R28, SR_TID.X ;  /* 0x00000000001c7919 */ /* 0x000e220000002100 */
[----:B------:R-:W2:Y:S01]  /*0040*/  LDCU UR4, c[0x0][0x3a0] ;  /* 0x00007400ff0477ac */ /* 0x000ea20008000800 */
[----:B------:R-:W-:-:S04]  /*0050*/  UMOV UR5, 0x400 ;  /* 0x0000040000057882 */ /* 0x000fc80000000000 */
[----:B------:R-:W3:Y:S01]  /*0060*/  S2UR UR6, SR_CgaCtaId ;  /* 0x00000000000679c3 */ /* 0x000ee20000008800 */
[----:B------:R-:W4:Y:S01]  /*0070*/  LDCU.64 UR40, c[0x0][0x358] ;  /* 0x00006b00ff2877ac */ /* 0x000f220008000a00 */
[----:B--2---:R-:W-:Y:S01]  /*0080*/  UIADD3 UR4, UPT, UPT, UR4, 0x3f, URZ ;  /* 0x0000003f04047890 */ /* 0x004fe2000fffe0ff */
[----:B-1----:R-:W-:-:S03]  /*0090*/  VIADD R0, R3, 0x1ff ;  /* 0x000001ff03007836 */ /* 0x002fc60000000000 */
[----:B------:R-:W-:Y:S02]  /*00a0*/  UISETP.GT.AND UP0, UPT, UR4, 0x3f, UPT ;  /* 0x0000003f0400788c */ /* 0x000fe4000bf04270 */
[----:B------:R-:W-:Y:S01]  /*00b0*/  SHF.R.S32.HI R5, RZ, 0x1f, R0 ;  /* 0x0000001fff057819 */ /* 0x000fe20000011400 */
[----:B---3--:R-:W-:-:S03]  /*00c0*/  ULEA UR5, UR6, UR5, 0x18 ;  /* 0x0000000506057291 */ /* 0x008fc6000f8ec0ff */
[----:B------:R-:W-:Y:S02]  /*00d0*/  LEA.HI R5, R5, R0, RZ, 0x9 ;  /* 0x0000000005057211 */ /* 0x000fe400078f48ff */
[----:B0-----:R-:W-:Y:S02]  /*00e0*/  LOP3.LUT R18, R28, 0x3f, RZ, 0xc0, !PT ;  /* 0x0000003f1c127812 */ /* 0x001fe400078ec0ff */
[----:B------:R-:W-:Y:S02]  /*00f0*/  SHF.R.S32.HI R0, RZ, 0x9, R5 ;  /* 0x00000009ff007819 */ /* 0x000fe40000011405 */
[----:B------:R-:W0:Y:S03]  /*0100*/  S2R R5, SR_CTAID.X ;  /* 0x0000000000057919 */ /* 0x000e260000002500 */
[----:B------:R-:W-:-:S05]  /*0110*/  IMAD.SHL.U32 R0, R0, 0x8, RZ ;  /* 0x0000000800007824 */ /* 0x000fca00078e00ff */
[-C--:B------:R-:W-:Y:S02]  /*0120*/  IABS R9, R0.reuse ;  /* 0x0000000000097213 */ /* 0x080fe40000000000 */
[----:B------:R-:W-:Y:S02]  /*0130*/  IABS R12, R0 ;  /* 0x00000000000c7213 */ /* 0x000fe40000000000 */
[----:B------:R-:W1:Y:S08]  /*0140*/  I2F.RP R4, R9 ;  /* 0x0000000900047306 */ /* 0x000e700000209400 */
[----:B-1----:R-:W1:Y:S01]  /*0150*/  MUFU.RCP R4, R4 ;  /* 0x0000000400047308 */ /* 0x002e620000001000 */
[----:B0-----:R-:W-:Y:S01]  /*0160*/  IABS R10, R5 ;  /* 0x00000005000a7213 */ /* 0x001fe20000000000 */
[----:B-1----:R-:W-:-:S02]  /*0170*/  VIADD R6, R4, 0xffffffe ;  /* 0x0ffffffe04067836 */ /* 0x002fc40000000000 */
[----:B------:R-:W-:-:S04]  /*0180*/  IMAD.MOV R4, RZ, RZ, -R12 ;  /* 0x000000ffff047224 */ /* 0x000fc800078e0a0c */
[----:B------:R0:W1:Y:S02]  /*0190*/  F2I.FTZ.U32.TRUNC.NTZ R7, R6 ;  /* 0x0000000600077305 */ /* 0x000064000021f000 */
[----:B0-----:R-:W-:Y:S02]  /*01a0*/  IMAD.MOV.U32 R6, RZ, RZ, RZ ;  /* 0x000000ffff067224 */ /* 0x001fe400078e00ff */
[----:B-1----:R-:W-:-:S04]  /*01b0*/  IMAD.MOV R8, RZ, RZ, -R7 ;  /* 0x000000ffff087224 */ /* 0x002fc800078e0a07 */
[----:B------:R-:W-:Y:S02]  /*01c0*/  IMAD R11, R8, R9, RZ ;  /* 0x00000009080b7224 */ /* 0x000fe400078e02ff */
[----:B------:R-:W-:Y:S02]  /*01d0*/  IMAD.MOV.U32 R8, RZ, RZ, R10 ;  /* 0x000000ffff087224 */ /* 0x000fe400078e000a */
[----:B------:R-:W-:-:S06]  /*01e0*/  IMAD.HI.U32 R7, R7, R11, R6 ;  /* 0x0000000b07077227 */ /* 0x000fcc00078e0006 */
[----:B------:R-:W-:-:S04]  /*01f0*/  IMAD.HI.U32 R7, R7, R8, RZ ;  /* 0x0000000807077227 */ /* 0x000fc800078e00ff */
[----:B------:R-:W-:-:S05]  /*0200*/  IMAD R4, R7, R4, R8 ;  /* 0x0000000407047224 */ /* 0x000fca00078e0208 */
[----:B------:R-:W-:-:S13]  /*0210*/  ISETP.GT.U32.AND P1, PT, R9, R4, PT ;  /* 0x000000040900720c */ /* 0x000fda0003f24070 */
[----:B------:R-:W-:Y:S02]  /*0220*/  @!P1 IMAD.IADD R4, R4, 0x1, -R9 ;  /* 0x0000000104049824 */ /* 0x000fe400078e0a09 */
[----:B------:R-:W-:Y:S01]  /*0230*/  @!P1 VIADD R7, R7, 0x1 ;  /* 0x0000000107079836 */ /* 0x000fe20000000000 */
[----:B------:R-:W-:Y:S02]  /*0240*/  ISETP.NE.AND P1, PT, R0, RZ, PT ;  /* 0x000000ff0000720c */ /* 0x000fe40003f25270 */
[----:B------:R-:W-:Y:S02]  /*0250*/  ISETP.GE.U32.AND P0, PT, R4, R9, PT ;  /* 0x000000090400720c */ /* 0x000fe40003f06070 */
[----:B------:R-:W-:-:S04]  /*0260*/  LOP3.LUT R4, R5, R0, RZ, 0x3c, !PT ;  /* 0x0000000005047212 */ /* 0x000fc800078e3cff */
[----:B------:R-:W-:Y:S01]  /*0270*/  ISETP.GE.AND P2, PT, R4, RZ, PT ;  /* 0x000000ff0400720c */ /* 0x000fe20003f46270 */
[----:B------:R-:W-:-:S06]  /*0280*/  VIADD R4, R2, 0x3f ;  /* 0x0000003f02047836 */ /* 0x000fcc0000000000 */
[----:B------:R-:W-:-:S04]  /*0290*/  @P0 VIADD R7, R7, 0x1 ;  /* 0x0000000107070836 */ /* 0x000fc80000000000 */
[----:B------:R-:W-:Y:S01]  /*02a0*/  IMAD.MOV.U32 R6, RZ, RZ, R7 ;  /* 0x000000ffff067224 */ /* 0x000fe200078e0007 */
[----:B------:R-:W-:-:S03]  /*02b0*/  SHF.R.S32.HI R7, RZ, 0x1f, R4 ;  /* 0x0000001fff077819 */ /* 0x000fc60000011404 */
[----:B------:R-:W-:Y:S01]  /*02c0*/  @!P2 IMAD.MOV R6, RZ, RZ, -R6 ;  /* 0x000000ffff06a224 */ /* 0x000fe200078e0a06 */
[----:B------:R-:W-:Y:S02]  /*02d0*/  @!P1 LOP3.LUT R6, RZ, R0, RZ, 0x33, !PT ;  /* 0x00000000ff069212 */ /* 0x000fe400078e33ff */
[----:B------:R-:W-:-:S03]  /*02e0*/  LEA.HI R7, R7, R4, RZ, 0x6 ;  /* 0x0000000407077211 */ /* 0x000fc600078f30ff */
[----:B------:R-:W-:Y:S02]  /*02f0*/  IMAD.SHL.U32 R4, R6, 0x8, RZ ;  /* 0x0000000806047824 */ /* 0x000fe400078e00ff */
[----:B------:R-:W-:-:S03]  /*0300*/  IMAD.MOV R6, RZ, RZ, -R6 ;  /* 0x000000ffff067224 */ /* 0x000fc600078e0a06 */
[----:B------:R-:W-:Y:S01]  /*0310*/  LEA.HI.SX32 R7, R7, -R4, 0x1a ;  /* 0x8000000407077211 */ /* 0x000fe200078fd2ff */
[----:B------:R-:W-:Y:S02]  /*0320*/  IMAD R15, R0, R6, R5 ;  /* 0x00000006000f7224 */ /* 0x000fe400078e0205 */
[----:B------:R-:W-:Y:S01]  /*0330*/  IMAD.MOV.U32 R6, RZ, RZ, RZ ;  /* 0x000000ffff067224 */ /* 0x000fe200078e00ff */
[----:B------:R-:W-:Y:S02]  /*0340*/  VIMNMX R8, PT, PT, R7, 0x8, PT ;  /* 0x0000000807087848 */ /* 0x000fe40003fe0100 */
[----:B------:R-:W-:Y:S02]  /*0350*/  IABS R13, R15 ;  /* 0x0000000f000d7213 */ /* 0x000fe40000000000 */
[----:B------:R-:W-:-:S04]  /*0360*/  IABS R11, R8 ;  /* 0x00000008000b7213 */ /* 0x000fc80000000000 */
[----:B------:R-:W0:Y:S08]  /*0370*/  I2F.RP R9, R11 ;  /* 0x0000000b00097306 */ /* 0x000e300000209400 */
[----:B0-----:R-:W0:Y:S02]  /*0380*/  MUFU.RCP R9, R9 ;  /* 0x0000000900097308 */ /* 0x001e240000001000 */
[----:B0-----:R-:W-:-:S06]  /*0390*/  VIADD R7, R9, 0xffffffe ;  /* 0x0ffffffe09077836 */ /* 0x001fcc0000000000 */
[----:B------:R-:W0:Y:S02]  /*03a0*/  F2I.FTZ.U32.TRUNC.NTZ R7, R7 ;  /* 0x0000000700077305 */ /* 0x000e24000021f000 */
[----:B0-----:R-:W-:-:S04]  /*03b0*/  IMAD.MOV R10, RZ, RZ, -R7 ;  /* 0x000000ffff0a7224 */ /* 0x001fc800078e0a07 */
[----:B------:R-:W-:-:S04]  /*03c0*/  IMAD.MOV.U32 R0, RZ, RZ, R10 ;  /* 0x000000ffff007224 */ /* 0x000fc800078e000a */
[----:B------:R-:W-:Y:S01]  /*03d0*/  IMAD R5, R0, R11, RZ ;  /* 0x0000000b00057224 */ /* 0x000fe200078e02ff */
[----:B------:R-:W-:-:S03]  /*03e0*/  IABS R0, R8 ;  /* 0x0000000800007213 */ /* 0x000fc60000000000 */
[----:B------:R-:W-:-:S04]  /*03f0*/  IMAD.HI.U32 R6, R7, R5, R6 ;  /* 0x0000000507067227 */ /* 0x000fc800078e0006 */
[----:B------:R-:W-:Y:S02]  /*0400*/  IMAD.MOV R0, RZ, RZ, -R0 ;  /* 0x000000ffff007224 */ /* 0x000fe400078e0a00 */
        /* <DEDUP_REMOVED lines=8> */
[----:B------:R-:W-:-:S07]  /*0490*/  ISETP.GE.AND P2, PT, R0, RZ, PT ;  /* 0x000000ff0000720c */ /* 0x000fce0003f46270 */
[----:B------:R-:W-:-:S06]  /*04a0*/  @P0 VIADD R6, R6, 0x1 ;  /* 0x0000000106060836 */ /* 0x000fcc0000000000 */
[----:B------:R-:W-:Y:S01]  /*04b0*/  @!P2 IMAD.MOV R6, RZ, RZ, -R6 ;  /* 0x000000ffff06a224 */ /* 0x000fe200078e0a06 */
[----:B------:R-:W-:-:S05]  /*04c0*/  @!P1 LOP3.LUT R6, RZ, R8, RZ, 0x33, !PT ;  /* 0x00000008ff069212 */ /* 0x000fca00078e33ff */
[----:B------:R-:W-:Y:S02]  /*04d0*/  IMAD.MOV R5, RZ, RZ, -R6 ;  /* 0x000000ffff057224 */ /* 0x000fe400078e0a06 */
[----:B------:R-:W-:Y:S02]  /*04e0*/  IMAD.SHL.U32 R0, R6, 0x200, RZ ;  /* 0x0000020006007824 */ /* 0x000fe400078e00ff */
[----:B------:R-:W-:Y:S02]  /*04f0*/  IMAD R5, R8, R5, R15 ;  /* 0x0000000508057224 */ /* 0x000fe400078e020f */
[----:B------:R-:W-:Y:S02]  /*0500*/  VIADD R7, R0, 0x2 ;  /* 0x0000000200077836 */ /* 0x000fe40000000000 */
[----:B------:R-:W-:Y:S02]  /*0510*/  IMAD.IADD R4, R4, 0x1, R5 ;  /* 0x0000000104047824 */ /* 0x000fe400078e0205 */
[----:B------:R-:W-:-:S02]  /*0520*/  VIADD R5, R0, 0x1 ;  /* 0x0000000100057836 */ /* 0x000fc40000000000 */
[C---:B------:R-:W-:Y:S02]  /*0530*/  VIADD R6, R0.reuse, 0x3 ;  /* 0x0000000300067836 */ /* 0x040fe40000000000 */
[C---:B------:R-:W-:Y:S01]  /*0540*/  VIADD R14, R0.reuse, 0x11 ;  /* 0x00000011000e7836 */ /* 0x040fe20000000000 */
[----:B------:R0:W-:Y:S01]  /*0550*/  STL [R1+0xc7c], R5 ;  /* 0x000c7c0501007387 */ /* 0x0001e20000100800 */
[C---:B------:R-:W-:Y:S02]  /*0560*/  VIADD R15, R0.reuse, 0x12 ;  /* 0x00000012000f7836 */ /* 0x040fe40000000000 */
[C---:B------:R-:W-:Y:S01]  /*0570*/  VIADD R16, R0.reuse, 0x16 ;  /* 0x0000001600107836 */ /* 0x040fe20000000000 */
[----:B------:R1:W-:Y:S01]  /*0580*/  STL [R1+0xc78], R7 ;  /* 0x000c780701007387 */ /* 0x0003e20000100800 */
[C---:B------:R-:W-:Y:S02]  /*0590*/  VIADD R17, R0.reuse, 0x18 ;  /* 0x0000001800117836 */ /* 0x040fe40000000000 */
[C---:B------:R-:W-:Y:S01]  /*05a0*/  VIADD R27, R0.reuse, 0x1c ;  /* 0x0000001c001b7836 */ /* 0x040fe20000000000 */
[----:B------:R2:W-:Y:S01]  /*05b0*/  STL [R1+0xc74], R6 ;  /* 0x000c740601007387 */ /* 0x0005e20000100800 */
[----:B------:R-:W-:-:S02]  /*05c0*/  VIADD R21, R0, 0x28 ;  /* 0x0000002800157836 */ /* 0x000fc40000000000 */
[C---:B0-----:R-:W-:Y:S02]  /*05d0*/  VIADD R5, R0.reuse, 0x4 ;  /* 0x0000000400057836 */ /* 0x041fe40000000000 */
[C---:B------:R-:W-:Y:S02]  /*05e0*/  VIADD R26, R0.reuse, 0x1ed ;  /* 0x000001ed001a7836 */ /* 0x040fe40000000000 */
[C---:B-1----:R-:W-:Y:S01]  /*05f0*/  VIADD R7, R0.reuse, 0x5 ;  /* 0x0000000500077836 */ /* 0x042fe20000000000 */
[----:B------:R0:W-:Y:S01]  /*0600*/  STL [R1+0xc70], R5 ;  /* 0x000c700501007387 */ /* 0x0001e20000100800 */
[C---:B------:R-:W-:Y:S02]  /*0610*/  VIADD R25, R0.reuse, 0x1ee ;  /* 0x000001ee00197836 */ /* 0x040fe40000000000 */
[C---:B--2---:R-:W-:Y:S01]  /*0620*/  VIADD R6, R0.reuse, 0x6 ;  /* 0x0000000600067836 */ /* 0x044fe20000000000 */
[----:B------:R1:W-:Y:S01]  /*0630*/  STL [R1+0xc6c], R7 ;  /* 0x000c6c0701007387 */ /* 0x0003e20000100800 */
[----:B------:R-:W-:-:S02]  /*0640*/  VIADD R24, R0, 0x1f1 ;  /* 0x000001f100187836 */ /* 0x000fc40000000000 */
[C---:B------:R-:W-:Y:S01]  /*0650*/  VIADD R23, R0.reuse, 0x1f2 ;  /* 0x000001f200177836 */ /* 0x040fe20000000000 */
[----:B------:R2:W-:Y:S01]  /*0660*/  STL [R1+0xc68], R6 ;  /* 0x000c680601007387 */ /* 0x0005e20000100800 */
[C---:B------:R-:W-:Y:S02]  /*0670*/  VIADD R22, R0.reuse, 0x1f3 ;  /* 0x000001f300167836 */ /* 0x040fe40000000000 */
[C---:B0-----:R-:W-:Y:S02]  /*0680*/  VIADD R5, R0.reuse, 0x7 ;  /* 0x0000000700057836 */ /* 0x041fe40000000000 */
[C---:B------:R-:W-:Y:S02]  /*0690*/  VIADD R20, R0.reuse, 0x1f4 ;  /* 0x000001f400147836 */ /* 0x040fe40000000000 */
[C---:B-1----:R-:W-:Y:S01]  /*06a0*/  VIADD R7, R0.reuse, 0x8 ;  /* 0x0000000800077836 */ /* 0x042fe20000000000 */
[----:B------:R0:W-:Y:S01]  /*06b0*/  STL [R1+0xc50], R5 ;  /* 0x000c500501007387 */ /* 0x0001e20000100800 */
[----:B------:R-:W-:-:S02]  /*06c0*/  VIADD R19, R0, 0x1f5 ;  /* 0x000001f500137836 */ /* 0x000fc40000000000 */
[C---:B--2---:R-:W-:Y:S01]  /*06d0*/  VIADD R6, R0.reuse, 0x9 ;  /* 0x0000000900067836 */ /* 0x044fe20000000000 */
[----:B------:R1:W-:Y:S01]  /*06e0*/  STL [R1+0xc4c], R7 ;  /* 0x000c4c0701007387 */ /* 0x0003e20000100800 */
[C---:B------:R-:W-:Y:S02]  /*06f0*/  VIADD R13, R0.reuse, 0x1f7 ;  /* 0x000001f7000d7836 */ /* 0x040fe40000000000 */
[C---:B------:R-:W-:Y:S01]  /*0700*/  VIADD R12, R0.reuse, 0x1f8 ;  /* 0x000001f8000c7836 */ /* 0x040fe20000000000 */
[----:B------:R2:W-:Y:S01]  /*0710*/  STL [R1+0xc48], R6 ;  /* 0x000c480601007387 */ /* 0x0005e20000100800 */
[C---:B------:R-:W-:Y:S02]  /*0720*/  VIADD R11, R0.reuse, 0x1f9 ;  /* 0x000001f9000b7836 */ /* 0x040fe40000000000 */
[C---:B0-----:R-:W-:Y:S02]  /*0730*/  VIADD R5, R0.reuse, 0xa ;  /* 0x0000000a00057836 */ /* 0x041fe40000000000 */
[----:B------:R-:W-:-:S02]  /*0740*/  VIADD R10, R0, 0x1fa ;  /* 0x000001fa000a7836 */ /* 0x000fc40000000000 */
[C---:B-1----:R-:W-:Y:S01]  /*0750*/  VIADD R7, R0.reuse, 0xb ;  /* 0x0000000b00077836 */ /* 0x042fe20000000000 */
[----:B------:R0:W-:Y:S01]  /*0760*/  STL [R1+0xc44], R5 ;  /* 0x000c440501007387 */ /* 0x0001e20000100800 */
[C---:B------:R-:W-:Y:S02]  /*0770*/  VIADD R9, R0.reuse, 0x1fb ;  /* 0x000001fb00097836 */ /* 0x040fe40000000000 */
[C---:B--2---:R-:W-:Y:S01]  /*0780*/  VIADD R6, R0.reuse, 0xc ;  /* 0x0000000c00067836 */ /* 0x044fe20000000000 */
[----:B------:R1:W-:Y:S01]  /*0790*/  STL [R1+0xc60], R7 ;  /* 0x000c600701007387 */ /* 0x0003e20000100800 */
[----:B------:R-:W-:-:S03]  /*07a0*/  VIADD R8, R0, 0x1fc ;  /* 0x000001fc00087836 */ /* 0x000fc60000000000 */
[----:B------:R2:W-:Y:S01]  /*07b0*/  STL [R1+0xc5c], R6 ;  /* 0x000c5c0601007387 */ /* 0x0005e20000100800 */
[C---:B0-----:R-:W-:Y:S02]  /*07c0*/  VIADD R5, R0.reuse, 0xd ;  /* 0x0000000d00057836 */ /* 0x041fe40000000000 */
[----:B-1----:R-:W-:-:S03]  /*07d0*/  VIADD R7, R0, 0xe ;  /* 0x0000000e00077836 */ /* 0x002fc60000000000 */
[----:B------:R0:W-:Y:S01]  /*07e0*/  STL [R1+0xc58], R5 ;  /* 0x000c580501007387 */ /* 0x0001e20000100800 */
[----:B--2---:R-:W-:-:S03]  /*07f0*/  VIADD R6, R0, 0xf ;  /* 0x0000000f00067836 */ /* 0x004fc60000000000 */
[----:B------:R1:W-:Y:S04]  /*0800*/  STL [R1+0xc54], R7 ;  /* 0x000c540701007387 */ /* 0x0003e80000100800 */
[----:B------:R2:W-:Y:S01]  /*0810*/  STL [R1+0xc3c], R6 ;  /* 0x000c3c0601007387 */ /* 0x0005e20000100800 */
[C---:B0-----:R-:W-:Y:S02]  /*0820*/  VIADD R5, R0.reuse, 0x10 ;  /* 0x0000001000057836 */ /* 0x041fe40000000000 */
[----:B-1----:R-:W-:-:S03]  /*0830*/  VIADD R7, R0, 0x1d ;  /* 0x0000001d00077836 */ /* 0x002fc60000000000 */
[----:B------:R0:W-:Y:S01]  /*0840*/  STL [R1+0xc38], R5 ;  /* 0x000c380501007387 */ /* 0x0001e20000100800 */
[----:B--2---:R-:W-:-:S05]  /*0850*/  VIADD R6, R0, 0x13 ;  /* 0x0000001300067836 */ /* 0x004fca0000000000 */
[----:B------:R1:W-:Y:S01]  /*0860*/  STL [R1+0xc2c], R6 ;  /* 0x000c2c0601007387 */ /* 0x0003e20000100800 */
[----:B0-----:R-:W-:-:S05]  /*0870*/  VIADD R5, R0, 0x14 ;  /* 0x0000001400057836 */ /* 0x001fca0000000000 */
[----:B------:R0:W-:Y:S01]  /*0880*/  STL [R1+0xc28], R5 ;  /* 0x000c280501007387 */ /* 0x0001e20000100800 */
[C---:B-1----:R-:W-:Y:S02]  /*0890*/  VIADD R6, R0.reuse, 0x17 ;  /* 0x0000001700067836 */ /* 0x042fe40000000000 */
[----:B0-----:R-:W-:-:S05]  /*08a0*/  VIADD R5, R0, 0x15 ;  /* 0x0000001500057836 */ /* 0x001fca0000000000 */
[----:B------:R0:W-:Y:S04]  /*08b0*/  STL [R1+0xc24], R5 ;  /* 0x000c240501007387 */ /* 0x0001e80000100800 */
[----:B------:R1:W-:Y:S01]  /*08c0*/  STL [R1+0xc40], R6 ;  /* 0x000c400601007387 */ /* 0x0003e20000100800 */
[C---:B0-----:R-:W-:Y:S02]  /*08d0*/  VIADD R5, R0.reuse, 0x19 ;  /* 0x0000001900057836 */ /* 0x041fe40000000000 */
[----:B-1----:R-:W-:-:S03]  /*08e0*/  VIADD R6, R0, 0x1a ;  /* 0x0000001a00067836 */ /* 0x002fc60000000000 */
[----:B------:R0:W-:Y:S04]  /*08f0*/  STL [R1+0xc18], R5 ;  /* 0x000c180501007387 */ /* 0x0001e80000100800 */
[----:B------:R1:W-:Y:S01]  /*0900*/  STL [R1+0xc14], R6 ;  /* 0x000c140601007387 */ /* 0x0003e20000100800 */
[C---:B0-----:R-:W-:Y:S02]  /*0910*/  VIADD R5, R0.reuse, 0x1b ;  /* 0x0000001b00057836 */ /* 0x041fe40000000000 */
[----:B-1----:R-:W-:-:S03]  /*0920*/  VIADD R6, R0, 0x1e ;  /* 0x0000001e00067836 */ /* 0x002fc60000000000 */
[----:B------:R0:W-:Y:S04]  /*0930*/  STL [R1+0xc10], R5 ;  /* 0x000c100501007387 */ /* 0x0001e80000100800 */
        /* <DEDUP_REMOVED lines=9> */
[----:B-1----:R-:W-:-:S03]  /*09d0*/  VIADD R6, R0, 0x23 ;  /* 0x0000002300067836 */ /* 0x002fc60000000000 */
[----:B------:R1:W-:Y:S04]  /*09e0*/  STL [R1+0xbf4], R7 ;  /* 0x000bf40701007387 */ /* 0x0003e80000100800 */
        /* <DEDUP_REMOVED lines=887> */
[----:B0-----:R-:W-:Y:S02]  /*4160*/  IMAD R5, R4, 0x40, R18 ;  /* 0x0000004004057824 */ /* 0x001fe400078e0212 */
[C---:B------:R-:W-:Y:S02]  /*4170*/  VIADD R4, R0.reuse, 0x1e0 ;  /* 0x000001e000047836 */ /* 0x040fe40000000000 */
[C---:B------:R-:W-:Y:S01]  /*4180*/  VIADD R18, R0.reuse, 0x1f6 ;  /* 0x000001f600127836 */ /* 0x040fe20000000000 */
[----:B------:R0:W-:Y:S01]  /*4190*/  STL [R1+0x23d4], R5 ;  /* 0x0023d40501007387 */ /* 0x0001e20000100800 */
[----:B-1----:R-:W-:-:S02]  /*41a0*/  VIADD R7, R0, 0x1fd ;  /* 0x000001fd00077836 */ /* 0x002fc40000000000 */
[C---:B--2---:R-:W-:Y:S01]  /*41b0*/  VIADD R6, R0.reuse, 0x1e1 ;  /* 0x000001e100067836 */ /* 0x044fe20000000000 */
        /* <DEDUP_REMOVED lines=24> */
[----:B------:R1:W-:Y:S01]  /*4340*/  STL [R1+0x4], R4 ;  /* 0x0000040401007387 */ /* 0x0003e20000100800 */
[C---:B0-----:R-:W-:Y:S02]  /*4350*/  VIADD R5, R0.reuse, 0x1ef ;  /* 0x000001ef00057836 */ /* 0x041fe40000000000 */
[----:B-1----:R-:W-:-:S03]  /*4360*/  VIADD R4, R0, 0x1f0 ;  /* 0x000001f000047836 */ /* 0x002fc60000000000 */
[----:B------:R0:W-:Y:S04]  /*4370*/  STL [R1+0x30], R5 ;  /* 0x0000300501007387 */ /* 0x0001e80000100800 */
[----:B------:R1:W-:Y:S01]  /*4380*/  STL [R1+0x2c], R4 ;  /* 0x00002c0401007387 */ /* 0x0003e20000100800 */
[----:B0-----:R-:W-:Y:S01]  /*4390*/  VIADD R5, R0, 0x1ff ;  /* 0x000001ff00057836 */ /* 0x001fe20000000000 */
[----:B----4-:R-:W-:Y:S06]  /*43a0*/  BRA.U UP0, `(.L_x_0) ;  /* 0x00000021000c7547 */ /* 0x010fec000b800000 */
[----:B------:R-:W-:Y:S01]  /*43b0*/  IMAD.SHL.U32 R2, R28, 0x10, RZ ;  /* 0x000000101c027824 */ /* 0x000fe200078e00ff */
[----:B------:R2:W-:Y:S04]  /*43c0*/  STL [R1+0xe0], RZ ;  /* 0x0000e0ff01007387 */ /* 0x0005e80000100800 */
[----:B------:R2:W-:Y:S04]  /*43d0*/  STL [R1+0x23d0], R2 ;  /* 0x0023d00201007387 */ /* 0x0005e80000100800 */
[----:B------:R2:W-:Y:S04]  /*43e0*/  STL [R1+0xe4], RZ ;  /* 0x0000e4ff01007387 */ /* 0x0005e80000100800 */
        /* <DEDUP_REMOVED lines=509> */
[----:B------:R2:W-:Y:S01]  /*63c0*/  STL [R1+0xabc], RZ ;  /* 0x000abcff01007387 */ /* 0x0005e20000100800 */
[----:B------:R-:W-:Y:S05]  /*63d0*/  BRA `(.L_x_1) ;  /* 0x000007b400887947 */ /* 0x000fea0003800000 */
.L_x_0:
[----:B------:R0:W-:Y:S01]  /*63e0*/  STL [R1+0x275c], R22 ;  /* 0x00275c1601007387 */ /* 0x0001e20000100800 */
[----:B-1----:R-:W-:Y:S01]  /*63f0*/  IABS R4, R2 ;  /* 0x0000000200047213 */ /* 0x002fe20000000000 */
[----:B------:R-:W1:Y:S02]  /*6400*/  LDCU UR6, c[0x0][0x3ac] ;  /* 0x00007580ff0677ac */ /* 0x000e640008000800 */
[----:B------:R2:W-:Y:S01]  /*6410*/  STL [R1+0x2758], R23 ;  /* 0x0027581701007387 */ /* 0x0005e20000100800 */
[----:B------:R-:W-:Y:S01]  /*6420*/  ISETP.GE.AND P2, PT, R5, RZ, PT ;  /* 0x000000ff0500720c */ /* 0x000fe20003f46270 */
[----:B------:R-:W3:Y:S02]  /*6430*/  LDCU.128 UR8, c[0x0][0x380] ;  /* 0x00007000ff0877ac */ /* 0x000ee40008000c00 */
[----:B------:R4:W-:Y:S01]  /*6440*/  STL [R1+0x2754], R24 ;  /* 0x0027541801007387 */ /* 0x0009e20000100800 */
[----:B0-----:R-:W-:Y:S01]  /*6450*/  IMAD.MOV.U32 R22, RZ, RZ, R27 ;  /* 0x000000ffff167224 */ /* 0x001fe200078e001b */
[----:B------:R-:W-:-:S02]  /*6460*/  IABS R28, R6 ;  /* 0x00000006001c7213 */ /* 0x000fc40000000000 */
[----:B------:R0:W-:Y:S01]  /*6470*/  STL [R1+0x2750], R25 ;  /* 0x0027501901007387 */ /* 0x0001e20000100800 */
[----:B------:R-:W-:Y:S01]  /*6480*/  ISETP.GE.AND P3, PT, R6, RZ, PT ;  /* 0x000000ff0600720c */ /* 0x000fe20003f66270 */
[----:B--2---:R-:W-:Y:S01]  /*6490*/  IMAD.MOV.U32 R23, RZ, RZ, R14 ;  /* 0x000000ffff177224 */ /* 0x004fe200078e000e */
[----:B------:R-:W-:Y:S01]  /*64a0*/  ISETP.NE.AND P6, PT, R2, RZ, PT ;  /* 0x000000ff0200720c */ /* 0x000fe20003fc5270 */
[----:B------:R2:W-:Y:S01]  /*64b0*/  STL [R1+0x274c], R26 ;  /* 0x00274c1a01007387 */ /* 0x0005e20000100800 */
[----:B------:R-:W1:Y:S01]  /*64c0*/  I2F.RP R14, R4 ;  /* 0x00000004000e7306 */ /* 0x000e620000209400 */
[----:B----4-:R-:W-:Y:S01]  /*64d0*/  IMAD.MOV.U32 R24, RZ, RZ, R21 ;  /* 0x000000ffff187224 */ /* 0x010fe200078e0015 */
[----:B------:R-:W-:Y:S01]  /*64e0*/  IABS R21, R3 ;  /* 0x0000000300157213 */ /* 0x000fe20000000000 */
[----:B------:R4:W-:Y:S01]  /*64f0*/  STL [R1+0x254c], R0 ;  /* 0x00254c0001007387 */ /* 0x0009e20000100800 */
[----:B------:R-:W-:Y:S01]  /*6500*/  ISETP.GE.AND P4, PT, R8, RZ, PT ;  /* 0x000000ff0800720c */ /* 0x000fe20003f86270 */
[----:B0-----:R-:W-:Y:S01]  /*6510*/  IMAD.MOV.U32 R25, RZ, RZ, R17 ;  /* 0x000000ffff197224 */ /* 0x001fe200078e0011 */
[----:B------:R-:W-:Y:S01]  /*6520*/  ISETP.GE.AND P1, PT, R7, RZ, PT ;  /* 0x000000ff0700720c */ /* 0x000fe20003f26270 */
[----:B------:R0:W-:Y:S01]  /*6530*/  STL [R1+0x2548], R3 ;  /* 0x0025480301007387 */ /* 0x0001e20000100800 */
[----:B------:R-:W3:Y:S01]  /*6540*/  LDCU UR12, c[0x0][0x3b0] ;  /* 0x00007600ff0c77ac */ /* 0x000ee20008000800 */
[----:B--2---:R-:W-:Y:S01]  /*6550*/  IMAD.MOV.U32 R26, RZ, RZ, R16 ;  /* 0x000000ffff1a7224 */ /* 0x004fe200078e0010 */
[----:B------:R-:W2:Y:S01]  /*6560*/  LDCU UR7, c[0x0][0x3a4] ;  /* 0x00007480ff0777ac */ /* 0x000ea20008000800 */
[----:B----4-:R-:W-:Y:S01]  /*6570*/  IMAD.MOV.U32 R0, RZ, RZ, R15 ;  /* 0x000000ffff007224 */ /* 0x010fe200078e000f */
[----:B-1----:R-:W1:Y:S01]  /*6580*/  MUFU.RCP R14, R14 ;  /* 0x0000000e000e7308 */ /* 0x002e620000001000 */
[----:B0-----:R-:W4:Y:S01]  /*6590*/  LDL R3, [R1+0x23d4] ;  /* 0x0023d40001037983 */ /* 0x001f220000100800 */
[----:B------:R-:W-:-:S06]  /*65a0*/  IABS R6, R9 ;  /* 0x0000000900067213 */ /* 0x000fcc0000000000 */
[----:B------:R-:W0:Y:S01]  /*65b0*/  I2F.RP R17, R21 ;  /* 0x0000001500117306 */ /* 0x000e220000209400 */
[----:B-1----:R-:W-:-:S07]  /*65c0*/  VIADD R14, R14, 0xffffffe ;  /* 0x0ffffffe0e0e7836 */ /* 0x002fce0000000000 */
[----:B------:R1:W2:Y:S08]  /*65d0*/  F2I.FTZ.U32.TRUNC.NTZ R15, R14 ;  /* 0x0000000e000f7305 */ /* 0x0002b0000021f000 */
[----:B0-----:R-:W0:Y:S01]  /*65e0*/  MUFU.RCP R17, R17 ;  /* 0x0000001100117308 */ /* 0x001e220000001000 */
[----:B-1----:R-:W-:Y:S02]  /*65f0*/  IMAD.MOV.U32 R14, RZ, RZ, RZ ;  /* 0x000000ffff0e7224 */ /* 0x002fe400078e00ff */
[----:B--2---:R-:W-:-:S04]  /*6600*/  IMAD.MOV R16, RZ, RZ, -R15 ;  /* 0x000000ffff107224 */ /* 0x004fc800078e0a0f */
[----:B------:R-:W-:-:S04]  /*6610*/  IMAD R16, R16, R4, RZ ;  /* 0x0000000410107224 */ /* 0x000fc800078e02ff */
[----:B------:R-:W-:-:S04]  /*6620*/  IMAD.HI.U32 R16, R15, R16, R14 ;  /* 0x000000100f107227 */ /* 0x000fc800078e000e */
[----:B0-----:R-:W-:-:S06]  /*6630*/  VIADD R17, R17, 0xffffffe ;  /* 0x0ffffffe11117836 */ /* 0x001fcc0000000000 */
[----:B------:R-:W0:Y:S02]  /*6640*/  F2I.FTZ.U32.TRUNC.NTZ R17, R17 ;  /* 0x0000001100117305 */ /* 0x000e24000021f000 */
[----:B0-----:R-:W-:-:S04]  /*6650*/  IMAD.MOV R14, RZ, RZ, -R17 ;  /* 0x000000ffff0e7224 */ /* 0x001fc800078e0a11 */
[----:B------:R-:W-:Y:S01]  /*6660*/  IMAD R14, R14, R21, RZ ;  /* 0x000000150e0e7224 */ /* 0x000fe200078e02ff */
[----:B----4-:R-:W-:Y:S02]  /*6670*/  IABS R27, R3 ;  /* 0x00000003001b7213 */ /* 0x010fe40000000000 */
[----:B------:R-:W-:-:S03]  /*6680*/  ISETP.GE.AND P5, PT, R3, RZ, PT ;  /* 0x000000ff0300720c */ /* 0x000fc60003fa6270 */
[----:B------:R-:W-:-:S04]  /*6690*/  IMAD.HI.U32 R15, R16, R27, RZ ;  /* 0x0000001b100f7227 */ /* 0x000fc800078e00ff */
[----:B------:R-:W-:Y:S02]  /*66a0*/  IMAD.MOV R15, RZ, RZ, -R15 ;  /* 0x000000ffff0f7224 */ /* 0x000fe400078e0a0f */
[----:B------:R-:W-:Y:S02]  /*66b0*/  IMAD.MOV.U32 R16, RZ, RZ, RZ ;  /* 0x000000ffff107224 */ /* 0x000fe400078e00ff */
[C---:B------:R-:W-:Y:S01]  /*66c0*/  IMAD R15, R4.reuse, R15, R27 ;  /* 0x0000000f040f7224 */ /* 0x040fe200078e021b */
[----:B------:R-:W-:Y:S01]  /*66d0*/  IABS R27, R5 ;  /* 0x00000005001b7213 */ /* 0x000fe20000000000 */
[----:B------:R-:W-:Y:S01]  /*66e0*/  IMAD.HI.U32 R14, R17, R14, R16 ;  /* 0x0000000e110e7227 */ /* 0x000fe200078e0010 */
[----:B------:R-:W-:Y:S02]  /*66f0*/  IABS R16, R7 ;  /* 0x0000000700107213 */ /* 0x000fe40000000000 */
[----:B------:R-:W-:Y:S01]  /*6700*/  ISETP.GT.U32.AND P0, PT, R4, R15, PT ;  /* 0x0000000f0400720c */ /* 0x000fe20003f04070 */
[----:B------:R-:W-:Y:S01]  /*6710*/  IMAD.MOV.U32 R17, RZ, RZ, R28 ;  /* 0x000000ffff117224 */ /* 0x000fe200078e001c */
[----:B------:R-:W-:Y:S01]  /*6720*/  IABS R7, R11 ;  /* 0x0000000b00077213 */ /* 0x000fe20000000000 */
[----:B------:R-:W-:-:S04]  /*6730*/  IMAD.HI.U32 R5, R14, R27, RZ ;  /* 0x0000001b0e057227 */ /* 0x000fc800078e00ff */
[----:B------:R-:W-:Y:S02]  /*6740*/  IMAD.MOV R5, RZ, RZ, -R5 ;  /* 0x000000ffff057224 */ /* 0x000fe400078e0a05 */
[----:B------:R-:W-:-:S04]  /*6750*/  IMAD.HI.U32 R28, R14, R17, RZ ;  /* 0x000000110e1c7227 */ /* 0x000fc800078e00ff */
[----:B------:R-:W-:Y:S02]  /*6760*/  @!P0 IMAD.IADD R15, R15, 0x1, -R4 ;  /* 0x000000010f0f8824 */ /* 0x000fe400078e0a04 */
[----:B------:R-:W-:Y:S02]  /*6770*/  IMAD R5, R21, R5, R27 ;  /* 0x0000000515057224 */ /* 0x000fe400078e021b */
[----:B------:R-:W-:Y:S01]  /*6780*/  IMAD.MOV R28, RZ, RZ, -R28 ;  /* 0x000000ffff1c7224 */ /* 0x000fe200078e0a1c */
[----:B------:R-:W-:Y:S01]  /*6790*/  ISETP.GT.U32.AND P0, PT, R4, R15, PT ;  /* 0x0000000f0400720c */ /* 0x000fe20003f04070 */
[----:B------:R-:W-:-:S04]  /*67a0*/  IMAD.HI.U32 R29, R14, R16, RZ ;  /* 0x000000100e1d7227 */ /* 0x000fc800078e00ff */
[----:B------:R-:W-:Y:S02]  /*67b0*/  IMAD R17, R21, R28, R17 ;  /* 0x0000001c15117224 */ /* 0x000fe400078e0211 */
[----:B------:R-:W-:-:S04]  /*67c0*/  IMAD.MOV R29, RZ, RZ, -R29 ;  /* 0x000000ffff1d7224 */ /* 0x000fc800078e0a1d */
[----:B------:R-:W-:Y:S02]  /*67d0*/  IMAD R16, R21, R29, R16 ;  /* 0x0000001d15107224 */ /* 0x000fe400078e0210 */
[----:B------:R-:W-:Y:S01]  /*67e0*/  @!P0 IMAD.IADD R15, R15, 0x1, -R4 ;  /* 0x000000010f0f8824 */ /* 0x000fe200078e0a04 */
[----:B------:R-:W-:Y:S02]  /*67f0*/  ISETP.GT.U32.AND P0, PT, R21, R5, PT ;  /* 0x000000051500720c */ /* 0x000fe40003f04070 */
[----:B------:R-:W-:Y:S01]  /*6800*/  IABS R4, R8 ;  /* 0x0000000800047213 */ /* 0x000fe20000000000 */
[----:B------:R-:W-:Y:S01]  /*6810*/  IMAD.MOV.U32 R3, RZ, RZ, R15 ;  /* 0x000000ffff037224 */ /* 0x000fe200078e000f */
[----:B------:R-:W-:Y:S01]  /*6820*/  IABS R8, R10 ;  /* 0x0000000a00087213 */ /* 0x000fe20000000000 */
[----:B------:R-:W-:Y:S02]  /*6830*/  IMAD.MOV.U32 R15, RZ, RZ, R6 ;  /* 0x000000ffff0f7224 */ /* 0x000fe400078e0006 */
[----:B------:R-:W-:-:S02]  /*6840*/  IMAD.MOV.U32 R28, RZ, RZ, R4 ;  /* 0x000000ffff1c7224 */ /* 0x000fc400078e0004 */
[----:B------:R-:W-:-:S04]  /*6850*/  IMAD.HI.U32 R6, R14, R15, RZ ;  /* 0x0000000f0e067227 */ /* 0x000fc800078e00ff */
[----:B------:R-:W-:Y:S02]  /*6860*/  @!P0 IMAD.IADD R5, R5, 0x1, -R21 ;  /* 0x0000000105058824 */ /* 0x000fe400078e0a15 */
[----:B------:R-:W-:-:S03]  /*6870*/  IMAD.HI.U32 R27, R14, R28, RZ ;  /* 0x0000001c0e1b7227 */ /* 0x000fc600078e00ff */
[----:B------:R-:W-:Y:S01]  /*6880*/  ISETP.GT.U32.AND P0, PT, R21, R5, PT ;  /* 0x000000051500720c */ /* 0x000fe20003f04070 */
[----:B------:R-:W-:Y:S02]  /*6890*/  IMAD.MOV R27, RZ, RZ, -R27 ;  /* 0x000000ffff1b7224 */ /* 0x000fe400078e0a1b */
[----:B------:R-:W-:-:S04]  /*68a0*/  IMAD.HI.U32 R4, R14, R8, RZ ;  /* 0x000000080e047227 */ /* 0x000fc800078e00ff */
[----:B------:R-:W-:Y:S01]  /*68b0*/  @!P5 IMAD.MOV R3, RZ, RZ, -R3 ;  /* 0x000000ffff03d224 */ /* 0x000fe200078e0a03 */
[----:B------:R-:W-:Y:S01]  /*68c0*/  @!P6 LOP3.LUT R3, RZ, R2, RZ, 0x33, !PT ;  /* 0x00000002ff03e212 */ /* 0x000fe200078e33ff */
[C---:B------:R-:W-:Y:S01]  /*68d0*/  IMAD R27, R21.reuse, R27, R28 ;  /* 0x0000001b151b7224 */ /* 0x040fe200078e021c */
[C---:B------:R-:W-:Y:S01]  /*68e0*/  ISETP.GT.U32.AND P6, PT, R21.reuse, R16, PT ;  /* 0x000000101500720c */ /* 0x040fe20003fc4070 */
[----:B------:R-:W-:Y:S01]  /*68f0*/  IMAD.MOV R6, RZ, RZ, -R6 ;  /* 0x000000ffff067224 */ /* 0x000fe200078e0a06 */
[----:B------:R-:W-:Y:S01]  /*6900*/  ISETP.GT.U32.AND P5, PT, R21, R17, PT ;  /* 0x000000111500720c */ /* 0x000fe20003fa4070 */
[----:B------:R-:W-:Y:S01]  /*6910*/  IMAD.MOV R4, RZ, RZ, -R4 ;  /* 0x000000ffff047224 */ /* 0x000fe200078e0a04 */
[----:B------:R0:W-:Y:S01]  /*6920*/  STL [R1+0x900], R3 ;  /* 0x0009000301007387 */ /* 0x0001e20000100800 */
[----:B------:R-:W-:Y:S01]  /*6930*/  @!P0 IMAD.IADD R5, R5, 0x1, -R21 ;  /* 0x0000000105058824 */ /* 0x000fe200078e0a15 */
[C---:B------:R-:W-:Y:S01]  /*6940*/  ISETP.GT.U32.AND P0, PT, R21.reuse, R27, PT ;  /* 0x0000001b1500720c */ /* 0x040fe20003f04070 */
[C---:B------:R-:W-:Y:S01]  /*6950*/  IMAD R15, R21.reuse, R6, R15 ;  /* 0x00000006150f7224 */ /* 0x040fe200078e020f */
[----:B------:R-:W-:Y:S01]  /*6960*/  IABS R6, R12 ;  /* 0x0000000c00067213 */ /* 0x000fe20000000000 */
[----:B------:R-:W-:Y:S01]  /*6970*/  IMAD R8, R21, R4, R8 ;  /* 0x0000000415087224 */ /* 0x000fe200078e0208 */
[----:B------:R-:W-:Y:S01]  /*6980*/  IABS R4, R13 ;  /* 0x0000000d00047213 */ /* 0x000fe20000000000 */
[----:B------:R-:W-:-:S04]  /*6990*/  IMAD.HI.U32 R2, R14, R7, RZ ;  /* 0x000000070e027227 */ /* 0x000fc800078e00ff */
[----:B0-----:R-:W-:Y:S02]  /*69a0*/  IMAD.MOV.U32 R3, RZ, RZ, R26 ;  /* 0x000000ffff037224 */ /* 0x001fe400078e001a */
[----:B------:R-:W-:Y:S02]  /*69b0*/  IMAD.MOV.U32 R26, RZ, RZ, R22 ;  /* 0x000000ffff1a7224 */ /* 0x000fe400078e0016 */
[----:B------:R-:W-:Y:S02]  /*69c0*/  IMAD.MOV.U32 R22, RZ, RZ, R5 ;  /* 0x000000ffff167224 */ /* 0x000fe400078e0005 */
[----:B------:R-:W-:-:S04]  /*69d0*/  IMAD.HI.U32 R5, R14, R6, RZ ;  /* 0x000000060e057227 */ /* 0x000fc800078e00ff */
[----:B------:R-:W-:-:S04]  /*69e0*/  IMAD.HI.U32 R29, R14, R4, RZ ;  /* 0x000000040e1d7227 */ /* 0x000fc800078e00ff */
[----:B------:R-:W-:Y:S02]  /*69f0*/  @!P2 IMAD.MOV R22, RZ, RZ, -R22 ;  /* 0x000000ffff16a224 */ /* 0x000fe400078e0a16 */
[----:B------:R-:W-:Y:S02]  /*6a00*/  IMAD.MOV R5, RZ, RZ, -R5 ;  /* 0x000000ffff057224 */ /* 0x000fe400078e0a05 */
[----:B------:R-:W-:Y:S01]  /*6a10*/  IMAD.MOV R29, RZ, RZ, -R29 ;  /* 0x000000ffff1d7224 */ /* 0x000fe200078e0a1d */
[----:B------:R0:W-:Y:S01]  /*6a20*/  STL [R1+0xa34], R22 ;  /* 0x000a341601007387 */ /* 0x0001e20000100800 */
[----:B------:R-:W-:Y:S01]  /*6a30*/  @!P0 IMAD.IADD R27, R27, 0x1, -R21 ;  /* 0x000000011b1b8824 */ /* 0x000fe200078e0a15 */
[----:B------:R-:W-:Y:S01]  /*6a40*/  ISETP.GE.AND P0, PT, R9, RZ, PT ;  /* 0x000000ff0900720c */ /* 0x000fe20003f06270 */
[C---:B------:R-:W-:Y:S02]  /*6a50*/  IMAD R5, R21.reuse, R5, R6 ;  /* 0x0000000515057224 */ /* 0x040fe400078e0206 */
[----:B------:R-:W-:-:S02]  /*6a60*/  IMAD R4, R21, R29, R4 ;  /* 0x0000001d15047224 */ /* 0x000fc400078e0204 */
[--C-:B------:R-:W-:Y:S02]  /*6a70*/  @!P6 IMAD.IADD R16, R16, 0x1, -R21.reuse ;  /* 0x000000011010e824 */ /* 0x100fe400078e0a15 */
[----:B------:R-:W-:Y:S01]  /*6a80*/  IMAD.MOV R2, RZ, RZ, -R2 ;  /* 0x000000ffff027224 */ /* 0x000fe200078e0a02 */
[----:B0-----:R-:W2:Y:S01]  /*6a90*/  LDL.LU R22, [R1+0x275c] ;  /* 0x00275c0001167983 */ /* 0x001ea20000300800 */
[----:B------:R-:W-:Y:S01]  /*6aa0*/  @!P5 IMAD.IADD R17, R17, 0x1, -R21 ;  /* 0x000000011111d824 */ /* 0x000fe200078e0a15 */
[C---:B------:R-:W-:Y:S01]  /*6ab0*/  ISETP.GT.U32.AND P6, PT, R21.reuse, R16, PT ;  /* 0x000000101500720c */ /* 0x040fe20003fc4070 */
[C---:B------:R-:W-:Y:S01]  /*6ac0*/  IMAD R7, R21.reuse, R2, R7 ;  /* 0x0000000215077224 */ /* 0x040fe200078e0207 */
[----:B------:R-:W4:Y:S01]  /*6ad0*/  LDL.LU R9, [R1+0xc2c] ;  /* 0x000c2c0001097983 */ /* 0x000f220000300800 */
[C---:B------:R-:W-:Y:S02]  /*6ae0*/  ISETP.GT.U32.AND P2, PT, R21.reuse, R15, PT ;  /* 0x0000000f1500720c */ /* 0x040fe40003f44070 */
[----:B------:R-:W-:Y:S01]  /*6af0*/  ISETP.GT.U32.AND P5, PT, R21, R17, PT ;  /* 0x000000111500720c */ /* 0x000fe20003fa4070 */
[----:B------:R-:W2:Y:S01]  /*6b00*/  LDL R6, [R1+0xc44] ;  /* 0x000c440001067983 */ /* 0x000ea20000100800 */
[----:B------:R-:W-:-:S03]  /*6b10*/  IABS R2, R18 ;  /* 0x0000001200027213 */ /* 0x000fc60000000000 */
[----:B------:R-:W2:Y:S02]  /*6b20*/  LDL.LU R29, [R1+0xc24] ;  /* 0x000c2400011d7983 */ /* 0x000ea40000300800 */
[----:B------:R-:W-:-:S04]  /*6b30*/  IMAD.HI.U32 R28, R14, R2, RZ ;  /* 0x000000020e1c7227 */ /* 0x000fc800078e00ff */
[--C-:B------:R-:W-:Y:S01]  /*6b40*/  @!P6 IMAD.IADD R16, R16, 0x1, -R21.reuse ;  /* 0x000000011010e824 */ /* 0x100fe200078e0a15 */
[----:B------:R-:W-:Y:S01]  /*6b50*/  ISETP.GT.U32.AND P6, PT, R21, R7, PT ;  /* 0x000000071500720c */ /* 0x000fe20003fc4070 */
[--C-:B------:R-:W-:Y:S01]  /*6b60*/  @!P2 IMAD.IADD R15, R15, 0x1, -R21.reuse ;  /* 0x000000010f0fa824 */ /* 0x100fe200078e0a15 */
[----:B------:R-:W-:Y:S01]  /*6b70*/  ISETP.GT.U32.AND P2, PT, R21, R27, PT ;  /* 0x0000001b1500720c */ /* 0x000fe20003f44070 */
[----:B------:R-:W-:Y:S02]  /*6b80*/  IMAD.MOV R28, RZ, RZ, -R28 ;  /* 0x000000ffff1c7224 */ /* 0x000fe400078e0a1c */
[----:B------:R-:W-:Y:S02]  /*6b90*/  @!P5 IMAD.IADD R17, R17, 0x1, -R21 ;  /* 0x000000011111d824 */ /* 0x000fe400078e0a15 */
[----:B------:R-:W-:-:S06]  /*6ba0*/  IMAD R2, R21, R28, R2 ;  /* 0x0000001c15027224 */ /* 0x000fcc00078e0202 */
[--C-:B------:R-:W-:Y:S02]  /*6bb0*/  @!P6 IMAD.IADD R7, R7, 0x1, -R21.reuse ;  /* 0x000000010707e824 */ /* 0x100fe400078e0a15 */
[----:B------:R-:W-:Y:S01]  /*6bc0*/  @!P2 IMAD.IADD R27, R27, 0x1, -R21 ;  /* 0x000000011b1ba824 */ /* 0x000fe200078e0a15 */
[----:B------:R-:W-:-:S13]  /*6bd0*/  ISETP.GT.U32.AND P2, PT, R21, R4, PT ;  /* 0x000000041500720c */ /* 0x000fda0003f44070 */
[----:B------:R-:W-:Y:S01]  /*6be0*/  @!P2 IMAD.IADD R4, R4, 0x1, -R21 ;  /* 0x000000010404a824 */ /* 0x000fe200078e0a15 */
[----:B------:R-:W-:Y:S01]  /*6bf0*/  ISETP.GE.AND P2, PT, R13, RZ, PT ;  /* 0x000000ff0d00720c */ /* 0x000fe20003f46270 */
[----:B--2---:R-:W-:Y:S02]  /*6c00*/  IMAD.MOV.U32 R28, RZ, RZ, R29 ;  /* 0x000000ffff1c7224 */ /* 0x004fe400078e001d */
[----:B------:R-:W-:Y:S02]  /*6c10*/  IMAD.MOV.U32 R29, RZ, RZ, R17 ;  /* 0x000000ffff1d7224 */ /* 0x000fe400078e0011 */
[----:B------:R-:W-:Y:S02]  /*6c20*/  IMAD.MOV.U32 R17, RZ, RZ, R28 ;  /* 0x000000ffff117224 */ /* 0x000fe400078e001c */
[----:B------:R-:W-:Y:S01]  /*6c30*/  @!P3 IMAD.MOV R29, RZ, RZ, -R29 ;  /* 0x000000ffff1db224 */ /* 0x000fe200078e0a1d */
[----:B------:R-:W-:Y:S01]  /*6c40*/  ISETP.GT.U32.AND P3, PT, R21, R7, PT ;  /* 0x000000071500720c */ /* 0x000fe20003f64070 */
[----:B------:R-:W-:-:S02]  /*6c50*/  IMAD.MOV.U32 R28, RZ, RZ, R0 ;  /* 0x000000ffff1c7224 */ /* 0x000fc400078e0000 */
[----:B------:R-:W-:Y:S02]  /*6c60*/  IMAD.MOV.U32 R0, RZ, RZ, R23 ;  /* 0x000000ffff007224 */ /* 0x000fe400078e0017 */
[----:B------:R-:W-:-:S04]  /*6c70*/  IMAD.MOV.U32 R23, RZ, RZ, R16 ;  /* 0x000000ffff177224 */ /* 0x000fc800078e0010 */
[----:B------:R-:W-:Y:S01]  /*6c80*/  @!P1 IMAD.MOV R23, RZ, RZ, -R23 ;  /* 0x000000ffff179224 */ /* 0x000fe200078e0a17 */
[----:B------:R-:W-:Y:S03]  /*6c90*/  STL [R1+0xa30], R29 ;  /* 0x000a301d01007387 */ /* 0x000fe60000100800 */
[----:B------:R-:W-:Y:S01]  /*6ca0*/  @!P3 IMAD.IADD R7, R7, 0x1, -R21 ;  /* 0x000000010707b824 */ /* 0x000fe200078e0a15 */
[----:B------:R0:W-:Y:S01]  /*6cb0*/  STL [R1+0xa2c], R23 ;  /* 0x000a2c1701007387 */ /* 0x0001e20000100800 */
[----:B------:R-:W-:-:S03]  /*6cc0*/  ISETP.GE.AND P3, PT, R11, RZ, PT ;  /* 0x000000ff0b00720c */ /* 0x000fc60003f66270 */
[----:B0-----:R-:W2:Y:S04]  /*6cd0*/  LDL.LU R23, [R1+0x2758] ;  /* 0x0027580001177983 */ /* 0x001ea80000300800 */
[----:B------:R-:W2:Y:S04]  /*6ce0*/  LDL.LU R11, [R1+0xbd0] ;  /* 0x000bd000010b7983 */ /* 0x000ea80000300800 */
[----:B------:R-:W2:Y:S01]  /*6cf0*/  LDL.LU R13, [R1+0xc28] ;  /* 0x000c2800010d7983 */ /* 0x000ea20000300800 */
[----:B------:R-:W-:Y:S01]  /*6d00*/  ISETP.GT.U32.AND P5, PT, R21, R8, PT ;  /* 0x000000081500720c */ /* 0x000fe20003fa4070 */
[----:B----4-:R-:W-:Y:S01]  /*6d10*/  IMAD.MOV.U32 R16, RZ, RZ, R9 ;  /* 0x000000ffff107224 */ /* 0x010fe200078e0009 */
[----:B------:R-:W-:-:S11]  /*6d20*/  IABS R9, R19 ;  /* 0x0000001300097213 */ /* 0x000fd60000000000 */
[----:B------:R-:W-:Y:S01]  /*6d30*/  @!P5 IMAD.IADD R8, R8, 0x1, -R21 ;  /* 0x000000010808d824 */ /* 0x000fe200078e0a15 */
[----:B------:R-:W-:-:S13]  /*6d40*/  ISETP.GT.U32.AND P5, PT, R21, R15, PT ;  /* 0x0000000f1500720c */ /* 0x000fda0003fa4070 */
[----:B------:R-:W-:Y:S01]  /*6d50*/  @!P5 IMAD.IADD R15, R15, 0x1, -R21 ;  /* 0x000000010f0fd824 */ /* 0x000fe200078e0a15 */
[----:B------:R-:W-:Y:S01]  /*6d60*/  ISETP.GE.AND P5, PT, R10, RZ, PT ;  /* 0x000000ff0a00720c */ /* 0x000fe20003fa6270 */
[----:B------:R-:W-:-:S04]  /*6d70*/  IMAD.HI.U32 R10, R14, R9, RZ ;  /* 0x000000090e0a7227 */ /* 0x000fc800078e00ff */
[----:B------:R-:W-:-:S04]  /*6d80*/  IMAD.MOV R10, RZ, RZ, -R10 ;  /* 0x000000ffff0a7224 */ /* 0x000fc800078e0a0a */
[C---:B------:R-:W-:Y:S01]  /*6d90*/  IMAD R9, R21.reuse, R10, R9 ;  /* 0x0000000a15097224 */ /* 0x040fe200078e0209 */
[----:B------:R-:W-:-:S13]  /*6da0*/  ISETP.GT.U32.AND P6, PT, R21, R8, PT ;  /* 0x000000081500720c */ /* 0x000fda0003fc4070 */
[----:B------:R-:W-:Y:S02]  /*6db0*/  @!P6 IMAD.IADD R8, R8, 0x1, -R21 ;  /* 0x000000010808e824 */ /* 0x000fe400078e0a15 */
[----:B--2---:R-:W-:Y:S02]  /*6dc0*/  IMAD.MOV.U32 R10, RZ, RZ, R13 ;  /* 0x000000ffff0a7224 */ /* 0x004fe400078e000d */
[----:B------:R-:W-:Y:S02]  /*6dd0*/  IMAD.MOV.U32 R13, RZ, RZ, R27 ;  /* 0x000000ffff0d7224 */ /* 0x000fe400078e001b */
[----:B------:R-:W-:Y:S02]  /*6de0*/  IMAD.MOV.U32 R27, RZ, RZ, R25 ;  /* 0x000000ffff1b7224 */ /* 0x000fe400078e0019 */
[----:B------:R-:W-:Y:S02]  /*6df0*/  IMAD.MOV.U32 R25, RZ, RZ, R15 ;  /* 0x000000ffff197224 */ /* 0x000fe400078e000f */
[----:B------:R-:W-:Y:S01]  /*6e00*/  @!P4 IMAD.MOV R13, RZ, RZ, -R13 ;  /* 0x000000ffff0dc224 */ /* 0x000fe200078e0a0d */
[----:B------:R-:W2:Y:S01]  /*6e10*/  LDL.LU R15, [R1+0xc18] ;  /* 0x000c1800010f7983 */ /* 0x000ea20000300800 */
[----:B------:R-:W-:-:S03]  /*6e20*/  @!P0 IMAD.MOV R25, RZ, RZ, -R25 ;  /* 0x000000ffff198224 */ /* 0x000fc600078e0a19 */
[----:B------:R-:W-:Y:S04]  /*6e30*/  STL [R1+0xa28], R13 ;  /* 0x000a280d01007387 */ /* 0x000fe80000100800 */
[----:B------:R0:W-:Y:S02]  /*6e40*/  STL [R1+0xa24], R25 ;  /* 0x000a241901007387 */ /* 0x0001e40000100800 */
[----:B0-----:R-:W-:Y:S02]  /*6e50*/  IMAD.MOV.U32 R25, RZ, RZ, R7 ;  /* 0x000000ffff197224 */ /* 0x001fe400078e0007 */
[----:B------:R-:W4:Y:S01]  /*6e60*/  LDL.LU R7, [R1+0xc40] ;  /* 0x000c400001077983 */ /* 0x000f220000300800 */
[----:B------:R-:W-:Y:S02]  /*6e70*/  IMAD.MOV.U32 R13, RZ, RZ, R26 ;  /* 0x000000ffff0d7224 */ /* 0x000fe400078e001a */
[----:B------:R-:W-:-:S02]  /*6e80*/  IMAD.MOV.U32 R26, RZ, RZ, R24 ;  /* 0x000000ffff1a7224 */ /* 0x000fc400078e0018 */
[----:B------:R-:W-:Y:S02]  /*6e90*/  IMAD.MOV.U32 R24, RZ, RZ, R8 ;  /* 0x000000ffff187224 */ /* 0x000fe400078e0008 */
[----:B------:R-:W-:Y:S02]  /*6ea0*/  @!P3 IMAD.MOV R25, RZ, RZ, -R25 ;  /* 0x000000ffff19b224 */ /* 0x000fe400078e0a19 */
[----:B------:R-:W-:-:S05]  /*6eb0*/  @!P5 IMAD.MOV R24, RZ, RZ, -R24 ;  /* 0x000000ffff18d224 */ /* 0x000fca00078e0a18 */
[----:B------:R0:W-:Y:S04]  /*6ec0*/  STL [R1+0xa20], R24 ;  /* 0x000a201801007387 */ /* 0x0001e80000100800 */
[----:B0-----:R-:W2:Y:S04]  /*6ed0*/  LDL.LU R24, [R1+0x2754] ;  /* 0x0027540001187983 */ /* 0x001ea80000300800 */
[----:B------:R0:W-:Y:S04]  /*6ee0*/  STL [R1+0xa1c], R25 ;  /* 0x000a1c1901007387 */ /* 0x0001e80000100800 */
[----:B0-----:R-:W2:Y:S01]  /*6ef0*/  LDL.LU R25, [R1+0x2750] ;  /* 0x0027500001197983 */ /* 0x001ea20000300800 */
[----:B------:R-:W-:Y:S01]  /*6f00*/  ISETP.GT.U32.AND P1, PT, R21, R5, PT ;  /* 0x000000051500720c */ /* 0x000fe20003f24070 */
[----:B------:R-:W-:Y:S01]  /*6f10*/  IMAD.MOV.U32 R29, RZ, RZ, R6 ;  /* 0x000000ffff1d7224 */ /* 0x000fe200078e0006 */
[----:B------:R-:W-:-:S02]  /*6f20*/  IABS R6, R20 ;  /* 0x0000001400067213 */ /* 0x000fc40000000000 */
[----:B------:R-:W-:-:S09]  /*6f30*/  ISETP.GT.U32.AND P6, PT, R21, R2, PT ;  /* 0x000000021500720c */ /* 0x000fd20003fc4070 */
[----:B------:R-:W-:Y:S01]  /*6f40*/  @!P1 IMAD.IADD R5, R5, 0x1, -R21 ;  /* 0x0000000105059824 */ /* 0x000fe200078e0a15 */
[----:B------:R-:W-:Y:S01]  /*6f50*/  ISETP.GE.AND P1, PT, R12, RZ, PT ;  /* 0x000000ff0c00720c */ /* 0x000fe20003f26270 */
[----:B------:R-:W-:Y:S02]  /*6f60*/  IMAD.MOV.U32 R12, RZ, RZ, R11 ;  /* 0x000000ffff0c7224 */ /* 0x000fe400078e000b */
[----:B------:R-:W-:Y:S01]  /*6f70*/  IMAD.HI.U32 R11, R14, R6, RZ ;  /* 0x000000060e0b7227 */ /* 0x000fe200078e00ff */
[----:B------:R-:W-:-:S03]  /*6f80*/  ISETP.GT.U32.AND P4, PT, R21, R5, PT ;  /* 0x000000051500720c */ /* 0x000fc60003f84070 */
[----:B------:R-:W-:Y:S01]  /*6f90*/  IMAD.MOV R11, RZ, RZ, -R11 ;  /* 0x000000ffff0b7224 */ /* 0x000fe200078e0a0b */
[----:B------:R-:W-:-:S03]  /*6fa0*/  ISETP.GT.U32.AND P5, PT, R21, R9, PT ;  /* 0x000000091500720c */ /* 0x000fc60003fa4070 */
[----:B------:R-:W-:Y:S02]  /*6fb0*/  IMAD R6, R21, R11, R6 ;  /* 0x0000000b15067224 */ /* 0x000fe400078e0206 */
[----:B------:R-:W-:-:S04]  /*6fc0*/  @!P6 IMAD.IADD R2, R2, 0x1, -R21 ;  /* 0x000000010202e824 */ /* 0x000fc800078e0a15 */
[--C-:B------:R-:W-:Y:S01]  /*6fd0*/  @!P4 IMAD.IADD R5, R5, 0x1, -R21.reuse ;  /* 0x000000010505c824 */ /* 0x100fe200078e0a15 */
[C---:B------:R-:W-:Y:S02]  /*6fe0*/  ISETP.GT.U32.AND P4, PT, R21.reuse, R6, PT ;  /* 0x000000061500720c */ /* 0x040fe40003f84070 */
[----:B------:R-:W-:Y:S01]  /*6ff0*/  ISETP.GT.U32.AND P0, PT, R21, R4, PT ;  /* 0x000000041500720c */ /* 0x000fe20003f04070 */
[----:B------:R-:W-:Y:S01]  /*7000*/  @!P5 IMAD.IADD R9, R9, 0x1, -R21 ;  /* 0x000000010909d824 */ /* 0x000fe200078e0a15 */
[----:B------:R-:W-:Y:S02]  /*7010*/  ISETP.GT.U32.AND P6, PT, R21, R2, PT ;  /* 0x000000021500720c */ /* 0x000fe40003fc4070 */
[----:B------:R-:W-:Y:S02]  /*7020*/  ISETP.GE.AND P3, PT, R18, RZ, PT ;  /* 0x000000ff1200720c */ /* 0x000fe40003f66270 */
[----:B------:R-:W-:-:S05]  /*7030*/  IABS R8, R22 ;  /* 0x0000001600087213 */ /* 0x000fca0000000000 */
[--C-:B------:R-:W-:Y:S01]  /*7040*/  @!P4 IMAD.IADD R6, R6, 0x1, -R21.reuse ;  /* 0x000000010606c824 */ /* 0x100fe200078e0a15 */
[----:B------:R-:W-:Y:S01]  /*7050*/  ISETP.GT.U32.AND P4, PT, R21, R9, PT ;  /* 0x000000091500720c */ /* 0x000fe20003f84070 */
[--C-:B------:R-:W-:Y:S01]  /*7060*/  @!P0 IMAD.IADD R4, R4, 0x1, -R21.reuse ;  /* 0x0000000104048824 */ /* 0x100fe200078e0a15 */
[----:B------:R-:W-:Y:S01]  /*7070*/  ISETP.GE.AND P0, PT, R19, RZ, PT ;  /* 0x000000ff1300720c */ /* 0x000fe20003f06270 */
[----:B------:R-:W-:Y:S01]  /*7080*/  @!P6 IMAD.IADD R2, R2, 0x1, -R21 ;  /* 0x000000010202e824 */ /* 0x000fe200078e0a15 */
[----:B------:R-:W-:Y:S01]  /*7090*/  ISETP.GE.AND P6, PT, R20, RZ, PT ;  /* 0x000000ff1400720c */ /* 0x000fe20003fc6270 */
[----:B------:R-:W-:Y:S01]  /*70a0*/  @!P1 IMAD.MOV R5, RZ, RZ, -R5 ;  /* 0x000000ffff059224 */ /* 0x000fe200078e0a05 */
[----:B------:R-:W-:Y:S01]  /*70b0*/  ISETP.GE.AND P5, PT, R22, RZ, PT ;  /* 0x000000ff1600720c */ /* 0x000fe20003fa6270 */
[----:B------:R-:W-:Y:S01]  /*70c0*/  IMAD.MOV.U32 R20, RZ, RZ, R13 ;  /* 0x000000ffff147224 */ /* 0x000fe200078e000d */
[----:B------:R-:W-:Y:S01]  /*70d0*/  ISETP.GT.U32.AND P1, PT, R21, R6, PT ;  /* 0x000000061500720c */ /* 0x000fe20003f24070 */
[----:B------:R-:W-:-:S02]  /*70e0*/  IMAD.MOV.U32 R22, RZ, RZ, R26 ;  /* 0x000000ffff167224 */ /* 0x000fc400078e001a */
[----:B------:R-:W-:Y:S02]  /*70f0*/  IMAD.MOV.U32 R13, RZ, RZ, R2 ;  /* 0x000000ffff0d7224 */ /* 0x000fe400078e0002 */
[----:B------:R-:W-:Y:S02]  /*7100*/  IMAD.MOV.U32 R26, RZ, RZ, R4 ;  /* 0x000000ffff1a7224 */ /* 0x000fe400078e0004 */
[----:B------:R-:W-:Y:S02]  /*7110*/  @!P4 IMAD.IADD R9, R9, 0x1, -R21 ;  /* 0x000000010909c824 */ /* 0x000fe400078e0a15 */
[----:B------:R-:W-:Y:S02]  /*7120*/  IMAD.MOV.U32 R19, RZ, RZ, R27 ;  /* 0x000000ffff137224 */ /* 0x000fe400078e001b */
[----:B------:R-:W-:Y:S01]  /*7130*/  IMAD.MOV.U32 R27, RZ, RZ, R10 ;  /* 0x000000ffff1b7224 */ /* 0x000fe200078e000a */
[----:B------:R-:W-:Y:S01]  /*7140*/  IABS R10, R23 ;  /* 0x00000017000a7213 */ /* 0x000fe20000000000 */
[----:B------:R-:W-:Y:S01]  /*7150*/  @!P3 IMAD.MOV R13, RZ, RZ, -R13 ;  /* 0x000000ffff0db224 */ /* 0x000fe200078e0a0d */
[----:B------:R-:W-:Y:S01]  /*7160*/  ISETP.GE.AND P3, PT, R23, RZ, PT ;  /* 0x000000ff1700720c */ /* 0x000fe20003f66270 */
[----:B------:R-:W-:-:S02]  /*7170*/  @!P2 IMAD.MOV R26, RZ, RZ, -R26 ;  /* 0x000000ffff1aa224 */ /* 0x000fc400078e0a1a */
[----:B------:R-:W-:Y:S02]  /*7180*/  IMAD.MOV.U32 R23, RZ, RZ, R9 ;  /* 0x000000ffff177224 */ /* 0x000fe400078e0009 */
[----:B------:R-:W-:Y:S02]  /*7190*/  @!P1 IMAD.IADD R6, R6, 0x1, -R21 ;  /* 0x0000000106069824 */ /* 0x000fe400078e0a15 */
[----:B------:R-:W-:Y:S02]  /*71a0*/  @!P0 IMAD.MOV R23, RZ, RZ, -R23 ;  /* 0x000000ffff178224 */ /* 0x000fe400078e0a17 */
[----:B----4-:R-:W-:Y:S02]  /*71b0*/  IMAD.MOV.U32 R18, RZ, RZ, R7 ;  /* 0x000000ffff127224 */ /* 0x010fe400078e0007 */
[----:B------:R-:W-:-:S04]  /*71c0*/  IMAD.HI.U32 R7, R14, R8, RZ ;  /* 0x000000080e077227 */ /* 0x000fc800078e00ff */
[----:B------:R-:W-:-:S04]  /*71d0*/  IMAD.MOV R7, RZ, RZ, -R7 ;  /* 0x000000ffff077224 */ /* 0x000fc800078e0a07 */
[----:B------:R-:W-:Y:S02]  /*71e0*/  IMAD R7, R21, R7, R8 ;  /* 0x0000000715077224 */ /* 0x000fe400078e0208 */
[----:B------:R-:W4:Y:S04]  /*71f0*/  LDL.LU R8, [R1+0x2c] ;  /* 0x00002c0001087983 */ /* 0x000f280000300800 */
[----:B------:R0:W-:Y:S04]  /*7200*/  STL [R1+0xa18], R5 ;  /* 0x000a180501007387 */ /* 0x0001e80000100800 */
[----:B------:R-:W3:Y:S04]  /*7210*/  LDL.LU R2, [R1+0x30] ;  /* 0x0000300001027983 */ /* 0x000ee80000300800 */
[----:B------:R1:W-:Y:S01]  /*7220*/  STL [R1+0xa14], R26 ;  /* 0x000a141a01007387 */ /* 0x0003e20000100800 */
[----:B0-----:R-:W-:-:S03]  /*7230*/  IMAD.HI.U32 R5, R14, R10, RZ ;  /* 0x0000000a0e057227 */ /* 0x001fc600078e00ff */
[----:B-1----:R-:W3:Y:S04]  /*7240*/  LDL.LU R26, [R1+0x274c] ;  /* 0x00274c00011a7983 */ /* 0x002ee80000300800 */
[----:B------:R0:W-:Y:S01]  /*7250*/  STL [R1+0xa10], R13 ;  /* 0x000a100d01007387 */ /* 0x0001e20000100800 */
[----:B------:R-:W-:Y:S02]  /*7260*/  IMAD.MOV R5, RZ, RZ, -R5 ;  /* 0x000000ffff057224 */ /* 0x000fe400078e0a05 */
[----:B0-----:R-:W-:Y:S02]  /*7270*/  IMAD.MOV.U32 R13, RZ, RZ, R12 ;  /* 0x000000ffff0d7224 */ /* 0x001fe400078e000c */
[----:B------:R-:W3:Y:S04]  /*7280*/  LDL R12, [R1+0x4] ;  /* 0x00000400010c7983 */ /* 0x000ee80000100800 */
[----:B------:R0:W-:Y:S01]  /*7290*/  STL [R1+0xa0c], R23 ;  /* 0x000a0c1701007387 */ /* 0x0001e20000100800 */
[----:B------:R-:W-:Y:S01]  /*72a0*/  IMAD R10, R21, R5, R10 ;  /* 0x00000005150a7224 */ /* 0x000fe200078e020a */
[----:B--2---:R-:W-:Y:S01]  /*72b0*/  IABS R5, R25 ;  /* 0x0000001900057213 */ /* 0x004fe20000000000 */
[----:B0-----:R-:W-:-:S04]  /*72c0*/  IMAD.MOV.U32 R23, RZ, RZ, R6 ;  /* 0x000000ffff177224 */ /* 0x001fc800078e0006 */
[----:B------:R-:W-:Y:S01]  /*72d0*/  @!P6 IMAD.MOV R23, RZ, RZ, -R23 ;  /* 0x000000ffff17e224 */ /* 0x000fe200078e0a17 */
[----:B------:R0:W-:Y:S04]  /*72e0*/  STL [R1+0x2748], R25 ;  /* 0x0027481901007387 */ /* 0x0001e80000100800 */
[----:B------:R1:W-:Y:S04]  /*72f0*/  STL [R1+0xa00], R23 ;  /* 0x000a001701007387 */ /* 0x0003e80000100800 */
[----:B0-----:R-:W2:Y:S01]  /*7300*/  LDL R25, [R1+0xc] ;  /* 0x00000c0001197983 */ /* 0x001ea20000100800 */
[----:B-1----:R-:W-:-:S02]  /*7310*/  IMAD.MOV.U32 R23, RZ, RZ, R13 ;  /* 0x000000ffff177224 */ /* 0x002fc400078e000d */
[----:B------:R-:W-:-:S04]  /*7320*/  IMAD.HI.U32 R13, R14, R5, RZ ;  /* 0x000000050e0d7227 */ /* 0x000fc800078e00ff */
[----:B------:R-:W-:-:S04]  /*7330*/  IMAD.MOV R13, RZ, RZ, -R13 ;  /* 0x000000ffff0d7224 */ /* 0x000fc800078e0a0d */
[C---:B------:R-:W-:Y:S02]  /*7340*/  IMAD R5, R21.reuse, R13, R5 ;  /* 0x0000000d15057224 */ /* 0x040fe400078e0205 */
[----:B------:R-:W2:Y:S01]  /*7350*/  LDL R13, [R1+0x8] ;  /* 0x00000800010d7983 */ /* 0x000ea20000100800 */
[----:B------:R-:W-:Y:S02]  /*7360*/  ISETP.GT.U32.AND P2, PT, R21, R7, PT ;  /* 0x000000071500720c */ /* 0x000fe40003f44070 */
[----:B------:R-:W-:-:S05]  /*7370*/  IABS R11, R24 ;  /* 0x00000018000b7213 */ /* 0x000fca0000000000 */
[----:B------:R-:W-:-:S06]  /*7380*/  IMAD.HI.U32 R4, R14, R11, RZ ;  /* 0x0000000b0e047227 */ /* 0x000fcc00078e00ff */
[----:B------:R-:W-:-:S05]  /*7390*/  @!P2 IMAD.IADD R7, R7, 0x1, -R21 ;  /* 0x000000010707a824 */ /* 0x000fca00078e0a15 */
[C---:B------:R-:W-:Y:S01]  /*73a0*/  ISETP.GT.U32.AND P0, PT, R21.reuse, R7, PT ;  /* 0x000000071500720c */ /* 0x040fe20003f04070 */
[----:B------:R-:W-:Y:S01]  /*73b0*/  IMAD.MOV R4, RZ, RZ, -R4 ;  /* 0x000000ffff047224 */ /* 0x000fe200078e0a04 */
[----:B------:R-:W-:-:S03]  /*73c0*/  ISETP.GT.U32.AND P6, PT, R21, R10, PT ;  /* 0x0000000a1500720c */ /* 0x000fc60003fc4070 */
[----:B------:R-:W-:-:S08]  /*73d0*/  IMAD R11, R21, R4, R11 ;  /* 0x00000004150b7224 */ /* 0x000fd000078e020b */
[--C-:B------:R-:W-:Y:S01]  /*73e0*/  @!P0 IMAD.IADD R7, R7, 0x1, -R21.reuse ;  /* 0x0000000107078824 */ /* 0x100fe200078e0a15 */
[----:B------:R-:W-:Y:S01]  /*73f0*/  ISETP.GT.U32.AND P0, PT, R21, R11, PT ;  /* 0x0000000b1500720c */ /* 0x000fe20003f04070 */
[----:B------:R-:W-:-:S12]  /*7400*/  @!P6 IMAD.IADD R10, R10, 0x1, -R21 ;  /* 0x000000010a0ae824 */ /* 0x000fd800078e0a15 */
[----:B------:R-:W-:Y:S01]  /*7410*/  @!P0 IMAD.IADD R11, R11, 0x1, -R21 ;  /* 0x000000010b0b8824 */ /* 0x000fe200078e0a15 */
[----:B------:R-:W-:Y:S02]  /*7420*/  ISETP.GT.U32.AND P0, PT, R21, R10, PT ;  /* 0x0000000a1500720c */ /* 0x000fe40003f04070 */
[----:B------:R-:W-:Y:S01]  /*7430*/  ISETP.GE.AND P4, PT, R24, RZ, PT ;  /* 0x000000ff1800720c */ /* 0x000fe20003f86270 */
[----:B------:R-:W-:Y:S02]  /*7440*/  IMAD.MOV.U32 R24, RZ, RZ, R22 ;  /* 0x000000ffff187224 */ /* 0x000fe400078e0016 */
[----:B------:R-:W-:Y:S02]  /*7450*/  IMAD.MOV.U32 R22, RZ, RZ, R15 ;  /* 0x000000ffff167224 */ /* 0x000fe400078e000f */
[----:B------:R-:W2:Y:S06]  /*7460*/  LDL R15, [R1+0x10] ;  /* 0x00001000010f7983 */ /* 0x000eac0000100800 */
[----:B------:R-:W-:Y:S01]  /*7470*/  @!P0 IMAD.IADD R10, R10, 0x1, -R21 ;  /* 0x000000010a0a8824 */ /* 0x000fe200078e0a15 */
[----:B----4-:R-:W-:-:S02]  /*7480*/  ISETP.GE.AND P1, PT, R8, RZ, PT ;  /* 0x000000ff0800720c */ /* 0x010fc40003f26270 */
[----:B------:R-:W-:Y:S02]  /*7490*/  IABS R8, R8 ;  /* 0x0000000800087213 */ /* 0x000fe40000000000 */
[----:B---3--:R-:W-:Y:S02]  /*74a0*/  IABS R9, R2 ;  /* 0x0000000200097213 */ /* 0x008fe40000000000 */
[----:B------:R-:W-:-:S03]  /*74b0*/  ISETP.GE.AND P2, PT, R2, RZ, PT ;  /* 0x000000ff0200720c */ /* 0x000fc60003f46270 */
[----:B------:R-:W-:-:S04]  /*74c0*/  IMAD.HI.U32 R6, R14, R9, RZ ;  /* 0x000000090e067227 */ /* 0x000fc800078e00ff */
[----:B------:R-:W-:Y:S01]  /*74d0*/  IMAD.MOV R6, RZ, RZ, -R6 ;  /* 0x000000ffff067224 */ /* 0x000fe200078e0a06 */
[----:B------:R-:W-:-:S03]  /*74e0*/  IABS R4, R26 ;  /* 0x0000001a00047213 */ /* 0x000fc60000000000 */
[----:B------:R-:W-:Y:S01]  /*74f0*/  IMAD R6, R21, R6, R9 ;  /* 0x0000000615067224 */ /* 0x000fe200078e0209 */
[----:B------:R-:W-:Y:S01]  /*7500*/  IABS R2, R12 ;  /* 0x0000000c00027213 */ /* 0x000fe20000000000 */
[----:B------:R-:W-:-:S04]  /*7510*/  IMAD.HI.U32 R12, R14, R8, RZ ;  /* 0x000000080e0c7227 */ /* 0x000fc800078e00ff */
[----:B------:R-:W-:Y:S02]  /*7520*/  IMAD.MOV R12, RZ, RZ, -R12 ;  /* 0x000000ffff0c7224 */ /* 0x000fe400078e0a0c */
[----:B------:R-:W-:-:S04]  /*7530*/  IMAD.HI.U32 R9, R14, R2, RZ ;  /* 0x000000020e097227 */ /* 0x000fc800078e00ff */
[----:B------:R-:W-:Y:S02]  /*7540*/  IMAD R8, R21, R12, R8 ;  /* 0x0000000c15087224 */ /* 0x000fe400078e0208 */
[----:B------:R-:W-:-:S04]  /*7550*/  IMAD.HI.U32 R12, R14, R4, RZ ;  /* 0x000000040e0c7227 */ /* 0x000fc800078e00ff */
[----:B------:R-:W-:Y:S02]  /*7560*/  IMAD.MOV R12, RZ, RZ, -R12 ;  /* 0x000000ffff0c7224 */ /* 0x000fe400078e0a0c */
[----:B------:R-:W-:Y:S02]  /*7570*/  IMAD.MOV R9, RZ, RZ, -R9 ;  /* 0x000000ffff097224 */ /* 0x000fe400078e0a09 */
[C---:B------:R-:W-:Y:S02]  /*7580*/  IMAD R4, R21.reuse, R12, R4 ;  /* 0x0000000c15047224 */ /* 0x040fe400078e0204 */
[----:B------:R-:W-:Y:S01]  /*7590*/  IMAD R2, R21, R9, R2 ;  /* 0x0000000915027224 */ /* 0x000fe200078e0202 */
[----:B--2---:R-:W-:Y:S01]  /*75a0*/  IABS R9, R25 ;  /* 0x0000001900097213 */ /* 0x004fe20000000000 */
[----:B------:R-:W-:-:S04]  /*75b0*/  IMAD.MOV.U32 R25, RZ, RZ, R10 ;  /* 0x000000ffff197224 */ /* 0x000fc800078e000a */
[----:B------:R-:W-:Y:S01]  /*75c0*/  @!P3 IMAD.MOV R25, RZ, RZ, -R25 ;  /* 0x000000ffff19b224 */ /* 0x000fe200078e0a19 */
[----:B------:R-:W-:Y:S01]  /*75d0*/  IABS R12, R13 ;  /* 0x0000000d000c7213 */ /* 0x000fe20000000000 */
[----:B------:R-:W-:-:S04]  /*75e0*/  IMAD.MOV.U32 R13, RZ, RZ, R7 ;  /* 0x000000ffff0d7224 */ /* 0x000fc800078e0007 */
[----:B------:R-:W-:-:S05]  /*75f0*/  @!P5 IMAD.MOV R13, RZ, RZ, -R13 ;  /* 0x000000ffff0dd224 */ /* 0x000fca00078e0a0d */
[----:B------:R-:W-:Y:S04]  /*7600*/  STL [R1+0x9f8], R13 ;  /* 0x0009f80d01007387 */ /* 0x000fe80000100800 */
[----:B------:R0:W-:Y:S04]  /*7610*/  STL [R1+0x9e8], R25 ;  /* 0x0009e81901007387 */ /* 0x0001e80000100800 */
[----:B0-----:R-:W2:Y:S01]  /*7620*/  LDL.LU R25, [R1+0x2748] ;  /* 0x0027480001197983 */ /* 0x001ea20000300800 */
[----:B------:R-:W-:-:S13]  /*7630*/  ISETP.GT.U32.AND P0, PT, R21, R6, PT ;  /* 0x000000061500720c */ /* 0x000fda0003f04070 */
[----:B------:R-:W-:Y:S01]  /*7640*/  @!P0 IMAD.IADD R6, R6, 0x1, -R21 ;  /* 0x0000000106068824 */ /* 0x000fe200078e0a15 */
[----:B------:R-:W-:Y:S01]  /*7650*/  IABS R7, R15 ;  /* 0x0000000f00077213 */ /* 0x000fe20000000000 */
[----:B------:R-:W-:-:S04]  /*7660*/  IMAD.HI.U32 R15, R14, R9, RZ ;  /* 0x000000090e0f7227 */ /* 0x000fc800078e00ff */
[----:B------:R-:W-:-:S04]  /*7670*/  IMAD.HI.U32 R13, R14, R7, RZ ;  /* 0x000000070e0d7227 */ /* 0x000fc800078e00ff */
[----:B------:R-:W-:Y:S02]  /*7680*/  IMAD.MOV R13, RZ, RZ, -R13 ;  /* 0x000000ffff0d7224 */ /* 0x000fe400078e0a0d */
[----:B------:R-:W-:Y:S02]  /*7690*/  IMAD.MOV R15, RZ, RZ, -R15 ;  /* 0x000000ffff0f7224 */ /* 0x000fe400078e0a0f */
[C---:B------:R-:W-:Y:S02]  /*76a0*/  IMAD R7, R21.reuse, R13, R7 ;  /* 0x0000000d15077224 */ /* 0x040fe400078e0207 */
[----:B------:R-:W-:Y:S01]  /*76b0*/  IMAD R9, R21, R15, R9 ;  /* 0x0000000f15097224 */ /* 0x000fe200078e0209 */
[----:B--2---:R-:W-:Y:S02]  /*76c0*/  ISETP.GE.AND P0, PT, R25, RZ, PT ;  /* 0x000000ff1900720c */ /* 0x004fe40003f06270 */
[----:B------:R-:W2:Y:S04]  /*76d0*/  LDL.LU R25, [R1+0xb40] ;  /* 0x000b400001197983 */ /* 0x000ea80000300800 */
[----:B------:R-:W3:Y:S04]  /*76e0*/  LDL R13, [R1+0x14] ;  /* 0x00001400010d7983 */ /* 0x000ee80000100800 */
[----:B------:R-:W4:Y:S01]  /*76f0*/  LDL R15, [R1+0x18] ;  /* 0x00001800010f7983 */ /* 0x000f220000100800 */
[----:B------:R-:W-:-:S02]  /*7700*/  ISETP.GT.U32.AND P6, PT, R21, R8, PT ;  /* 0x000000081500720c */ /* 0x000fc40003fc4070 */
[----:B------:R-:W-:-:S11]  /*7710*/  ISETP.GT.U32.AND P5, PT, R21, R11, PT ;  /* 0x0000000b1500720c */ /* 0x000fd60003fa4070 */
[----:B------:R-:W-:-:S05]  /*7720*/  @!P6 IMAD.IADD R8, R8, 0x1, -R21 ;  /* 0x000000010808e824 */ /* 0x000fca00078e0a15 */
[----:B------:R-:W-:Y:S01]  /*7730*/  ISETP.GT.U32.AND P6, PT, R21, R8, PT ;  /* 0x000000081500720c */ /* 0x000fe20003fc4070 */
[----:B------:R-:W-:Y:S02]  /*7740*/  @!P5 IMAD.IADD R11, R11, 0x1, -R21 ;  /* 0x000000010b0bd824 */ /* 0x000fe400078e0a15 */
[----:B------:R-:W-:-:S04]  /*7750*/  IMAD.HI.U32 R10, R14, R12, RZ ;  /* 0x0000000c0e0a7227 */ /* 0x000fc800078e00ff */
[----:B------:R-:W-:Y:S02]  /*7760*/  @!P4 IMAD.MOV R11, RZ, RZ, -R11 ;  /* 0x000000ffff0bc224 */ /* 0x000fe400078e0a0b */
[----:B------:R-:W-:-:S04]  /*7770*/  IMAD.MOV R10, RZ, RZ, -R10 ;  /* 0x000000ffff0a7224 */ /* 0x000fc800078e0a0a */
[----:B------:R-:W-:Y:S01]  /*7780*/  @!P6 IMAD.IADD R8, R8, 0x1, -R21 ;  /* 0x000000010808e824 */ /* 0x000fe200078e0a15 */
[----:B------:R3:W-:Y:S01]  /*7790*/  STL [R1+0x9dc], R11 ;  /* 0x0009dc0b01007387 */ /* 0x0007e20000100800 */
[----:B------:R-:W-:Y:S02]  /*77a0*/  IMAD R10, R21, R10, R12 ;  /* 0x0000000a150a7224 */ /* 0x000fe400078e020c */
[----:B------:R-:W-:Y:S01]  /*77b0*/  IMAD.MOV.U32 R12, RZ, RZ, R8 ;  /* 0x000000ffff0c7224 */ /* 0x000fe200078e0008 */
[----:B---3--:R-:W-:Y:S02]  /*77c0*/  IABS R11, R13 ;  /* 0x0000000d000b7213 */ /* 0x008fe40000000000 */
[----:B------:R-:W3:Y:S01]  /*77d0*/  LDL.LU R13, [R1+0x4] ;  /* 0x00000400010d7983 */ /* 0x000ee20000300800 */
[----:B----4-:R-:W-:-:S03]  /*77e0*/  IABS R8, R15 ;  /* 0x0000000f00087213 */ /* 0x010fc60000000000 */
[----:B------:R-:W4:Y:S01]  /*77f0*/  LDL.LU R15, [R1+0x8] ;  /* 0x00000800010f7983 */ /* 0x000f220000300800 */
[C---:B------:R-:W-:Y:S02]  /*7800*/  ISETP.GT.U32.AND P3, PT, R21.reuse, R5, PT ;  /* 0x000000051500720c */ /* 0x040fe40003f64070 */
[C---:B------:R-:W-:Y:S01]  /*7810*/  ISETP.GT.U32.AND P5, PT, R21.reuse, R4, PT ;  /* 0x000000041500720c */ /* 0x040fe20003fa4070 */
[----:B------:R-:W-:Y:S01]  /*7820*/  @!P1 IMAD.MOV R12, RZ, RZ, -R12 ;  /* 0x000000ffff0c9224 */ /* 0x000fe200078e0a0c */
[----:B------:R-:W-:-:S09]  /*7830*/  ISETP.GT.U32.AND P1, PT, R21, R10, PT ;  /* 0x0000000a1500720c */ /* 0x000fd20003f24070 */
[--C-:B------:R-:W-:Y:S02]  /*7840*/  @!P3 IMAD.IADD R5, R5, 0x1, -R21.reuse ;  /* 0x000000010505b824 */ /* 0x100fe400078e0a15 */
[----:B------:R-:W-:-:S03]  /*7850*/  @!P5 IMAD.IADD R4, R4, 0x1, -R21 ;  /* 0x000000010404d824 */ /* 0x000fc600078e0a15 */
[----:B------:R-:W-:Y:S01]  /*7860*/  ISETP.GT.U32.AND P5, PT, R21, R5, PT ;  /* 0x000000051500720c */ /* 0x000fe20003fa4070 */
[----:B------:R-:W-:Y:S01]  /*7870*/  STL [R1+0x9d8], R12 ;  /* 0x0009d80c01007387 */ /* 0x000fe20000100800 */
[----:B------:R-:W-:-:S11]  /*7880*/  @!P1 IMAD.IADD R10, R10, 0x1, -R21 ;  /* 0x000000010a0a9824 */ /* 0x000fd600078e0a15 */
[----:B------:R-:W-:Y:S01]  /*7890*/  @!P5 IMAD.IADD R5, R5, 0x1, -R21 ;  /* 0x000000010505d824 */ /* 0x000fe200078e0a15 */
[----:B------:R-:W-:Y:S02]  /*78a0*/  ISETP.GE.AND P5, PT, R26, RZ, PT ;  /* 0x000000ff1a00720c */ /* 0x000fe40003fa6270 */
[----:B------:R-:W2:Y:S01]  /*78b0*/  LDL.LU R26, [R1+0x1c] ;  /* 0x00001c00011a7983 */ /* 0x000ea20000300800 */
[----:B----4-:R-:W-:-:S03]  /*78c0*/  ISETP.GE.AND P1, PT, R15, RZ, PT ;  /* 0x000000ff0f00720c */ /* 0x010fc60003f26270 */
[----:B------:R-:W4:Y:S01]  /*78d0*/  LDL.LU R15, [R1+0x24] ;  /* 0x00002400010f7983 */ /* 0x000f220000300800 */
[C---:B------:R-:W-:Y:S02]  /*78e0*/  ISETP.GT.U32.AND P3, PT, R21.reuse, R6, PT ;  /* 0x000000061500720c */ /* 0x040fe40003f64070 */
[----:B------:R-:W-:-:S11]  /*78f0*/  ISETP.GT.U32.AND P6, PT, R21, R2, PT ;  /* 0x000000021500720c */ /* 0x000fd60003fc4070 */
[--C-:B------:R-:W-:Y:S01]  /*7900*/  @!P3 IMAD.IADD R6, R6, 0x1, -R21.reuse ;  /* 0x000000010606b824 */ /* 0x100fe200078e0a15 */
[----:B----4-:R0:W-:Y:S04]  /*7910*/  STL [R1+0x2744], R15 ;  /* 0x0027440f01007387 */ /* 0x0101e80000100800 */
[----:B0-----:R-:W4:Y:S01]  /*7920*/  LDL.LU R15, [R1+0xc] ;  /* 0x00000c00010f7983 */ /* 0x001f220000300800 */
[C---:B------:R-:W-:Y:S01]  /*7930*/  ISETP.GT.U32.AND P3, PT, R21.reuse, R9, PT ;  /* 0x000000091500720c */ /* 0x040fe20003f64070 */
[----:B------:R-:W-:Y:S01]  /*7940*/  @!P6 IMAD.IADD R2, R2, 0x1, -R21 ;  /* 0x000000010202e824 */ /* 0x000fe200078e0a15 */
[----:B------:R-:W-:Y:S01]  /*7950*/  ISETP.GT.U32.AND P6, PT, R21, R4, PT ;  /* 0x000000041500720c */ /* 0x000fe20003fc4070 */
[----:B------:R-:W-:-:S03]  /*7960*/  IMAD.HI.U32 R12, R14, R11, RZ ;  /* 0x0000000b0e0c7227 */ /* 0x000fc600078e00ff */
[----:B------:R-:W-:Y:S01]  /*7970*/  ISETP.GT.U32.AND P4, PT, R21, R2, PT ;  /* 0x000000021500720c */ /* 0x000fe20003f84070 */
[----:B------:R-:W-:Y:S02]  /*7980*/  @!P2 IMAD.MOV R6, RZ, RZ, -R6 ;  /* 0x000000ffff06a224 */ /* 0x000fe400078e0a06 */
[----:B------:R-:W-:-:S04]  /*7990*/  IMAD.MOV R12, RZ, RZ, -R12 ;  /* 0x000000ffff0c7224 */ /* 0x000fc800078e0a0c */
[--C-:B------:R-:W-:Y:S02]  /*79a0*/  @!P3 IMAD.IADD R9, R9, 0x1, -R21.reuse ;  /* 0x000000010909b824 */ /* 0x100fe400078e0a15 */
[----:B------:R-:W-:Y:S02]  /*79b0*/  @!P6 IMAD.IADD R4, R4, 0x1, -R21 ;  /* 0x000000010404e824 */ /* 0x000fe400078e0a15 */
[----:B------:R-:W-:Y:S02]  /*79c0*/  IMAD R11, R21, R12, R11 ;  /* 0x0000000c150b7224 */ /* 0x000fe400078e020b */
[----:B------:R-:W-:Y:S01]  /*79d0*/  @!P4 IMAD.IADD R2, R2, 0x1, -R21 ;  /* 0x000000010202c824 */ /* 0x000fe200078e0a15 */
[----:B---3--:R-:W-:Y:S01]  /*79e0*/  ISETP.GE.AND P4, PT, R13, RZ, PT ;  /* 0x000000ff0d00720c */ /* 0x008fe20003f86270 */
[----:B------:R-:W-:-:S04]  /*79f0*/  IMAD.HI.U32 R13, R14, R8, RZ ;  /* 0x000000080e0d7227 */ /* 0x000fc800078e00ff */
[----:B------:R-:W-:-:S04]  /*7a00*/  IMAD.MOV R13, RZ, RZ, -R13 ;  /* 0x000000ffff0d7224 */ /* 0x000fc800078e0a0d */
[C---:B------:R-:W-:Y:S01]  /*7a10*/  IMAD R8, R21.reuse, R13, R8 ;  /* 0x0000000d15087224 */ /* 0x040fe200078e0208 */
[----:B------:R-:W-:-:S03]  /*7a20*/  ISETP.GT.U32.AND P2, PT, R21, R10, PT ;  /* 0x0000000a1500720c */ /* 0x000fc60003f44070 */
[----:B------:R-:W-:-:S10]  /*7a30*/  @!P4 IMAD.MOV R2, RZ, RZ, -R2 ;  /* 0x000000ffff02c224 */ /* 0x000fd400078e0a02 */
[----:B------:R-:W-:-:S04]  /*7a40*/  @!P2 IMAD.IADD R10, R10, 0x1, -R21 ;  /* 0x000000010a0aa824 */ /* 0x000fc800078e0a15 */
[----:B------:R-:W-:Y:S01]  /*7a50*/  @!P1 IMAD.MOV R10, RZ, RZ, -R10 ;  /* 0x000000ffff0a9224 */ /* 0x000fe200078e0a0a */
[----:B----4-:R-:W-:Y:S01]  /*7a60*/  ISETP.GE.AND P3, PT, R15, RZ, PT ;  /* 0x000000ff0f00720c */ /* 0x010fe20003f66270 */
[----:B------:R-:W-:Y:S02]  /*7a70*/  IMAD.MOV.U32 R15, RZ, RZ, R5 ;  /* 0x000000ffff0f7224 */ /* 0x000fe400078e0005 */
[----:B------:R-:W3:Y:S02]  /*7a80*/  LDL.LU R5, [R1+0x10] ;  /* 0x0000100001057983 */ /* 0x000ee40000300800 */
[----:B------:R-:W-:Y:S02]  /*7a90*/  @!P0 IMAD.MOV R15, RZ, RZ, -R15 ;  /* 0x000000ffff0f8224 */ /* 0x000fe400078e0a0f */
[----:B------:R0:W-:Y:S04]  /*7aa0*/  STL [R1+0x9c4], R6 ;  /* 0x0009c40601007387 */ /* 0x0001e80000100800 */
[----:B0-----:R-:W4:Y:S04]  /*7ab0*/  LDL.LU R6, [R1+0x14] ;  /* 0x0000140001067983 */ /* 0x001f280000300800 */
[----:B------:R-:W4:Y:S04]  /*7ac0*/  LDL.LU R12, [R1+0x18] ;  /* 0x00001800010c7983 */ /* 0x000f280000300800 */
[----:B------:R0:W-:Y:S02]  /*7ad0*/  STL [R1+0x9c0], R15 ;  /* 0x0009c00f01007387 */ /* 0x0001e40000100800 */
[----:B0-----:R-:W-:-:S04]  /*7ae0*/  IMAD.MOV.U32 R15, RZ, RZ, R4 ;  /* 0x000000ffff0f7224 */ /* 0x001fc800078e0004 */
[----:B------:R-:W-:-:S05]  /*7af0*/  @!P5 IMAD.MOV R15, RZ, RZ, -R15 ;  /* 0x000000ffff0fd224 */ /* 0x000fca00078e0a0f */
[----:B------:R0:W-:Y:S04]  /*7b00*/  STL [R1+0x9bc], R15 ;  /* 0x0009bc0f01007387 */ /* 0x0001e80000100800 */
[----:B0-----:R-:W4:Y:S04]  /*7b10*/  LDL.LU R15, [R1+0x2744] ;  /* 0x00274400010f7983 */ /* 0x001f280000300800 */
[----:B------:R-:W4:Y:S01]  /*7b20*/  LDL.LU R13, [R1+0x20] ;  /* 0x00002000010d7983 */ /* 0x000f220000300800 */
[----:B------:R-:W-:-:S03]  /*7b30*/  ISETP.GT.U32.AND P5, PT, R21, R11, PT ;  /* 0x0000000b1500720c */ /* 0x000fc60003fa4070 */
[----:B------:R-:W-:Y:S01]  /*7b40*/  STL [R1+0x9b8], R2 ;  /* 0x0009b80201007387 */ /* 0x000fe20000100800 */
[----:B--2---:R-:W-:-:S03]  /*7b50*/  IABS R4, R26 ;  /* 0x0000001a00047213 */ /* 0x004fc60000000000 */
[----:B------:R0:W-:Y:S06]  /*7b60*/  STL [R1+0x9b4], R10 ;  /* 0x0009b40a01007387 */ /* 0x0001ec0000100800 */
[----:B------:R-:W-:Y:S01]  /*7b70*/  @!P5 IMAD.IADD R11, R11, 0x1, -R21 ;  /* 0x000000010b0bd824 */ /* 0x000fe200078e0a15 */
[----:B------:R-:W-:Y:S01]  /*7b80*/  ISETP.GE.AND P5, PT, R26, RZ, PT ;  /* 0x000000ff1a00720c */ /* 0x000fe20003fa6270 */
[----:B0-----:R-:W2:Y:S04]  /*7b90*/  LDL.LU R10, [R1+0x60] ;  /* 0x00006000010a7983 */ /* 0x001ea80000300800 */
[----:B------:R-:W2:Y:S01]  /*7ba0*/  LDL.LU R26, [R1+0x64] ;  /* 0x00006400011a7983 */ /* 0x000ea20000300800 */
[----:B------:R-:W-:-:S02]  /*7bb0*/  ISETP.GT.U32.AND P6, PT, R21, R7, PT ;  /* 0x000000071500720c */ /* 0x000fc40003fc4070 */
[----:B------:R-:W-:-:S11]  /*7bc0*/  ISETP.GT.U32.AND P0, PT, R21, R9, PT ;  /* 0x000000091500720c */ /* 0x000fd60003f04070 */
[----:B------:R-:W-:-:S05]  /*7bd0*/  @!P6 IMAD.IADD R7, R7, 0x1, -R21 ;  /* 0x000000010707e824 */ /* 0x000fca00078e0a15 */
[----:B------:R-:W-:Y:S01]  /*7be0*/  ISETP.GT.U32.AND P6, PT, R21, R7, PT ;  /* 0x000000071500720c */ /* 0x000fe20003fc4070 */
[----:B------:R-:W-:Y:S01]  /*7bf0*/  @!P0 IMAD.IADD R9, R9, 0x1, -R21 ;  /* 0x0000000109098824 */ /* 0x000fe200078e0a15 */
[----:B------:R-:W-:-:S11]  /*7c00*/  ISETP.GT.U32.AND P2, PT, R21, R8, PT ;  /* 0x000000081500720c */ /* 0x000fd60003f44070 */
[--C-:B------:R-:W-:Y:S02]  /*7c10*/  @!P6 IMAD.IADD R7, R7, 0x1, -R21.reuse ;  /* 0x000000010707e824 */ /* 0x100fe400078e0a15 */
[----:B------:R-:W-:Y:S01]  /*7c20*/  @!P2 IMAD.IADD R8, R8, 0x1, -R21 ;  /* 0x000000010808a824 */ /* 0x000fe200078e0a15 */
[----:B------:R-:W-:Y:S01]  /*7c30*/  ISETP.GT.U32.AND P2, PT, R21, R11, PT ;  /* 0x0000000b1500720c */ /* 0x000fe20003f44070 */
[----:B------:R-:W-:-:S04]  /*7c40*/  IMAD.HI.U32 R2, R14, R4, RZ ;  /* 0x000000040e027227 */ /* 0x000fc800078e00ff */
[----:B------:R-:W-:-:S04]  /*7c50*/  IMAD.MOV R2, RZ, RZ, -R2 ;  /* 0x000000ffff027224 */ /* 0x000fc800078e0a02 */
[----:B------:R-:W-:-:S04]  /*7c60*/  IMAD R4, R21, R2, R4 ;  /* 0x0000000215047224 */ /* 0x000fc800078e0204 */
[----:B------:R-:W-:Y:S01]  /*7c70*/  @!P2 IMAD.IADD R11, R11, 0x1, -R21 ;  /* 0x000000010b0ba824 */ /* 0x000fe200078e0a15 */
[----:B---3--:R-:W-:Y:S02]  /*7c80*/  ISETP.GE.AND P4, PT, R5, RZ, PT ;  /* 0x000000ff0500720c */ /* 0x008fe40003f86270 */
[----:B----4-:R-:W-:Y:S01]  /*7c90*/  ISETP.GE.AND P6, PT, R12, RZ, PT ;  /* 0x000000ff0c00720c */ /* 0x010fe20003fc6270 */
[----:B------:R-:W-:-:S04]  /*7ca0*/  IMAD.MOV.U32 R12, RZ, RZ, R9 ;  /* 0x000000ffff0c7224 */ /* 0x000fc800078e0009 */
[----:B------:R-:W-:-:S06]  /*7cb0*/  @!P3 IMAD.MOV R12, RZ, RZ, -R12 ;  /* 0x000000ffff0cb224 */ /* 0x000fcc00078e0a0c */
[----:B------:R-:W-:Y:S01]  /*7cc0*/  @!P4 IMAD.MOV R7, RZ, RZ, -R7 ;  /* 0x000000ffff07c224 */ /* 0x000fe200078e0a07 */
[----:B------:R0:W-:Y:S04]  /*7cd0*/  STL [R1+0x9ac], R12 ;  /* 0x0009ac0c01007387 */ /* 0x0001e80000100800 */
[----:B0-----:R-:W3:Y:S04]  /*7ce0*/  LDL R12, [R1+0x28] ;  /* 0x00002800010c7983 */ /* 0x001ee80000100800 */
[----:B------:R0:W-:Y:S01]  /*7cf0*/  STL [R1+0x9a8], R7 ;  /* 0x0009a80701007387 */ /* 0x0001e20000100800 */
[----:B------:R-:W-:-:S02]  /*7d00*/  IABS R5, R13 ;  /* 0x0000000d00057213 */ /* 0x000fc40000000000 */
[----:B------:R-:W-:Y:S02]  /*7d10*/  ISETP.GE.AND P4, PT, R13, RZ, PT ;  /* 0x000000ff0d00720c */ /* 0x000fe40003f86270 */
[----:B------:R-:W4:Y:S01]  /*7d20*/  LDL R13, [R1+0x34] ;  /* 0x00003400010d7983 */ /* 0x000f220000100800 */
[----:B------:R-:W-:Y:S02]  /*7d30*/  ISETP.GE.AND P0, PT, R6, RZ, PT ;  /* 0x000000ff0600720c */ /* 0x000fe40003f06270 */
[----:B------:R-:W-:Y:S02]  /*7d40*/  IABS R6, R15 ;  /* 0x0000000f00067213 */ /* 0x000fe40000000000 */
[----:B------:R-:W-:Y:S02]  /*7d50*/  ISETP.GT.U32.AND P3, PT, R21, R4, PT ;  /* 0x000000041500720c */ /* 0x000fe40003f64070 */
[----:B------:R-:W-:Y:S02]  /*7d60*/  ISETP.GE.AND P2, PT, R15, RZ, PT ;  /* 0x000000ff0f00720c */ /* 0x000fe40003f46270 */
[----:B------:R-:W4:Y:S01]  /*7d70*/  LDL R15, [R1+0x38] ;  /* 0x00003800010f7983 */ /* 0x000f220000100800 */
[----:B------:R-:W-:-:S04]  /*7d80*/  IMAD.HI.U32 R9, R14, R6, RZ ;  /* 0x000000060e097227 */ /* 0x000fc800078e00ff */
[----:B------:R-:W-:-:S04]  /*7d90*/  IMAD.MOV R9, RZ, RZ, -R9 ;  /* 0x000000ffff097224 */ /* 0x000fc800078e0a09 */
[C---:B------:R-:W-:Y:S01]  /*7da0*/  IMAD R6, R21.reuse, R9, R6 ;  /* 0x0000000915067224 */ /* 0x040fe200078e0206 */
[----:B--2---:R-:W-:Y:S01]  /*7db0*/  IABS R9, R26 ;  /* 0x0000001a00097213 */ /* 0x004fe20000000000 */
[----:B------:R-:W-:Y:S01]  /*7dc0*/  @!P3 IMAD.IADD R4, R4, 0x1, -R21 ;  /* 0x000000010404b824 */ /* 0x000fe200078e0a15 */
[----:B------:R-:W-:Y:S02]  /*7dd0*/  ISETP.GE.AND P3, PT, R26, RZ, PT ;  /* 0x000000ff1a00720c */ /* 0x000fe40003f66270 */
[----:B------:R-:W2:Y:S01]  /*7de0*/  LDL.LU R26, [R1+0x3c] ;  /* 0x00003c00011a7983 */ /* 0x000ea20000300800 */
[----:B------:R-:W-:Y:S01]  /*7df0*/  ISETP.GT.U32.AND P1, PT, R21, R8, PT ;  /* 0x000000081500720c */ /* 0x000fe20003f24070 */
[----:B0-----:R-:W-:-:S04]  /*7e00*/  IMAD.MOV.U32 R7, RZ, RZ, R11 ;  /* 0x000000ffff077224 */ /* 0x001fc800078e000b */
[----:B------:R-:W-:-:S08]  /*7e10*/  @!P0 IMAD.MOV R7, RZ, RZ, -R7 ;  /* 0x000000ffff078224 */ /* 0x000fd000078e0a07 */
[----:B------:R-:W-:Y:S01]  /*7e20*/  @!P1 IMAD.IADD R8, R8, 0x1, -R21 ;  /* 0x0000000108089824 */ /* 0x000fe200078e0a15 */
[----:B------:R-:W-:Y:S02]  /*7e30*/  ISETP.GE.AND P1, PT, R10, RZ, PT ;  /* 0x000000ff0a00720c */ /* 0x000fe40003f26270 */
[----:B------:R-:W-:Y:S01]  /*7e40*/  IABS R10, R10 ;  /* 0x0000000a000a7213 */ /* 0x000fe20000000000 */
[----:B------:R-:W-:Y:S01]  /*7e50*/  @!P6 IMAD.MOV R8, RZ, RZ, -R8 ;  /* 0x000000ffff08e224 */ /* 0x000fe200078e0a08 */
[----:B------:R-:W-:Y:S04]  /*7e60*/  STL [R1+0x9a4], R7 ;  /* 0x0009a40701007387 */ /* 0x000fe80000100800 */
[----:B------:R0:W-:Y:S01]  /*7e70*/  STL [R1+0x9a0], R8 ;  /* 0x0009a00801007387 */ /* 0x0001e20000100800 */
[----:B------:R-:W-:Y:S01]  /*7e80*/  ISETP.GT.U32.AND P0, PT, R21, R4, PT ;  /* 0x000000041500720c */ /* 0x000fe20003f04070 */
[----:B------:R-:W-:-:S04]  /*7e90*/  IMAD.HI.U32 R2, R14, R5, RZ ;  /* 0x000000050e027227 */ /* 0x000fc800078e00ff */
[----:B------:R-:W-:-:S04]  /*7ea0*/  IMAD.MOV R2, RZ, RZ, -R2 ;  /* 0x000000ffff027224 */ /* 0x000fc800078e0a02 */
[----:B------:R-:W-:-:S04]  /*7eb0*/  IMAD R5, R21, R2, R5 ;  /* 0x0000000215057224 */ /* 0x000fc800078e0205 */
[----:B------:R-:W-:Y:S01]  /*7ec0*/  @!P0 IMAD.IADD R4, R4, 0x1, -R21 ;  /* 0x0000000104048824 */ /* 0x000fe200078e0a15 */
[----:B---3--:R-:W-:-:S05]  /*7ed0*/  IABS R12, R12 ;  /* 0x0000000c000c7213 */ /* 0x008fca0000000000 */
[----:B0-----:R-:W-:Y:S01]  /*7ee0*/  IMAD.MOV.U32 R8, RZ, RZ, R12 ;  /* 0x000000ffff087224 */ /* 0x001fe200078e000c */
[----:B----4-:R-:W-:Y:S01]  /*7ef0*/  IABS R7, R13 ;  /* 0x0000000d00077213 */ /* 0x010fe20000000000 */
[----:B------:R-:W-:-:S04]  /*7f00*/  IMAD.HI.U32 R13, R14, R10, RZ ;  /* 0x0000000a0e0d7227 */ /* 0x000fc800078e00ff */
[----:B------:R-:W-:Y:S02]  /*7f10*/  IMAD.MOV R12, RZ, RZ, -R13 ;  /* 0x000000ffff0c7224 */ /* 0x000fe400078e0a0d */
[----:B------:R-:W-:-:S04]  /*7f20*/  IMAD.HI.U32 R13, R14, R8, RZ ;  /* 0x000000080e0d7227 */ /* 0x000fc800078e00ff */
[----:B------:R-:W-:-:S04]  /*7f30*/  IMAD.MOV R13, RZ, RZ, -R13 ;  /* 0x000000ffff0d7224 */ /* 0x000fc800078e0a0d */
[----:B------:R-:W-:Y:S02]  /*7f40*/  IMAD R8, R21, R13, R8 ;  /* 0x0000000d15087224 */ /* 0x000fe400078e0208 */
[----:B------:R-:W3:Y:S01]  /*7f50*/  LDL R13, [R1+0x40] ;  /* 0x00004000010d7983 */ /* 0x000ee20000100800 */
[----:B------:R-:W-:-:S03]  /*7f60*/  IABS R2, R15 ;  /* 0x0000000f00027213 */ /* 0x000fc60000000000 */
[----:B------:R-:W4:Y:S01]  /*7f70*/  LDL R15, [R1+0x44] ;  /* 0x00004400010f7983 */ /* 0x000f220000100800 */
[----:B------:R-:W-:Y:S02]  /*7f80*/  IMAD R10, R21, R12, R10 ;  /* 0x0000000c150a7224 */ /* 0x000fe400078e020a */
[----:B------:R-:W-:Y:S01]  /*7f90*/  IMAD.HI.U32 R12, R14, R7, RZ ;  /* 0x000000070e0c7227 */ /* 0x000fe200078e00ff */
[----:B------:R0:W-:Y:S03]  /*7fa0*/  STL [R1+0x2740], R8 ;  /* 0x0027400801007387 */ /* 0x0001e60000100800 */
[----:B------:R-:W-:Y:S02]  /*7fb0*/  IMAD.MOV R12, RZ, RZ, -R12 ;  /* 0x000000ffff0c7224 */ /* 0x000fe400078e0a0c */
[----:B0-----:R-:W-:-:S04]  /*7fc0*/  IMAD.MOV.U32 R8, RZ, RZ, R4 ;  /* 0x000000ffff087224 */ /* 0x001fc800078e0004 */
[----:B------:R-:W-:Y:S01]  /*7fd0*/  @!P5 IMAD.MOV R8, RZ, RZ, -R8 ;  /* 0x000000ffff08d224 */ /* 0x000fe200078e0a08 */
[----:B--2---:R0:W-:Y:S01]  /*7fe0*/  STL [R1+0x273c], R26 ;  /* 0x00273c1a01007387 */ /* 0x0041e20000100800 */
[C---:B------:R-:W-:Y:S01]  /*7ff0*/  IMAD R7, R21.reuse, R12, R7 ;  /* 0x0000000c15077224 */ /* 0x040fe200078e0207 */
[----:B------:R-:W-:Y:S02]  /*8000*/  IABS R12, R26 ;  /* 0x0000001a000c7213 */ /* 0x000fe40000000000 */
[----:B------:R1:W-:Y:S04]  /*8010*/  STL [R1+0x99c], R8 ;  /* 0x00099c0801007387 */ /* 0x0003e80000100800 */
[----:B0-----:R-:W2:Y:S01]  /*8020*/  LDL.LU R26, [R1+0x28] ;  /* 0x00002800011a7983 */ /* 0x001ea20000300800 */
[----:B------:R-:W-:-:S02]  /*8030*/  ISETP.GT.U32.AND P6, PT, R21, R5, PT ;  /* 0x000000051500720c */ /* 0x000fc40003fc4070 */
[----:B------:R-:W-:Y:S01]  /*8040*/  ISETP.GT.U32.AND P0, PT, R21, R6, PT ;  /* 0x000000061500720c */ /* 0x000fe20003f04070 */
[----:B------:R-:W-:-:S04]  /*8050*/  IMAD.HI.U32 R11, R14, R9, RZ ;  /* 0x000000090e0b7227 */ /* 0x000fc800078e00ff */
[----:B------:R-:W-:-:S06]  /*8060*/  IMAD.MOV R11, RZ, RZ, -R11 ;  /* 0x000000ffff0b7224 */ /* 0x000fcc00078e0a0b */
[----:B------:R-:W-:Y:S02]  /*8070*/  @!P6 IMAD.IADD R5, R5, 0x1, -R21 ;  /* 0x000000010505e824 */ /* 0x000fe400078e0a15 */
[C---:B------:R-:W-:Y:S02]  /*8080*/  IMAD R9, R21.reuse, R11, R9 ;  /* 0x0000000b15097224 */ /* 0x040fe400078e0209 */
[----:B------:R-:W-:Y:S01]  /*8090*/  @!P0 IMAD.IADD R6, R6, 0x1, -R21 ;  /* 0x0000000106068824 */ /* 0x000fe200078e0a15 */
[----:B------:R-:W-:Y:S01]  /*80a0*/  ISETP.GT.U32.AND P0, PT, R21, R5, PT ;  /* 0x000000051500720c */ /* 0x000fe20003f04070 */
[----:B------:R-:W-:-:S04]  /*80b0*/  IMAD.HI.U32 R11, R14, R2, RZ ;  /* 0x000000020e0b7227 */ /* 0x000fc800078e00ff */
[----:B------:R-:W-:Y:S01]  /*80c0*/  IMAD.MOV R11, RZ, RZ, -R11 ;  /* 0x000000ffff0b7224 */ /* 0x000fe200078e0a0b */
[----:B------:R-:W-:-:S03]  /*80d0*/  ISETP.GT.U32.AND P5, PT, R21, R6, PT ;  /* 0x000000061500720c */ /* 0x000fc60003fa4070 */
[----:B------:R-:W-:-:S04]  /*80e0*/  IMAD R2, R21, R11, R2 ;  /* 0x0000000b15027224 */ /* 0x000fc800078e0202 */
[----:B------:R-:W-:Y:S01]  /*80f0*/  @!P0 IMAD.IADD R5, R5, 0x1, -R21 ;  /* 0x0000000105058824 */ /* 0x000fe200078e0a15 */
[----:B------:R-:W-:-:S03]  /*8100*/  ISETP.GT.U32.AND P0, PT, R21, R9, PT ;  /* 0x000000091500720c */ /* 0x000fc60003f04070 */
[----:B-1----:R-:W-:Y:S02]  /*8110*/  IMAD.MOV.U32 R8, RZ, RZ, R5 ;  /* 0x000000ffff087224 */ /* 0x002fe400078e0005 */
[----:B------:R-:W-:Y:S02]  /*8120*/  @!P5 IMAD.IADD R6, R6, 0x1, -R21 ;  /* 0x000000010606d824 */ /* 0x000fe400078e0a15 */
[----:B------:R-:W-:-:S04]  /*8130*/  IMAD.HI.U32 R5, R14, R12, RZ ;  /* 0x0000000c0e057227 */ /* 0x000fc800078e00ff */
[----:B------:R-:W-:Y:S02]  /*8140*/  @!P4 IMAD.MOV R8, RZ, RZ, -R8 ;  /* 0x000000ffff08c224 */ /* 0x000fe400078e0a08 */
[----:B------:R-:W-:Y:S02]  /*8150*/  IMAD.MOV R5, RZ, RZ, -R5 ;  /* 0x000000ffff057224 */ /* 0x000fe400078e0a05 */
[----:B------:R-:W-:Y:S01]  /*8160*/  @!P0 IMAD.IADD R9, R9, 0x1, -R21 ;  /* 0x0000000109098824 */ /* 0x000fe200078e0a15 */
[----:B------:R0:W-:Y:S01]  /*8170*/  STL [R1+0x998], R8 ;  /* 0x0009980801007387 */ /* 0x0001e20000100800 */
[----:B------:R-:W-:-:S03]  /*8180*/  IMAD R5, R21, R5, R12 ;  /* 0x0000000515057224 */ /* 0x000fc600078e020c */
[----:B0-----:R-:W2:Y:S01]  /*8190*/  LDL.LU R8, [R1+0x2740] ;  /* 0x0027400001087983 */ /* 0x001ea20000300800 */
[----:B---3--:R-:W-:Y:S02]  /*81a0*/  IABS R11, R13 ;  /* 0x0000000d000b7213 */ /* 0x008fe40000000000 */
[----:B----4-:R-:W-:-:S03]  /*81b0*/  IABS R4, R15 ;  /* 0x0000000f00047213 */ /* 0x010fc60000000000 */
[----:B------:R-:W-:-:S04]  /*81c0*/  IMAD.HI.U32 R15, R14, R11, RZ ;  /* 0x0000000b0e0f7227 */ /* 0x000fc800078e00ff */
[----:B------:R-:W-:-:S04]  /*81d0*/  IMAD.MOV R15, RZ, RZ, -R15 ;  /* 0x000000ffff0f7224 */ /* 0x000fc800078e0a0f */
[----:B------:R-:W-:Y:S02]  /*81e0*/  IMAD R11, R21, R15, R11 ;  /* 0x0000000f150b7224 */ /* 0x000fe400078e020b */
[----:B------:R-:W-:-:S04]  /*81f0*/  IMAD.MOV.U32 R15, RZ, RZ, R6 ;  /* 0x000000ffff0f7224 */ /* 0x000fc800078e0006 */
[----:B------:R-:W-:Y:S01]  /*8200*/  @!P2 IMAD.MOV R15, RZ, RZ, -R15 ;  /* 0x000000ffff0fa224 */ /* 0x000fe200078e0a0f */
[----:B--2---:R-:W-:Y:S02]  /*8210*/  ISETP.GE.AND P0, PT, R26, RZ, PT ;  /* 0x000000ff1a00720c */ /* 0x004fe40003f06270 */
[----:B------:R-:W2:Y:S04]  /*8220*/  LDL.LU R26, [R1+0x273c] ;  /* 0x00273c00011a7983 */ /* 0x000ea80000300800 */
[----:B------:R-:W3:Y:S04]  /*8230*/  LDL.LU R12, [R1+0x34] ;  /* 0x00003400010c7983 */ /* 0x000ee80000300800 */
[----:B------:R-:W4:Y:S04]  /*8240*/  LDL R6, [R1+0x4c] ;  /* 0x00004c0001067983 */ /* 0x000f280000100800 */
[----:B------:R0:W-:Y:S04]  /*8250*/  STL [R1+0x994], R15 ;  /* 0x0009940f01007387 */ /* 0x0001e80000100800 */
[----:B0-----:R-:W2:Y:S01]  /*8260*/  LDL.LU R15, [R1+0x38] ;  /* 0x00003800010f7983 */ /* 0x001ea20000300800 */
[----:B------:R-:W-:-:S13]  /*8270*/  ISETP.GT.U32.AND P6, PT, R21, R10, PT ;  /* 0x0000000a1500720c */ /* 0x000fda0003fc4070 */
[----:B------:R-:W-:-:S05]  /*8280*/  @!P6 IMAD.IADD R10, R10, 0x1, -R21 ;  /* 0x000000010a0ae824 */ /* 0x000fca00078e0a15 */
[----:B------:R-:W-:-:S13]  /*8290*/  ISETP.GT.U32.AND P6, PT, R21, R10, PT ;  /* 0x0000000a1500720c */ /* 0x000fda0003fc4070 */
[----:B------:R-:W-:Y:S01]  /*82a0*/  @!P6 IMAD.IADD R10, R10, 0x1, -R21 ;  /* 0x000000010a0ae824 */ /* 0x000fe200078e0a15 */
[----:B------:R-:W-:Y:S01]  /*82b0*/  ISETP.GT.U32.AND P6, PT, R21, R2, PT ;  /* 0x000000021500720c */ /* 0x000fe20003fc4070 */
[----:B------:R-:W-:-:S04]  /*82c0*/  IMAD.HI.U32 R13, R14, R4, RZ ;  /* 0x000000040e0d7227 */ /* 0x000fc800078e00ff */
[----:B------:R-:W-:-:S08]  /*82d0*/  IMAD.MOV R13, RZ, RZ, -R13 ;  /* 0x000000ffff0d7224 */ /* 0x000fd000078e0a0d */
[----:B------:R-:W-:-:S05]  /*82e0*/  @!P6 IMAD.IADD R2, R2, 0x1, -R21 ;  /* 0x000000010202e824 */ /* 0x000fca00078e0a15 */
[C---:B------:R-:W-:Y:S01]  /*82f0*/  ISETP.GT.U32.AND P2, PT, R21.reuse, R2, PT ;  /* 0x000000021500720c */ /* 0x040fe20003f44070 */
[----:B------:R-:W-:Y:S02]  /*8300*/  IMAD R4, R21, R13, R4 ;  /* 0x0000000d15047224 */ /* 0x000fe400078e0204 */
[----:B------:R-:W-:Y:S02]  /*8310*/  IMAD.MOV.U32 R13, RZ, RZ, R10 ;  /* 0x000000ffff0d7224 */ /* 0x000fe400078e000a */
[----:B------:R-:W3:Y:S02]  /*8320*/  LDL R10, [R1+0x48] ;  /* 0x00004800010a7983 */ /* 0x000ee40000100800 */
[----:B------:R-:W-:-:S05]  /*8330*/  @!P1 IMAD.MOV R13, RZ, RZ, -R13 ;  /* 0x000000ffff0d9224 */ /* 0x000fca00078e0a0d */
[----:B------:R-:W-:Y:S01]  /*8340*/  STL [R1+0x990], R13 ;  /* 0x0009900d01007387 */ /* 0x000fe20000100800 */
[----:B------:R-:W-:Y:S01]  /*8350*/  @!P2 IMAD.IADD R2, R2, 0x1, -R21 ;  /* 0x000000010202a824 */ /* 0x000fe200078e0a15 */
[----:B--2---:R-:W-:Y:S02]  /*8360*/  ISETP.GE.AND P2, PT, R15, RZ, PT ;  /* 0x000000ff0f00720c */ /* 0x004fe40003f46270 */
[----:B------:R-:W2:Y:S01]  /*8370*/  LDL.LU R15, [R1+0x54] ;  /* 0x00005400010f7983 */ /* 0x000ea20000300800 */
[----:B------:R-:W-:-:S13]  /*8380*/  ISETP.GT.U32.AND P1, PT, R21, R5, PT ;  /* 0x000000051500720c */ /* 0x000fda0003f24070 */
[--C-:B------:R-:W-:Y:S01]  /*8390*/  @!P1 IMAD.IADD R5, R5, 0x1, -R21.reuse ;  /* 0x0000000105059824 */ /* 0x100fe200078e0a15 */
[----:B------:R-:W-:Y:S02]  /*83a0*/  ISETP.GE.AND P1, PT, R26, RZ, PT ;  /* 0x000000ff1a00720c */ /* 0x000fe40003f26270 */
[C---:B------:R-:W-:Y:S02]  /*83b0*/  ISETP.GT.U32.AND P4, PT, R21.reuse, R8, PT ;  /* 0x000000081500720c */ /* 0x040fe40003f84070 */
[----:B------:R-:W-:Y:S01]  /*83c0*/  ISETP.GT.U32.AND P5, PT, R21, R7, PT ;  /* 0x000000071500720c */ /* 0x000fe20003fa4070 */
[----:B--2---:R0:W-:Y:S04]  /*83d0*/  STL [R1+0x2734], R15 ;  /* 0x0027340f01007387 */ /* 0x0041e80000100800 */
[----:B0-----:R-:W2:Y:S04]  /*83e0*/  LDL.LU R15, [R1+0x40] ;  /* 0x00004000010f7983 */ /* 0x001ea80000300800 */
[----:B------:R-:W2:Y:S02]  /*83f0*/  LDL.LU R26, [R1+0x58] ;  /* 0x00005800011a7983 */ /* 0x000ea40000300800 */
[----:B------:R-:W-:-:S02]  /*8400*/  @!P4 IMAD.IADD R8, R8, 0x1, -R21 ;  /* 0x000000010808c824 */ /* 0x000fc400078e0a15 */
[----:B------:R-:W-:-:S03]  /*8410*/  @!P5 IMAD.IADD R7, R7, 0x1, -R21 ;  /* 0x000000010707d824 */ /* 0x000fc600078e0a15 */
[----:B------:R-:W-:Y:S02]  /*8420*/  ISETP.GT.U32.AND P5, PT, R21, R8, PT ;  /* 0x000000081500720c */ /* 0x000fe40003fa4070 */
[----:B---3--:R-:W-:-:S11]  /*8430*/  IABS R10, R10 ;  /* 0x0000000a000a7213 */ /* 0x008fd60000000000 */
[----:B------:R-:W-:Y:S01]  /*8440*/  @!P5 IMAD.IADD R8, R8, 0x1, -R21 ;  /* 0x000000010808d824 */ /* 0x000fe200078e0a15 */
[----:B------:R-:W-:Y:S01]  /*8450*/  ISETP.GE.AND P5, PT, R12, RZ, PT ;  /* 0x000000ff0c00720c */ /* 0x000fe20003fa6270 */
[----:B------:R-:W-:-:S04]  /*8460*/  IMAD.HI.U32 R12, R14, R10, RZ ;  /* 0x0000000a0e0c7227 */ /* 0x000fc800078e00ff */
[----:B------:R-:W-:-:S04]  /*8470*/  IMAD.MOV R12, RZ, RZ, -R12 ;  /* 0x000000ffff0c7224 */ /* 0x000fc800078e0a0c */
[C---:B------:R-:W-:Y:S01]  /*8480*/  IMAD R10, R21.reuse, R12, R10 ;  /* 0x0000000c150a7224 */ /* 0x040fe200078e020a */
[C---:B------:R-:W-:Y:S02]  /*8490*/  ISETP.GT.U32.AND P4, PT, R21.reuse, R9, PT ;  /* 0x000000091500720c */ /* 0x040fe40003f84070 */
[----:B------:R-:W-:Y:S01]  /*84a0*/  ISETP.GT.U32.AND P6, PT, R21, R7, PT ;  /* 0x000000071500720c */ /* 0x000fe20003fc4070 */
[----:B--2---:R0:W-:Y:S04]  /*84b0*/  STL [R1+0x2738], R26 ;  /* 0x0027381a01007387 */ /* 0x0041e80000100800 */
[----:B------:R-:W2:Y:S06]  /*84c0*/  LDL.LU R12, [R1+0x50] ;  /* 0x00005000010c7983 */ /* 0x000eac0000300800 */
[--C-:B------:R-:W-:Y:S01]  /*84d0*/  @!P4 IMAD.IADD R9, R9, 0x1, -R21.reuse ;  /* 0x000000010909c824 */ /* 0x100fe200078e0a15 */
[----:B------:R-:W-:Y:S01]  /*84e0*/  ISETP.GT.U32.AND P4, PT, R21, R11, PT ;  /* 0x0000000b1500720c */ /* 0x000fe20003f84070 */
[----:B------:R-:W-:-:S02]  /*84f0*/  @!P6 IMAD.IADD R7, R7, 0x1, -R21 ;  /* 0x000000010707e824 */ /* 0x000fc400078e0a15 */
[----:B------:R-:W-:-:S10]  /*8500*/  @!P3 IMAD.MOV R9, RZ, RZ, -R9 ;  /* 0x000000ffff09b224 */ /* 0x000fd400078e0a09 */
[----:B------:R-:W-:Y:S01]  /*8510*/  @!P4 IMAD.IADD R11, R11, 0x1, -R21 ;  /* 0x000000010b0bc824 */ /* 0x000fe200078e0a15 */
[----:B------:R-:W-:Y:S01]  /*8520*/  ISETP.GE.AND P4, PT, R15, RZ, PT ;  /* 0x000000ff0f00720c */ /* 0x000fe20003f86270 */
[----:B------:R-:W-:Y:S02]  /*8530*/  IMAD.MOV.U32 R15, RZ, RZ, R8 ;  /* 0x000000ffff0f7224 */ /* 0x000fe400078e0008 */
[----:B------:R-:W3:Y:S02]  /*8540*/  LDL.LU R8, [R1+0x48] ;  /* 0x0000480001087983 */ /* 0x000ee40000300800 */
[----:B------:R-:W-:Y:S02]  /*8550*/  @!P0 IMAD.MOV R15, RZ, RZ, -R15 ;  /* 0x000000ffff0f8224 */ /* 0x000fe400078e0a0f */
[----:B------:R1:W-:Y:S01]  /*8560*/  STL [R1+0x98c], R9 ;  /* 0x00098c0901007387 */ /* 0x0003e20000100800 */
[----:B0-----:R-:W-:Y:S01]  /*8570*/  IMAD.MOV.U32 R26, RZ, RZ, R7 ;  /* 0x000000ffff1a7224 */ /* 0x001fe200078e0007 */
[----:B------:R-:W-:-:S02]  /*8580*/  ISETP.GT.U32.AND P0, PT, R21, R11, PT ;  /* 0x0000000b1500720c */ /* 0x000fc40003f04070 */
[C---:B------:R-:W-:Y:S01]  /*8590*/  ISETP.GT.U32.AND P3, PT, R21.reuse, R5, PT ;  /* 0x000000051500720c */ /* 0x040fe20003f64070 */
[----:B------:R-:W-:Y:S01]  /*85a0*/  @!P5 IMAD.MOV R26, RZ, RZ, -R26 ;  /* 0x000000ffff1ad224 */ /* 0x000fe200078e0a1a */
[----:B------:R-:W-:Y:S01]  /*85b0*/  ISETP.GT.U32.AND P5, PT, R21, R10, PT ;  /* 0x0000000a1500720c */ /* 0x000fe20003fa4070 */
[----:B-1----:R-:W3:Y:S04]  /*85c0*/  LDL.LU R9, [R1+0x4c] ;  /* 0x00004c0001097983 */ /* 0x002ee80000300800 */
[----:B------:R0:W-:Y:S02]  /*85d0*/  STL [R1+0x988], R15 ;  /* 0x0009880f01007387 */ /* 0x0001e40000100800 */
[----:B0-----:R-:W-:Y:S02]  /*85e0*/  IMAD.MOV.U32 R15, RZ, RZ, R2 ;  /* 0x000000ffff0f7224 */ /* 0x001fe400078e0002 */
[----:B------:R-:W3:Y:S02]  /*85f0*/  LDL.LU R2, [R1+0x44] ;  /* 0x0000440001027983 */ /* 0x000ee40000300800 */
[----:B------:R-:W-:Y:S01]  /*8600*/  @!P2 IMAD.MOV R15, RZ, RZ, -R15 ;  /* 0x000000ffff0fa224 */ /* 0x000fe200078e0a0f */
[----:B----4-:R-:W-:Y:S01]  /*8610*/  IABS R6, R6 ;  /* 0x0000000600067213 */ /* 0x010fe20000000000 */
[----:B------:R0:W-:Y:S01]  /*8620*/  STL [R1+0x984], R26 ;  /* 0x0009841a01007387 */ /* 0x0001e20000100800 */
[----:B------:R-:W-:-:S02]  /*8630*/  @!P0 IMAD.IADD R11, R11, 0x1, -R21 ;  /* 0x000000010b0b8824 */ /* 0x000fc400078e0a15 */
[--C-:B------:R-:W-:Y:S02]  /*8640*/  @!P3 IMAD.IADD R5, R5, 0x1, -R21.reuse ;  /* 0x000000010505b824 */ /* 0x100fe400078e0a15 */
[----:B------:R-:W-:Y:S01]  /*8650*/  IMAD.HI.U32 R13, R14, R6, RZ ;  /* 0x000000060e0d7227 */ /* 0x000fe200078e00ff */
[----:B0-----:R-:W4:Y:S04]  /*8660*/  LDL.LU R26, [R1+0x2738] ;  /* 0x00273800011a7983 */ /* 0x001f280000300800 */
[----:B------:R0:W-:Y:S01]  /*8670*/  STL [R1+0x980], R15 ;  /* 0x0009800f01007387 */ /* 0x0001e20000100800 */
[----:B------:R-:W-:Y:S02]  /*8680*/  @!P5 IMAD.IADD R10, R10, 0x1, -R21 ;  /* 0x000000010a0ad824 */ /* 0x000fe400078e0a15 */
[----:B------:R-:W-:Y:S01]  /*8690*/  @!P1 IMAD.MOV R5, RZ, RZ, -R5 ;  /* 0x000000ffff059224 */ /* 0x000fe200078e0a05 */
[----:B0-----:R-:W4:Y:S01]  /*86a0*/  LDL.LU R15, [R1+0x2734] ;  /* 0x00273400010f7983 */ /* 0x001f220000300800 */
[----:B------:R-:W-:-:S03]  /*86b0*/  IMAD.MOV R13, RZ, RZ, -R13 ;  /* 0x000000ffff0d7224 */ /* 0x000fc600078e0a0d */
[----:B------:R-:W-:Y:S01]  /*86c0*/  STL [R1+0x974], R5 ;  /* 0x0009740501007387 */ /* 0x000fe20000100800 */
[C---:B------:R-:W-:Y:S01]  /*86d0*/  IMAD R6, R21.reuse, R13, R6 ;  /* 0x0000000d15067224 */ /* 0x040fe200078e0206 */
[----:B--2---:R-:W-:Y:S02]  /*86e0*/  IABS R7, R12 ;  /* 0x0000000c00077213 */ /* 0x004fe40000000000 */
[----:B------:R-:W-:Y:S01]  /*86f0*/  ISETP.GE.AND P5, PT, R12, RZ, PT ;  /* 0x000000ff0c00720c */ /* 0x000fe20003fa6270 */
[----:B------:R-:W-:Y:S02]  /*8700*/  IMAD.MOV.U32 R12, RZ, RZ, R11 ;  /* 0x000000ffff0c7224 */ /* 0x000fe400078e000b */
[----:B------:R-:W2:Y:S02]  /*8710*/  LDL.LU R11, [R1+0x94] ;  /* 0x00009400010b7983 */ /* 0x000ea40000300800 */
[----:B------:R-:W-:Y:S02]  /*8720*/  @!P4 IMAD.MOV R12, RZ, RZ, -R12 ;  /* 0x000000ffff0cc224 */ /* 0x000fe400078e0a0c */
[----:B------:R-:W2:Y:S04]  /*8730*/  LDL.LU R13, [R1+0x98] ;  /* 0x00009800010d7983 */ /* 0x000ea80000300800 */
[----:B------:R0:W-:Y:S04]  /*8740*/  STL [R1+0x970], R12 ;  /* 0x0009700c01007387 */ /* 0x0001e80000100800 */
[----:B0-----:R-:W2:Y:S01]  /*8750*/  LDL R12, [R1+0x5c] ;  /* 0x00005c00010c7983 */ /* 0x001ea20000100800 */
[----:B------:R-:W-:-:S02]  /*8760*/  ISETP.GT.U32.AND P6, PT, R21, R4, PT ;  /* 0x000000041500720c */ /* 0x000fc40003fc4070 */
[----:B------:R-:W-:-:S11]  /*8770*/  ISETP.GT.U32.AND P3, PT, R21, R6, PT ;  /* 0x000000061500720c */ /* 0x000fd60003f64070 */
[----:B------:R-:W-:-:S05]  /*8780*/  @!P6 IMAD.IADD R4, R4, 0x1, -R21 ;  /* 0x000000010404e824 */ /* 0x000fca00078e0a15 */
[C---:B------:R-:W-:Y:S01]  /*8790*/  ISETP.GT.U32.AND P6, PT, R21.reuse, R4, PT ;  /* 0x000000041500720c */ /* 0x040fe20003fc4070 */
[----:B------:R-:W-:Y:S01]  /*87a0*/  @!P3 IMAD.IADD R6, R6, 0x1, -R21 ;  /* 0x000000010606b824 */ /* 0x000fe200078e0a15 */
[C---:B------:R-:W-:Y:S02]  /*87b0*/  ISETP.GT.U32.AND P3, PT, R21.reuse, R10, PT ;  /* 0x0000000a1500720c */ /* 0x040fe40003f64070 */
[----:B---3--:R-:W-:Y:S01]  /*87c0*/  ISETP.GE.AND P2, PT, R2, RZ, PT ;  /* 0x000000ff0200720c */ /* 0x008fe20003f46270 */
[----:B------:R-:W-:Y:S01]  /*87d0*/  IMAD.HI.U32 R2, R14, R7, RZ ;  /* 0x000000070e027227 */ /* 0x000fe200078e00ff */
[----:B------:R-:W-:-:S03]  /*87e0*/  ISETP.GT.U32.AND P1, PT, R21, R6, PT ;  /* 0x000000061500720c */ /* 0x000fc60003f24070 */
[----:B------:R-:W-:Y:S01]  /*87f0*/  IMAD.MOV R2, RZ, RZ, -R2 ;  /* 0x000000ffff027224 */ /* 0x000fe200078e0a02 */
[----:B------:R-:W-:-:S03]  /*8800*/  ISETP.GE.AND P0, PT, R8, RZ, PT ;  /* 0x000000ff0800720c */ /* 0x000fc60003f06270 */
[----:B------:R-:W-:Y:S02]  /*8810*/  @!P6 IMAD.IADD R4, R4, 0x1, -R21 ;  /* 0x000000010404e824 */ /* 0x000fe400078e0a15 */
[----:B------:R-:W-:Y:S01]  /*8820*/  IMAD R7, R21, R2, R7 ;  /* 0x0000000215077224 */ /* 0x000fe200078e0207 */
[----:B------:R-:W-:Y:S01]  /*8830*/  ISETP.GE.AND P6, PT, R9, RZ, PT ;  /* 0x000000ff0900720c */ /* 0x000fe20003fc6270 */
[--C-:B------:R-:W-:Y:S02]  /*8840*/  @!P3 IMAD.IADD R10, R10, 0x1, -R21.reuse ;  /* 0x000000010a0ab824 */ /* 0x100fe400078e0a15 */
[----:B------:R-:W-:Y:S01]  /*8850*/  @!P2 IMAD.MOV R4, RZ, RZ, -R4 ;  /* 0x000000ffff04a224 */ /* 0x000fe200078e0a04 */
[----:B------:R-:W-:Y:S01]  /*8860*/  ISETP.GT.U32.AND P4, PT, R21, R7, PT ;  /* 0x000000071500720c */ /* 0x000fe20003f84070 */
[----:B------:R-:W-:Y:S01]  /*8870*/  @!P1 IMAD.IADD R6, R6, 0x1, -R21 ;  /* 0x0000000106069824 */ /* 0x000fe200078e0a15 */
[----:B----4-:R-:W-:Y:S02]  /*8880*/  IABS R8, R15 ;  /* 0x0000000f00087213 */ /* 0x010fe40000000000 */
[----:B------:R-:W-:-:S02]  /*8890*/  ISETP.GE.AND P2, PT, R15, RZ, PT ;  /* 0x000000ff0f00720c */ /* 0x000fc40003f46270 */
[----:B------:R-:W3:Y:S01]  /*88a0*/  LDL R15, [R1+0x68] ;  /* 0x00006800010f7983 */ /* 0x000ee20000100800 */
[----:B------:R-:W-:-:S03]  /*88b0*/  IMAD.HI.U32 R2, R14, R8, RZ ;  /* 0x000000080e027227 */ /* 0x000fc600078e00ff */
[----:B------:R0:W-:Y:S01]  /*88c0*/  STL [R1+0x96c], R4 ;  /* 0x00096c0401007387 */ /* 0x0001e20000100800 */
[----:B------:R-:W-:Y:S01]  /*88d0*/  IMAD.MOV R2, RZ, RZ, -R2 ;  /* 0x000000ffff027224 */ /* 0x000fe200078e0a02 */
[----:B------:R-:W-:Y:S01]  /*88e0*/  IABS R9, R26 ;  /* 0x0000001a00097213 */ /* 0x000fe20000000000 */
[----:B------:R-:W-:Y:S02]  /*88f0*/  @!P6 IMAD.MOV R6, RZ, RZ, -R6 ;  /* 0x000000ffff06e224 */ /* 0x000fe400078e0a06 */
[----:B------:R-:W-:Y:S02]  /*8900*/  IMAD R8, R21, R2, R8 ;  /* 0x0000000215087224 */ /* 0x000fe400078e0208 */
[----:B0-----:R-:W-:Y:S01]  /*8910*/  IMAD.MOV.U32 R4, RZ, RZ, R10 ;  /* 0x000000ffff047224 */ /* 0x001fe200078e000a */
[----:B------:R-:W-:Y:S01]  /*8920*/  ISETP.GE.AND P3, PT, R26, RZ, PT ;  /* 0x000000ff1a00720c */ /* 0x000fe20003f66270 */
[----:B------:R-:W-:Y:S01]  /*8930*/  @!P4 IMAD.IADD R7, R7, 0x1, -R21 ;  /* 0x000000010707c824 */ /* 0x000fe200078e0a15 */
[----:B------:R-:W4:Y:S01]  /*8940*/  LDL R26, [R1+0x6c] ;  /* 0x00006c00011a7983 */ /* 0x000f220000100800 */
[----:B------:R-:W-:-:S05]  /*8950*/  @!P0 IMAD.MOV R4, RZ, RZ, -R4 ;  /* 0x000000ffff048224 */ /* 0x000fca00078e0a04 */
[----:B------:R0:W-:Y:S04]  /*8960*/  STL [R1+0x968], R4 ;  /* 0x0009680401007387 */ /* 0x0001e80000100800 */
[----:B------:R1:W-:Y:S01]  /*8970*/  STL [R1+0x960], R6 ;  /* 0x0009600601007387 */ /* 0x0003e20000100800 */
[----:B--2---:R-:W-:Y:S02]  /*8980*/  IABS R2, R11 ;  /* 0x0000000b00027213 */ /* 0x004fe40000000000 */
[----:B------:R-:W-:Y:S02]  /*8990*/  ISETP.GE.AND P4, PT, R13, RZ, PT ;  /* 0x000000ff0d00720c */ /* 0x000fe40003f86270 */
[----:B0-----:R-:W-:Y:S01]  /*89a0*/  IABS R4, R13 ;  /* 0x0000000d00047213 */ /* 0x001fe20000000000 */
[----:B------:R-:W-:Y:S01]  /*89b0*/  IMAD.HI.U32 R13, R14, R2, RZ ;  /* 0x000000020e0d7227 */ /* 0x000fe200078e00ff */
[----:B------:R-:W-:-:S05]  /*89c0*/  IABS R12, R12 ;  /* 0x0000000c000c7213 */ /* 0x000fca0000000000 */
[----:B-1----:R-:W-:Y:S02]  /*89d0*/  IMAD.MOV.U32 R6, RZ, RZ, R12 ;  /* 0x000000ffff067224 */ /* 0x002fe400078e000c */
[----:B------:R-:W-:Y:S02]  /*89e0*/  IMAD.MOV R12, RZ, RZ, -R13 ;  /* 0x000000ffff0c7224 */ /* 0x000fe400078e0a0d */
[----:B------:R-:W-:-:S04]  /*89f0*/  IMAD.HI.U32 R13, R14, R6, RZ ;  /* 0x000000060e0d7227 */ /* 0x000fc800078e00ff */
[----:B------:R-:W-:-:S04]  /*8a00*/  IMAD.MOV R13, RZ, RZ, -R13 ;  /* 0x000000ffff0d7224 */ /* 0x000fc800078e0a0d */
[C---:B------:R-:W-:Y:S02]  /*8a10*/  IMAD R6, R21.reuse, R13, R6 ;  /* 0x0000000d15067224 */ /* 0x040fe400078e0206 */
[----:B------:R-:W2:Y:S01]  /*8a20*/  LDL R13, [R1+0x70] ;  /* 0x00007000010d7983 */ /* 0x000ea20000100800 */
[----:B------:R-:W-:Y:S01]  /*8a30*/  IMAD.HI.U32 R5, R14, R9, RZ ;  /* 0x000000090e057227 */ /* 0x000fe200078e00ff */
[----:B------:R-:W-:-:S03]  /*8a40*/  ISETP.GT.U32.AND P0, PT, R21, R7, PT ;  /* 0x000000071500720c */ /* 0x000fc60003f04070 */
[----:B------:R-:W-:-:S04]  /*8a50*/  IMAD.MOV R5, RZ, RZ, -R5 ;  /* 0x000000ffff057224 */ /* 0x000fc800078e0a05 */
[C---:B------:R-:W-:Y:S02]  /*8a60*/  IMAD R9, R21.reuse, R5, R9 ;  /* 0x0000000515097224 */ /* 0x040fe400078e0209 */
[----:B------:R-:W-:-:S04]  /*8a70*/  IMAD R2, R21, R12, R2 ;  /* 0x0000000c15027224 */ /* 0x000fc800078e0202 */
[----:B------:R-:W-:Y:S01]  /*8a80*/  @!P0 IMAD.IADD R7, R7, 0x1, -R21 ;  /* 0x0000000107078824 */ /* 0x000fe200078e0a15 */
[----:B---3--:R-:W-:Y:S02]  /*8a90*/  IABS R5, R15 ;  /* 0x0000000f00057213 */ /* 0x008fe40000000000 */
[----:B------:R-:W3:Y:S03]  /*8aa0*/  LDL R15, [R1+0x74] ;  /* 0x00007400010f7983 */ /* 0x000ee60000100800 */
[----:B------:R-:W-:-:S04]  /*8ab0*/  IMAD.HI.U32 R12, R14, R5, RZ ;  /* 0x000000050e0c7227 */ /* 0x000fc800078e00ff */
[----:B------:R-:W-:Y:S01]  /*8ac0*/  IMAD.MOV R12, RZ, RZ, -R12 ;  /* 0x000000ffff0c7224 */ /* 0x000fe200078e0a0c */
[----:B----4-:R-:W-:Y:S02]  /*8ad0*/  IABS R10, R26 ;  /* 0x0000001a000a7213 */ /* 0x010fe40000000000 */
[----:B------:R-:W4:Y:S01]  /*8ae0*/  LDL R26, [R1+0x78] ;  /* 0x00007800011a7983 */ /* 0x000f220000100800 */
[----:B------:R-:W-:-:S03]  /*8af0*/  IMAD R5, R21, R12, R5 ;  /* 0x0000000c15057224 */ /* 0x000fc600078e0205 */
[----:B------:R0:W-:Y:S01]  /*8b00*/  STL [R1+0x2730], R25 ;  /* 0x0027301901007387 */ /* 0x0001e20000100800 */
[----:B--2---:R-:W-:Y:S01]  /*8b10*/  IABS R12, R13 ;  /* 0x0000000d000c7213 */ /* 0x004fe20000000000 */
[----:B------:R-:W-:-:S04]  /*8b20*/  IMAD.MOV.U32 R13, RZ, RZ, R7 ;  /* 0x000000ffff0d7224 */ /* 0x000fc800078e0007 */
[----:B------:R-:W-:-:S05]  /*8b30*/  @!P5 IMAD.MOV R13, RZ, RZ, -R13 ;  /* 0x000000ffff0dd224 */ /* 0x000fca00078e0a0d */
[----:B------:R1:W-:Y:S04]  /*8b40*/  STL [R1+0x940], R13 ;  /* 0x0009400d01007387 */ /* 0x0003e80000100800 */
[----:B0-----:R-:W2:Y:S01]  /*8b50*/  LDL.LU R25, [R1+0x5c] ;  /* 0x00005c0001197983 */ /* 0x001ea20000300800 */
[C---:B------:R-:W-:Y:S02]  /*8b60*/  ISETP.GT.U32.AND P6, PT, R21.reuse, R8, PT ;  /* 0x000000081500720c */ /* 0x040fe40003fc4070 */
[----:B------:R-:W-:Y:S02]  /*8b70*/  ISETP.GT.U32.AND P0, PT, R21, R9, PT ;  /* 0x000000091500720c */ /* 0x000fe40003f04070 */
[----:B------:R-:W-:-:S09]  /*8b80*/  ISETP.GE.AND P1, PT, R11, RZ, PT ;  /* 0x000000ff0b00720c */ /* 0x000fd20003f26270 */
[----:B------:R-:W-:Y:S01]  /*8b90*/  @!P6 IMAD.IADD R8, R8, 0x1, -R21 ;  /* 0x000000010808e824 */ /* 0x000fe200078e0a15 */
[----:B------:R-:W-:Y:S01]  /*8ba0*/  ISETP.GT.U32.AND P6, PT, R21, R2, PT ;  /* 0x000000021500720c */ /* 0x000fe20003fc4070 */
[----:B------:R-:W-:-:S04]  /*8bb0*/  IMAD.HI.U32 R11, R14, R4, RZ ;  /* 0x000000040e0b7227 */ /* 0x000fc800078e00ff */
[----:B------:R-:W-:Y:S01]  /*8bc0*/  @!P0 IMAD.IADD R9, R9, 0x1, -R21 ;  /* 0x0000000109098824 */ /* 0x000fe200078e0a15 */
[----:B------:R-:W-:Y:S01]  /*8bd0*/  ISETP.GT.U32.AND P0, PT, R21, R8, PT ;  /* 0x000000081500720c */ /* 0x000fe20003f04070 */
[----:B------:R-:W-:-:S06]  /*8be0*/  IMAD.MOV R11, RZ, RZ, -R11 ;  /* 0x000000ffff0b7224 */ /* 0x000fcc00078e0a0b */
[----:B------:R-:W-:Y:S02]  /*8bf0*/  @!P6 IMAD.IADD R2, R2, 0x1, -R21 ;  /* 0x000000010202e824 */ /* 0x000fe400078e0a15 */
[C---:B------:R-:W-:Y:S02]  /*8c00*/  IMAD R4, R21.reuse, R11, R4 ;  /* 0x0000000b15047224 */ /* 0x040fe400078e0204 */
[----:B------:R-:W-:Y:S01]  /*8c10*/  IMAD.HI.U32 R11, R14, R10, RZ ;  /* 0x0000000a0e0b7227 */ /* 0x000fe200078e00ff */
[C---:B------:R-:W-:Y:S02]  /*8c20*/  ISETP.GT.U32.AND P6, PT, R21.reuse, R2, PT ;  /* 0x000000021500720c */ /* 0x040fe40003fc4070 */
[C---:B------:R-:W-:Y:S01]  /*8c30*/  ISETP.GT.U32.AND P5, PT, R21.reuse, R9, PT ;  /* 0x000000091500720c */ /* 0x040fe20003fa4070 */
[----:B------:R-:W-:Y:S02]  /*8c40*/  IMAD.MOV R11, RZ, RZ, -R11 ;  /* 0x000000ffff0b7224 */ /* 0x000fe400078e0a0b */
[----:B------:R-:W-:Y:S01]  /*8c50*/  @!P0 IMAD.IADD R8, R8, 0x1, -R21 ;  /* 0x0000000108088824 */ /* 0x000fe200078e0a15 */
[C---:B------:R-:W-:Y:S01]  /*8c60*/  ISETP.GT.U32.AND P0, PT, R21.reuse, R4, PT ;  /* 0x000000041500720c */ /* 0x040fe20003f04070 */
[----:B------:R-:W-:Y:S01]  /*8c70*/  IMAD R10, R21, R11, R10 ;  /* 0x0000000b150a7224 */ /* 0x000fe200078e020a */
[----:B----4-:R-:W-:-:S02]  /*8c80*/  IABS R7, R26 ;  /* 0x0000001a00077213 */ /* 0x010fc40000000000 */
[----:B---3--:R-:W-:-:S03]  /*8c90*/  IABS R11, R15 ;  /* 0x0000000f000b7213 */ /* 0x008fc60000000000 */
[----:B-1----:R-:W-:-:S04]  /*8ca0*/  IMAD.HI.U32 R13, R14, R7, RZ ;  /* 0x000000070e0d7227 */ /* 0x002fc800078e00ff */
[----:B------:R-:W-:Y:S02]  /*8cb0*/  IMAD.MOV.U32 R26, RZ, RZ, R8 ;  /* 0x000000ffff1a7224 */ /* 0x000fe400078e0008 */
[----:B------:R-:W-:Y:S02]  /*8cc0*/  IMAD.MOV R13, RZ, RZ, -R13 ;  /* 0x000000ffff0d7224 */ /* 0x000fe400078e0a0d */
[----:B------:R-:W-:-:S04]  /*8cd0*/  IMAD.HI.U32 R15, R14, R11, RZ ;  /* 0x0000000b0e0f7227 */ /* 0x000fc800078e00ff */
[----:B------:R-:W-:Y:S02]  /*8ce0*/  @!P6 IMAD.IADD R2, R2, 0x1, -R21 ;  /* 0x000000010202e824 */ /* 0x000fe400078e0a15 */
[----:B------:R-:W-:-:S04]  /*8cf0*/  IMAD.HI.U32 R8, R14, R12, RZ ;  /* 0x0000000c0e087227 */ /* 0x000fc800078e00ff */
[----:B------:R-:W-:Y:S02]  /*8d00*/  @!P2 IMAD.MOV R26, RZ, RZ, -R26 ;  /* 0x000000ffff1aa224 */ /* 0x000fe400078e0a1a */
[----:B------:R-:W-:Y:S02]  /*8d10*/  @!P5 IMAD.IADD R9, R9, 0x1, -R21 ;  /* 0x000000010909d824 */ /* 0x000fe400078e0a15 */
[----:B------:R-:W-:Y:S02]  /*8d20*/  IMAD R7, R21, R13, R7 ;  /* 0x0000000d15077224 */ /* 0x000fe400078e0207 */
[----:B------:R-:W-:Y:S02]  /*8d30*/  IMAD.MOV R15, RZ, RZ, -R15 ;  /* 0x000000ffff0f7224 */ /* 0x000fe400078e0a0f */
[----:B------:R-:W-:Y:S01]  /*8d40*/  IMAD.MOV.U32 R13, RZ, RZ, R2 ;  /* 0x000000ffff0d7224 */ /* 0x000fe200078e0002 */
[----:B------:R0:W-:Y:S01]  /*8d50*/  STL [R1+0x938], R26 ;  /* 0x0009381a01007387 */ /* 0x0001e20000100800 */
[----:B------:R-:W-:-:S02]  /*8d60*/  IMAD.MOV R8, RZ, RZ, -R8 ;  /* 0x000000ffff087224 */ /* 0x000fc400078e0a08 */
[----:B------:R-:W-:Y:S02]  /*8d70*/  @!P0 IMAD.IADD R4, R4, 0x1, -R21 ;  /* 0x0000000104048824 */ /* 0x000fe400078e0a15 */
[----:B------:R-:W-:Y:S02]  /*8d80*/  @!P3 IMAD.MOV R9, RZ, RZ, -R9 ;  /* 0x000000ffff09b224 */ /* 0x000fe400078e0a09 */
[----:B------:R-:W-:Y:S02]  /*8d90*/  @!P1 IMAD.MOV R13, RZ, RZ, -R13 ;  /* 0x000000ffff0d9224 */ /* 0x000fe400078e0a0d */
[C---:B------:R-:W-:Y:S01]  /*8da0*/  IMAD R11, R21.reuse, R15, R11 ;  /* 0x0000000f150b7224 */ /* 0x040fe200078e020b */
[----:B0-----:R-:W3:Y:S01]  /*8db0*/  LDL R26, [R1+0x80] ;  /* 0x00008000011a7983 */ /* 0x001ee20000100800 */
[----:B------:R-:W-:Y:S01]  /*8dc0*/  IMAD R8, R21, R8, R12 ;  /* 0x0000000815087224 */ /* 0x000fe200078e020c */
[----:B--2---:R-:W-:Y:S02]  /*8dd0*/  ISETP.GE.AND P0, PT, R25, RZ, PT ;  /* 0x000000ff1900720c */ /* 0x004fe40003f06270 */
[----:B------:R-:W2:Y:S04]  /*8de0*/  LDL.LU R25, [R1+0x2730] ;  /* 0x0027300001197983 */ /* 0x000ea80000300800 */
[----:B------:R-:W4:Y:S04]  /*8df0*/  LDL R15, [R1+0x7c] ;  /* 0x00007c00010f7983 */ /* 0x000f280000100800 */
[----:B------:R-:W2:Y:S04]  /*8e00*/  LDL.LU R12, [R1+0x68] ;  /* 0x00006800010c7983 */ /* 0x000ea80000300800 */
[----:B------:R-:W-:Y:S04]  /*8e10*/  STL [R1+0x930], R9 ;  /* 0x0009300901007387 */ /* 0x000fe80000100800 */
[----:B------:R0:W-:Y:S04]  /*8e20*/  STL [R1+0x92c], R13 ;  /* 0x00092c0d01007387 */ /* 0x0001e80000100800 */
[----:B0-----:R-:W2:Y:S01]  /*8e30*/  LDL.LU R13, [R1+0x70] ;  /* 0x00007000010d7983 */ /* 0x001ea20000300800 */
[----:B------:R-:W-:-:S13]  /*8e40*/  ISETP.GT.U32.AND P6, PT, R21, R10, PT ;  /* 0x0000000a1500720c */ /* 0x000fda0003fc4070 */
[--C-:B------:R-:W-:Y:S01]  /*8e50*/  @!P6 IMAD.IADD R10, R10, 0x1, -R21.reuse ;  /* 0x000000010a0ae824 */ /* 0x100fe200078e0a15 */
[----:B--2---:R0:W-:Y:S04]  /*8e60*/  STL [R1+0x272c], R13 ;  /* 0x00272c0d01007387 */ /* 0x0041e80000100800 */
[----:B0-----:R-:W2:Y:S01]  /*8e70*/  LDL.LU R13, [R1+0x6c] ;  /* 0x00006c00010d7983 */ /* 0x001ea20000300800 */
[C---:B------:R-:W-:Y:S02]  /*8e80*/  ISETP.GT.U32.AND P3, PT, R21.reuse, R10, PT ;  /* 0x0000000a1500720c */ /* 0x040fe40003f64070 */
[----:B----4-:R-:W-:Y:S02]  /*8e90*/  IABS R9, R15 ;  /* 0x0000000f00097213 */ /* 0x010fe40000000000 */
[----:B---3--:R-:W-:Y:S01]  /*8ea0*/  IABS R2, R26 ;  /* 0x0000001a00027213 */ /* 0x008fe20000000000 */
[----:B------:R-:W3:Y:S04]  /*8eb0*/  LDL.LU R15, [R1+0x74] ;  /* 0x00007400010f7983 */ /* 0x000ee80000300800 */
[----:B------:R-:W4:Y:S04]  /*8ec0*/  LDL.LU R26, [R1+0x84] ;  /* 0x00008400011a7983 */ /* 0x000f280000300800 */
[----:B------:R-:W-:Y:S01]  /*8ed0*/  @!P3 IMAD.IADD R10, R10, 0x1, -R21 ;  /* 0x000000010a0ab824 */ /* 0x000fe200078e0a15 */
[----:B------:R-:W-:-:S02]  /*8ee0*/  ISETP.GT.U32.AND P2, PT, R21, R6, PT ;  /* 0x000000061500720c */ /* 0x000fc40003f44070 */
[----:B------:R-:W-:Y:S02]  /*8ef0*/  ISETP.GT.U32.AND P5, PT, R21, R5, PT ;  /* 0x000000051500720c */ /* 0x000fe40003fa4070 */
[----:B--2---:R-:W-:Y:S02]  /*8f00*/  ISETP.GE.AND P3, PT, R13, RZ, PT ;  /* 0x000000ff0d00720c */ /* 0x004fe40003f66270 */
[----:B------:R-:W2:Y:S07]  /*8f10*/  LDL.LU R13, [R1+0x272c] ;  /* 0x00272c00010d7983 */ /* 0x000eae0000300800 */
[--C-:B------:R-:W-:Y:S01]  /*8f20*/  @!P2 IMAD.IADD R6, R6, 0x1, -R21.reuse ;  /* 0x000000010606a824 */ /* 0x100fe200078e0a15 */
[----:B------:R-:W-:Y:S01]  /*8f30*/  ISETP.GT.U32.AND P2, PT, R21, R4, PT ;  /* 0x000000041500720c */ /* 0x000fe20003f44070 */
[----:B------:R-:W-:-:S03]  /*8f40*/  @!P5 IMAD.IADD R5, R5, 0x1, -R21 ;  /* 0x000000010505d824 */ /* 0x000fc600078e0a15 */
[C---:B------:R-:W-:Y:S02]  /*8f50*/  ISETP.GT.U32.AND P5, PT, R21.reuse, R6, PT ;  /* 0x000000061500720c */ /* 0x040fe40003fa4070 */
[C---:B------:R-:W-:Y:S02]  /*8f60*/  ISETP.GT.U32.AND P1, PT, R21.reuse, R8, PT ;  /* 0x000000081500720c */ /* 0x040fe40003f24070 */
[----:B------:R-:W-:-:S05]  /*8f70*/  ISETP.GT.U32.AND P6, PT, R21, R5, PT ;  /* 0x000000051500720c */ /* 0x000fca0003fc4070 */
[----:B------:R-:W-:Y:S01]  /*8f80*/  @!P2 IMAD.IADD R4, R4, 0x1, -R21 ;  /* 0x000000010404a824 */ /* 0x000fe200078e0a15 */
[----:B------:R-:W-:-:S03]  /*8f90*/  ISETP.GT.U32.AND P2, PT, R21, R11, PT ;  /* 0x0000000b1500720c */ /* 0x000fc60003f44070 */
[--C-:B------:R-:W-:Y:S01]  /*8fa0*/  @!P5 IMAD.IADD R6, R6, 0x1, -R21.reuse ;  /* 0x000000010606d824 */ /* 0x100fe200078e0a15 */
[----:B------:R-:W-:Y:S01]  /*8fb0*/  ISETP.GE.AND P5, PT, R12, RZ, PT ;  /* 0x000000ff0c00720c */ /* 0x000fe20003fa6270 */
[----:B------:R-:W-:Y:S01]  /*8fc0*/  IMAD.HI.U32 R12, R14, R9, RZ ;  /* 0x000000090e0c7227 */ /* 0x000fe200078e00ff */
[----:B------:R0:W-:Y:S03]  /*8fd0*/  STL [R1+0x2728], R2 ;  /* 0x0027280201007387 */ /* 0x0001e60000100800 */
[--C-:B------:R-:W-:Y:S02]  /*8fe0*/  @!P1 IMAD.IADD R8, R8, 0x1, -R21.reuse ;  /* 0x0000000108089824 */ /* 0x100fe400078e0a15 */
[----:B------:R-:W-:Y:S01]  /*8ff0*/  IMAD.MOV R12, RZ, RZ, -R12 ;  /* 0x000000ffff0c7224 */ /* 0x000fe200078e0a0c */
[----:B------:R1:W-:Y:S01]  /*9000*/  STL [R1+0x2724], R14 ;  /* 0x0027240e01007387 */ /* 0x0003e20000100800 */
[----:B------:R-:W-:Y:S01]  /*9010*/  @!P2 IMAD.IADD R11, R11, 0x1, -R21 ;  /* 0x000000010b0ba824 */ /* 0x000fe200078e0a15 */
[----:B---3--:R-:W-:Y:S01]  /*9020*/  ISETP.GE.AND P2, PT, R15, RZ, PT ;  /* 0x000000ff0f00720c */ /* 0x008fe20003f46270 */
[----:B------:R-:W-:Y:S01]  /*9030*/  @!P4 IMAD.MOV R4, RZ, RZ, -R4 ;  /* 0x000000ffff04c224 */ /* 0x000fe200078e0a04 */
[----:B------:R-:W3:Y:S01]  /*9040*/  LDL.LU R15, [R1+0x8c] ;  /* 0x00008c00010f7983 */ /* 0x000ee20000300800 */
[----:B------:R-:W-:-:S02]  /*9050*/  IMAD R9, R21, R12, R9 ;  /* 0x0000000c15097224 */ /* 0x000fc400078e0209 */
[----:B------:R-:W-:Y:S01]  /*9060*/  @!P6 IMAD.IADD R5, R5, 0x1, -R21 ;  /* 0x000000010505e824 */ /* 0x000fe200078e0a15 */
[----:B------:R-:W3:Y:S01]  /*9070*/  LDL.LU R12, [R1+0x88] ;  /* 0x00008800010c7983 */ /* 0x000ee20000300800 */
[----:B--2---:R-:W-:Y:S01]  /*9080*/  ISETP.GE.AND P1, PT, R13, RZ, PT ;  /* 0x000000ff0d00720c */ /* 0x004fe20003f26270 */
[----:B------:R-:W-:-:S04]  /*9090*/  IMAD.HI.U32 R13, R14, R2, RZ ;  /* 0x000000020e0d7227 */ /* 0x000fc800078e00ff */
[----:B0-----:R-:W-:Y:S02]  /*90a0*/  IMAD.MOV.U32 R2, RZ, RZ, R6 ;  /* 0x000000ffff027224 */ /* 0x001fe400078e0006 */
[----:B------:R-:W2:Y:S02]  /*90b0*/  LDL.LU R6, [R1+0x80] ;  /* 0x0000800001067983 */ /* 0x000ea40000300800 */
[----:B------:R-:W-:Y:S02]  /*90c0*/  @!P0 IMAD.MOV R2, RZ, RZ, -R2 ;  /* 0x000000ffff028224 */ /* 0x000fe400078e0a02 */
[----:B------:R-:W-:Y:S04]  /*90d0*/  STL [R1+0x924], R4 ;  /* 0x0009240401007387 */ /* 0x000fe80000100800 */
[----:B------:R0:W-:Y:S01]  /*90e0*/  STL [R1+0x920], R2 ;  /* 0x0009200201007387 */ /* 0x0001e20000100800 */
[----:B-1----:R-:W-:-:S02]  /*90f0*/  IMAD.MOV.U32 R14, RZ, RZ, R10 ;  /* 0x000000ffff0e7224 */ /* 0x002fc400078e000a */
[----:B0-----:R-:W-:Y:S02]  /*9100*/  IMAD.MOV.U32 R2, RZ, RZ, R5 ;  /* 0x000000ffff027224 */ /* 0x001fe400078e0005 */
[----:B------:R-:W2:Y:S02]  /*9110*/  LDL.LU R5, [R1+0x7c] ;  /* 0x00007c0001057983 */ /* 0x000ea40000300800 */
[----:B------:R-:W-:Y:S02]  /*9120*/  @!P5 IMAD.MOV R2, RZ, RZ, -R2 ;  /* 0x000000ffff02d224 */ /* 0x000fe400078e0a02 */
[----:B------:R-:W2:Y:S04]  /*9130*/  LDL.LU R10, [R1+0x78] ;  /* 0x00007800010a7983 */ /* 0x000ea80000300800 */
[----:B------:R0:W-:Y:S04]  /*9140*/  STL [R1+0x91c], R2 ;  /* 0x00091c0201007387 */ /* 0x0001e80000100800 */
[----:B0-----:R-:W2:Y:S01]  /*9150*/  LDL.LU R2, [R1+0x2728] ;  /* 0x0027280001027983 */ /* 0x001ea20000300800 */
[----:B------:R-:W-:Y:S01]  /*9160*/  @!P3 IMAD.MOV R14, RZ, RZ, -R14 ;  /* 0x000000ffff0eb224 */ /* 0x000fe200078e0a0e */
[----:B------:R-:W-:-:S04]  /*9170*/  ISETP.GT.U32.AND P0, PT, R21, R11, PT ;  /* 0x0000000b1500720c */ /* 0x000fc80003f04070 */
[----:B------:R0:W-:Y:S01]  /*9180*/  STL [R1+0x918], R14 ;  /* 0x0009180e01007387 */ /* 0x0001e20000100800 */
[----:B------:R-:W-:-:S03]  /*9190*/  ISETP.GT.U32.AND P4, PT, R21, R8, PT ;  /* 0x000000081500720c */ /* 0x000fc60003f84070 */
[----:B0-----:R-:W3:Y:S01]  /*91a0*/  LDL.LU R14, [R1+0x2724] ;  /* 0x00272400010e7983 */ /* 0x001ee20000300800 */
[C---:B------:R-:W-:Y:S01]  /*91b0*/  ISETP.GT.U32.AND P5, PT, R21.reuse, R9, PT ;  /* 0x000000091500720c */ /* 0x040fe20003fa4070 */
[----:B------:R-:W-:Y:S01]  /*91c0*/  IMAD.MOV R13, RZ, RZ, -R13 ;  /* 0x000000ffff0d7224 */ /* 0x000fe200078e0a0d */
[----:B------:R-:W-:Y:S02]  /*91d0*/  ISETP.GT.U32.AND P6, PT, R21, R7, PT ;  /* 0x000000071500720c */ /* 0x000fe40003fc4070 */
[----:B------:R-:W-:-:S05]  /*91e0*/  @!P0 IMAD.IADD R11, R11, 0x1, -R21 ;  /* 0x000000010b0b8824 */ /* 0x000fca00078e0a15 */
[----:B------:R-:W-:Y:S01]  /*91f0*/  @!P4 IMAD.IADD R8, R8, 0x1, -R21 ;  /* 0x000000010808c824 */ /* 0x000fe200078e0a15 */
[----:B----4-:R-:W-:-:S03]  /*9200*/  IABS R4, R26 ;  /* 0x0000001a00047213 */ /* 0x010fc60000000000 */
[----:B------:R-:W-:Y:S02]  /*9210*/  @!P1 IMAD.MOV R8, RZ, RZ, -R8 ;  /* 0x000000ffff089224 */ /* 0x000fe400078e0a08 */
[--C-:B------:R-:W-:Y:S01]  /*9220*/  @!P5 IMAD.IADD R9, R9, 0x1, -R21.reuse ;  /* 0x000000010909d824 */ /* 0x100fe200078e0a15 */
[----:B------:R-:W-:Y:S02]  /*9230*/  ISETP.GE.AND P5, PT, R26, RZ, PT ;  /* 0x000000ff1a00720c */ /* 0x000fe40003fa6270 */
[----:B------:R-:W4:Y:S01]  /*9240*/  LDL.LU R26, [R1+0x90] ;  /* 0x00009000011a7983 */ /* 0x000f220000300800 */
[----:B------:R-:W-:-:S03]  /*9250*/  @!P6 IMAD.IADD R7, R7, 0x1, -R21 ;  /* 0x000000010707e824 */ /* 0x000fc600078e0a15 */
[----:B------:R-:W-:Y:S02]  /*9260*/  STL [R1+0x914], R8 ;  /* 0x0009140801007387 */ /* 0x000fe40000100800 */
[----:B------:R-:W-:-:S13]  /*9270*/  ISETP.GT.U32.AND P6, PT, R21, R7, PT ;  /* 0x000000071500720c */ /* 0x000fda0003fc4070 */
[----:B------:R-:W-:Y:S02]  /*9280*/  @!P6 IMAD.IADD R7, R7, 0x1, -R21 ;  /* 0x000000010707e824 */ /* 0x000fe400078e0a15 */
[C---:B--2---:R-:W-:Y:S02]  /*9290*/  IMAD R2, R21.reuse, R13, R2 ;  /* 0x0000000d15027224 */ /* 0x044fe400078e0202 */
[----:B------:R-:W-:Y:S02]  /*92a0*/  IMAD.MOV.U32 R13, RZ, RZ, R11 ;  /* 0x000000ffff0d7224 */ /* 0x000fe400078e000b */
[----:B------:R-:W2:Y:S02]  /*92b0*/  LDL.LU R11, [R1+0xc8] ;  /* 0x0000c800010b7983 */ /* 0x000ea40000300800 */
[----:B------:R-:W-:Y:S01]  /*92c0*/  @!P2 IMAD.MOV R13, RZ, RZ, -R13 ;  /* 0x000000ffff0da224 */ /* 0x000fe200078e0a0d */
[----:B------:R-:W-:-:S04]  /*92d0*/  ISETP.GT.U32.AND P4, PT, R21, R2, PT ;  /* 0x000000021500720c */ /* 0x000fc80003f84070 */
[----:B------:R0:W-:Y:S01]  /*92e0*/  STL [R1+0x910], R13 ;  /* 0x0009100d01007387 */ /* 0x0001e20000100800 */
[----:B------:R-:W-:-:S03]  /*92f0*/  ISETP.GE.AND P3, PT, R10, RZ, PT ;  /* 0x000000ff0a00720c */ /* 0x000fc60003f66270 */
[----:B0-----:R-:W2:Y:S05]  /*9300*/  LDL.LU R13, [R1+0xcc] ;  /* 0x0000cc00010d7983 */ /* 0x001eaa0000300800 */
[----:B------:R-:W-:Y:S01]  /*9310*/  @!P4 IMAD.IADD R2, R2, 0x1, -R21 ;  /* 0x000000010202c824 */ /* 0x000fe200078e0a15 */
[----:B------:R-:W-:-:S04]  /*9320*/  ISETP.GT.U32.AND P4, PT, R21, R9, PT ;  /* 0x000000091500720c */ /* 0x000fc80003f84070 */
[----:B------:R-:W-:Y:S01]  /*9330*/  @!P3 IMAD.MOV R7, RZ, RZ, -R7 ;  /* 0x000000ffff07b224 */ /* 0x000fe200078e0a07 */
[----:B---3--:R-:W-:-:S04]  /*9340*/  IABS R10, R15 ;  /* 0x0000000f000a7213 */ /* 0x008fc80000000000 */
[----:B------:R0:W-:Y:S04]  /*9350*/  STL [R1+0x90c], R7 ;  /* 0x00090c0701007387 */ /* 0x0001e80000100800 */
[----:B------:R-:W-:Y:S01]  /*9360*/  @!P4 IMAD.IADD R9, R9, 0x1, -R21 ;  /* 0x000000010909c824 */ /* 0x000fe200078e0a15 */
[----:B------:R-:W-:Y:S02]  /*9370*/  ISETP.GE.AND P4, PT, R15, RZ, PT ;  /* 0x000000ff0f00720c */ /* 0x000fe40003f86270 */
[----:B------:R-:W3:Y:S01]  /*9380*/  LDL R15, [R1+0xa0] ;  /* 0x0000a000010f7983 */ /* 0x000ee20000100800 */
[----:B------:R-:W-:Y:S01]  /*9390*/  ISETP.GE.AND P0, PT, R5, RZ, PT ;  /* 0x000000ff0500720c */ /* 0x000fe20003f06270 */
[----:B------:R-:W-:-:S04]  /*93a0*/  IMAD.HI.U32 R5, R14, R4, RZ ;  /* 0x000000040e057227 */ /* 0x000fc800078e00ff */
[----:B------:R-:W-:Y:S01]  /*93b0*/  IMAD.MOV R5, RZ, RZ, -R5 ;  /* 0x000000ffff057224 */ /* 0x000fe200078e0a05 */
[----:B------:R-:W-:-:S03]  /*93c0*/  ISETP.GT.U32.AND P1, PT, R21, R2, PT ;  /* 0x000000021500720c */ /* 0x000fc60003f24070 */
[----:B------:R-:W-:-:S05]  /*93d0*/  IMAD R5, R21, R5, R4 ;  /* 0x0000000515057224 */ /* 0x000fca00078e0204 */
[----:B------:R-:W-:Y:S01]  /*93e0*/  ISETP.GT.U32.AND P2, PT, R21, R5, PT ;  /* 0x000000051500720c */ /* 0x000fe20003f44070 */
[----:B------:R-:W-:Y:S01]  /*93f0*/  IMAD.HI.U32 R8, R14, R10, RZ ;  /* 0x0000000a0e087227 */ /* 0x000fe200078e00ff */
[----:B------:R-:W-:-:S03]  /*9400*/  ISETP.GE.AND P6, PT, R6, RZ, PT ;  /* 0x000000ff0600720c */ /* 0x000fc60003fc6270 */
[----:B------:R-:W-:Y:S02]  /*9410*/  IMAD.MOV R8, RZ, RZ, -R8 ;  /* 0x000000ffff087224 */ /* 0x000fe400078e0a08 */
[----:B0-----:R-:W-:Y:S02]  /*9420*/  IMAD.MOV.U32 R7, RZ, RZ, R9 ;  /* 0x000000ffff077224 */ /* 0x001fe400078e0009 */
[--C-:B------:R-:W-:Y:S02]  /*9430*/  @!P1 IMAD.IADD R2, R2, 0x1, -R21.reuse ;  /* 0x0000000102029824 */ /* 0x100fe400078e0a15 */
[----:B------:R-:W-:Y:S02]  /*9440*/  IMAD R10, R21, R8, R10 ;  /* 0x00000008150a7224 */ /* 0x000fe400078e020a */
[----:B------:R-:W-:Y:S01]  /*9450*/  @!P2 IMAD.IADD R5, R5, 0x1, -R21 ;  /* 0x000000010505a824 */ /* 0x000fe200078e0a15 */
[----:B------:R-:W-:Y:S01]  /*9460*/  IABS R6, R12 ;  /* 0x0000000c00067213 */ /* 0x000fe20000000000 */
[----:B------:R-:W-:Y:S01]  /*9470*/  @!P0 IMAD.MOV R7, RZ, RZ, -R7 ;  /* 0x000000ffff078224 */ /* 0x000fe200078e0a07 */
[----:B------:R-:W-:-:S02]  /*9480*/  ISETP.GE.AND P3, PT, R12, RZ, PT ;  /* 0x000000ff0c00720c */ /* 0x000fc40003f66270 */
[----:B------:R-:W3:Y:S04]  /*9490*/  LDL R12, [R1+0x9c] ;  /* 0x00009c00010c7983 */ /* 0x000ee80000100800 */
[----:B------:R0:W-:Y:S04]  /*94a0*/  STL [R1+0x908], R7 ;  /* 0x0009080701007387 */ /* 0x0001e80000100800 */
[----:B----4-:R1:W-:Y:S01]  /*94b0*/  STL [R1+0x2720], R26 ;  /* 0x0027201a01007387 */ /* 0x0103e20000100800 */
[----:B0-----:R-:W-:Y:S02]  /*94c0*/  IABS R7, R26 ;  /* 0x0000001a00077213 */ /* 0x001fe40000000000 */
[----:B--2---:R-:W-:-:S02]  /*94d0*/  ISETP.GE.AND P2, PT, R13, RZ, PT ;  /* 0x000000ff0d00720c */ /* 0x004fc40003f46270 */
[----:B------:R-:W-:Y:S01]  /*94e0*/  IABS R8, R13 ;  /* 0x0000000d00087213 */ /* 0x000fe20000000000 */
[----:B------:R-:W-:-:S04]  /*94f0*/  IMAD.MOV.U32 R13, RZ, RZ, R2 ;  /* 0x000000ffff0d7224 */ /* 0x000fc800078e0002 */
[----:B------:R-:W-:-:S05]  /*9500*/  @!P6 IMAD.MOV R13, RZ, RZ, -R13 ;  /* 0x000000ffff0de224 */ /* 0x000fca00078e0a0d */
[----:B------:R0:W-:Y:S04]  /*9510*/  STL [R1+0x904], R13 ;  /* 0x0009040d01007387 */ /* 0x0001e80000100800 */
[----:B-1----:R-:W2:Y:S01]  /*9520*/  LDL R26, [R1+0xa8] ;  /* 0x0000a800011a7983 */ /* 0x002ea20000100800 */
[----:B0-----:R-:W-:-:S04]  /*9530*/  IMAD.HI.U32 R13, R14, R7, RZ ;  /* 0x000000070e0d7227 */ /* 0x001fc800078e00ff */
[----:B------:R-:W-:-:S04]  /*9540*/  IMAD.MOV R13, RZ, RZ, -R13 ;  /* 0x000000ffff0d7224 */ /* 0x000fc800078e0a0d */
[----:B------:R-:W-:Y:S02]  /*9550*/  IMAD R7, R21, R13, R7 ;  /* 0x0000000d15077224 */ /* 0x000fe400078e0207 */
[----:B------:R-:W4:Y:S01]  /*9560*/  LDL R13, [R1+0xa4] ;  /* 0x0000a400010d7983 */ /* 0x000f220000100800 */
[----:B---3--:R-:W-:-:S03]  /*9570*/  IABS R9, R15 ;  /* 0x0000000f00097213 */ /* 0x008fc60000000000 */
[----:B------:R-:W3:Y:S01]  /*9580*/  LDL R15, [R1+0xac] ;  /* 0x0000ac00010f7983 */ /* 0x000ee20000100800 */
[----:B------:R-:W-:Y:S01]  /*9590*/  IMAD.HI.U32 R4, R14, R6, RZ ;  /* 0x000000060e047227 */ /* 0x000fe200078e00ff */
[----:B------:R-:W-:-:S03]  /*95a0*/  ISETP.GT.U32.AND P0, PT, R21, R5, PT ;  /* 0x000000051500720c */ /* 0x000fc60003f04070 */
[----:B------:R-:W-:-:S04]  /*95b0*/  IMAD.MOV R4, RZ, RZ, -R4 ;  /* 0x000000ffff047224 */ /* 0x000fc800078e0a04 */
[----:B------:R-:W-:-:S05]  /*95c0*/  IMAD R6, R21, R4, R6 ;  /* 0x0000000415067224 */ /* 0x000fca00078e0206 */
[----:B------:R-:W-:Y:S01]  /*95d0*/  ISETP.GT.U32.AND P6, PT, R21, R6, PT ;  /* 0x000000061500720c */ /* 0x000fe20003fc4070 */
[----:B------:R-:W-:Y:S01]  /*95e0*/  @!P0 IMAD.IADD R5, R5, 0x1, -R21 ;  /* 0x0000000105058824 */ /* 0x000fe200078e0a15 */
[----:B------:R-:W-:Y:S02]  /*95f0*/  ISETP.GT.U32.AND P0, PT, R21, R10, PT ;  /* 0x0000000a1500720c */ /* 0x000fe40003f04070 */
[----:B------:R-:W-:Y:S01]  /*9600*/  IABS R4, R12 ;  /* 0x0000000c00047213 */ /* 0x000fe20000000000 */
[----:B------:R-:W-:Y:S01]  /*9610*/  IMAD.HI.U32 R12, R14, R8, RZ ;  /* 0x000000080e0c7227 */ /* 0x000fe200078e00ff */
[----:B------:R-:W-:Y:S02]  /*9620*/  ISETP.GE.AND P1, PT, R11, RZ, PT ;  /* 0x000000ff0b00720c */ /* 0x000fe40003f26270 */
[----:B------:R-:W-:Y:S01]  /*9630*/  IABS R11, R11 ;  /* 0x0000000b000b7213 */ /* 0x000fe20000000000 */
[----:B------:R-:W-:-:S04]  /*9640*/  IMAD.MOV R12, RZ, RZ, -R12 ;  /* 0x000000ffff0c7224 */ /* 0x000fc800078e0a0c */
[----:B------:R-:W-:Y:S02]  /*9650*/  @!P6 IMAD.IADD R6, R6, 0x1, -R21 ;  /* 0x000000010606e824 */ /* 0x000fe400078e0a15 */
[----:B------:R-:W-:-:S04]  /*9660*/  IMAD.HI.U32 R2, R14, R11, RZ ;  /* 0x0000000b0e027227 */ /* 0x000fc800078e00ff */
[----:B------:R-:W-:Y:S02]  /*9670*/  IMAD R8, R21, R12, R8 ;  /* 0x0000000c15087224 */ /* 0x000fe400078e0208 */
[----:B------:R-:W-:-:S04]  /*9680*/  IMAD.HI.U32 R12, R14, R4, RZ ;  /* 0x000000040e0c7227 */ /* 0x000fc800078e00ff */
[----:B------:R-:W-:Y:S01]  /*9690*/  @!P0 IMAD.IADD R10, R10, 0x1, -R21 ;  /* 0x000000010a0a8824 */ /* 0x000fe200078e0a15 */
[C---:B------:R-:W-:Y:S01]  /*96a0*/  ISETP.GT.U32.AND P0, PT, R21.reuse, R6, PT ;  /* 0x000000061500720c */ /* 0x040fe20003f04070 */
[----:B------:R-:W-:Y:S02]  /*96b0*/  IMAD.MOV R2, RZ, RZ, -R2 ;  /* 0x000000ffff027224 */ /* 0x000fe400078e0a02 */
[----:B------:R-:W-:Y:S02]  /*96c0*/  IMAD.MOV R12, RZ, RZ, -R12 ;  /* 0x000000ffff0c7224 */ /* 0x000fe400078e0a0c */
[----:B------:R-:W-:Y:S02]  /*96d0*/  IMAD R2, R21, R2, R11 ;  /* 0x0000000215027224 */ /* 0x000fe400078e020b */
[----:B------:R-:W-:-:S04]  /*96e0*/  IMAD.HI.U32 R11, R14, R9, RZ ;  /* 0x000000090e0b7227 */ /* 0x000fc800078e00ff */
[C---:B------:R-:W-:Y:S02]  /*96f0*/  IMAD R4, R21.reuse, R12, R4 ;  /* 0x0000000c15047224 */ /* 0x040fe400078e0204 */
[----:B------:R-:W-:Y:S02]  /*9700*/  IMAD.MOV R11, RZ, RZ, -R11 ;  /* 0x000000ffff0b7224 */ /* 0x000fe400078e0a0b */
[----:B------:R-:W-:Y:S02]  /*9710*/  @!P0 IMAD.IADD R6, R6, 0x1, -R21 ;  /* 0x0000000106068824 */ /* 0x000fe400078e0a15 */
[----:B------:R-:W-:Y:S01]  /*9720*/  IMAD R9, R21, R11, R9 ;  /* 0x0000000b15097224 */ /* 0x000fe200078e0209 */
[----:B--2---:R-:W-:Y:S01]  /*9730*/  IABS R11, R26 ;  /* 0x0000001a000b7213 */ /* 0x004fe20000000000 */
[----:B------:R-:W-:Y:S01]  /*9740*/  IMAD.MOV.U32 R26, RZ, RZ, R6 ;  /* 0x000000ffff1a7224 */ /* 0x000fe200078e0006 */
[----:B----4-:R-:W-:Y:S01]  /*9750*/  IABS R12, R13 ;  /* 0x0000000d000c7213 */ /* 0x010fe20000000000 */
[----:B------:R-:W-:Y:S01]  /*9760*/  IMAD.MOV.U32 R13, RZ, RZ, R5 ;  /* 0x000000ffff0d7224 */ /* 0x000fe200078e0005 */
[----:B---3--:R-:W-:-:S03]  /*9770*/  IABS R5, R15 ;  /* 0x0000000f00057213 */ /* 0x008fc60000000000 */
[----:B------:R-:W-:Y:S02]  /*9780*/  @!P5 IMAD.MOV R13, RZ, RZ, -R13 ;  /* 0x000000ffff0dd224 */ /* 0x000fe400078e0a0d */
[----:B------:R-:W-:-:S03]  /*9790*/  IMAD.HI.U32 R6, R14, R12, RZ ;  /* 0x0000000c0e067227 */ /* 0x000fc600078e00ff */
[----:B------:R0:W-:Y:S01]  /*97a0*/  STL [R1+0x8fc], R13 ;  /* 0x0008fc0d01007387 */ /* 0x0001e20000100800 */
[----:B------:R-:W-:-:S04]  /*97b0*/  IMAD.HI.U32 R15, R14, R11, RZ ;  /* 0x0000000b0e0f7227 */ /* 0x000fc800078e00ff */
[----:B------:R-:W-:Y:S02]  /*97c0*/  @!P3 IMAD.MOV R26, RZ, RZ, -R26 ;  /* 0x000000ffff1ab224 */ /* 0x000fe400078e0a1a */
[----:B0-----:R-:W-:-:S03]  /*97d0*/  IMAD.HI.U32 R13, R14, R5, RZ ;  /* 0x000000050e0d7227 */ /* 0x001fc600078e00ff */
[----:B------:R0:W-:Y:S01]  /*97e0*/  STL [R1+0x8f8], R26 ;  /* 0x0008f81a01007387 */ /* 0x0001e20000100800 */
[----:B------:R-:W-:Y:S02]  /*97f0*/  IMAD.MOV R6, RZ, RZ, -R6 ;  /* 0x000000ffff067224 */ /* 0x000fe400078e0a06 */
[----:B------:R-:W-:Y:S02]  /*9800*/  IMAD.MOV R13, RZ, RZ, -R13 ;  /* 0x000000ffff0d7224 */ /* 0x000fe400078e0a0d */
[----:B------:R-:W-:Y:S02]  /*9810*/  IMAD.MOV R15, RZ, RZ, -R15 ;  /* 0x000000ffff0f7224 */ /* 0x000fe400078e0a0f */
[C---:B------:R-:W-:Y:S01]  /*9820*/  IMAD R6, R21.reuse, R6, R12 ;  /* 0x0000000615067224 */ /* 0x040fe200078e020c */
[----:B0-----:R-:W2:Y:S01]  /*9830*/  LDL.LU R26, [R1+0x2720] ;  /* 0x00272000011a7983 */ /* 0x001ea20000300800 */
[C---:B------:R-:W-:Y:S02]  /*9840*/  IMAD R5, R21.reuse, R13, R5 ;  /* 0x0000000d15057224 */ /* 0x040fe400078e0205 */
[C---:B------:R-:W-:Y:S01]  /*9850*/  IMAD R11, R21.reuse, R15, R11 ;  /* 0x0000000f150b7224 */ /* 0x040fe200078e020b */
[----:B------:R-:W3:Y:S04]  /*9860*/  LDL.LU R12, [R1+0x9c] ;  /* 0x00009c00010c7983 */ /* 0x000ee80000300800 */
[----:B------:R-:W4:Y:S04]  /*9870*/  LDL R13, [R1+0xb0] ;  /* 0x0000b000010d7983 */ /* 0x000f280000100800 */
[----:B------:R-:W3:Y:S01]  /*9880*/  LDL R15, [R1+0xb4] ;  /* 0x0000b400010f7983 */ /* 0x000ee20000100800 */
[----:B------:R-:W-:-:S02]  /*9890*/  ISETP.GT.U32.AND P6, PT, R21, R2, PT ;  /* 0x000000021500720c */ /* 0x000fc40003fc4070 */
[C---:B------:R-:W-:Y:S02]  /*98a0*/  ISETP.GT.U32.AND P5, PT, R21.reuse, R10, PT ;  /* 0x0000000a1500720c */ /* 0x040fe40003fa4070 */
[----:B------:R-:W-:-:S09]  /*98b0*/  ISETP.GT.U32.AND P0, PT, R21, R8, PT ;  /* 0x000000081500720c */ /* 0x000fd20003f04070 */
[----:B------:R-:W-:-:S05]  /*98c0*/  @!P6 IMAD.IADD R2, R2, 0x1, -R21 ;  /* 0x000000010202e824 */ /* 0x000fca00078e0a15 */
[----:B------:R-:W-:Y:S01]  /*98d0*/  ISETP.GT.U32.AND P6, PT, R21, R2, PT ;  /* 0x000000021500720c */ /* 0x000fe20003fc4070 */
[----:B------:R-:W-:-:S04]  /*98e0*/  @!P5 IMAD.IADD R10, R10, 0x1, -R21 ;  /* 0x000000010a0ad824 */ /* 0x000fc800078e0a15 */
[----:B------:R-:W-:Y:S02]  /*98f0*/  @!P4 IMAD.MOV R10, RZ, RZ, -R10 ;  /* 0x000000ffff0ac224 */ /* 0x000fe400078e0a0a */
[----:B------:R-:W-:-:S03]  /*9900*/  @!P0 IMAD.IADD R8, R8, 0x1, -R21 ;  /* 0x0000000108088824 */ /* 0x000fc600078e0a15 */
[----:B------:R4:W-:Y:S03]  /*9910*/  STL [R1+0x8ec], R10 ;  /* 0x0008ec0a01007387 */ /* 0x0009e60000100800 */
[----:B------:R-:W-:Y:S01]  /*9920*/  @!P6 IMAD.IADD R2, R2, 0x1, -R21 ;  /* 0x000000010202e824 */ /* 0x000fe200078e0a15 */
[----:B--2---:R-:W-:-:S03]  /*9930*/  ISETP.GE.AND P0, PT, R26, RZ, PT ;  /* 0x000000ff1a00720c */ /* 0x004fc60003f06270 */
[----:B------:R-:W-:Y:S01]  /*9940*/  IMAD.MOV.U32 R26, RZ, RZ, R2 ;  /* 0x000000ffff1a7224 */ /* 0x000fe200078e0002 */
[----:B----4-:R-:W-:Y:S02]  /*9950*/  IABS R10, R13 ;  /* 0x0000000d000a7213 */ /* 0x010fe40000000000 */
[----:B------:R-:W2:Y:S01]  /*9960*/  LDL R13, [R1+0xa0] ;  /* 0x0000a000010d7983 */ /* 0x000ea20000100800 */
[----:B---3--:R-:W-:-:S03]  /*9970*/  IABS R2, R15 ;  /* 0x0000000f00027213 */ /* 0x008fc60000000000 */
[----:B------:R-:W3:Y:S01]  /*9980*/  LDL.LU R15, [R1+0xa4] ;  /* 0x0000a400010f7983 */ /* 0x000ee20000300800 */
[----:B------:R-:W-:Y:S01]  /*9990*/  @!P1 IMAD.MOV R26, RZ, RZ, -R26 ;  /* 0x000000ffff1a9224 */ /* 0x000fe200078e0a1a */
[----:B------:R-:W-:-:S04]  /*99a0*/  ISETP.GT.U32.AND P1, PT, R21, R6, PT ;  /* 0x000000061500720c */ /* 0x000fc80003f24070 */
[----:B------:R0:W-:Y:S09]  /*99b0*/  STL [R1+0x8e8], R26 ;  /* 0x0008e81a01007387 */ /* 0x0001f20000100800 */
[----:B------:R-:W-:Y:S01]  /*99c0*/  @!P1 IMAD.IADD R6, R6, 0x1, -R21 ;  /* 0x0000000106069824 */ /* 0x000fe200078e0a15 */
[----:B0-----:R-:W4:Y:S01]  /*99d0*/  LDL.LU R26, [R1+0xb8] ;  /* 0x0000b800011a7983 */ /* 0x001f220000300800 */
[----:B---3--:R-:W-:-:S03]  /*99e0*/  ISETP.GE.AND P1, PT, R15, RZ, PT ;  /* 0x000000ff0f00720c */ /* 0x008fc60003f26270 */
[----:B------:R-:W3:Y:S01]  /*99f0*/  LDL.LU R15, [R1+0xc0] ;  /* 0x0000c000010f7983 */ /* 0x000ee20000300800 */
[C---:B------:R-:W-:Y:S02]  /*9a00*/  ISETP.GT.U32.AND P3, PT, R21.reuse, R7, PT ;  /* 0x000000071500720c */ /* 0x040fe40003f64070 */
[C---:B------:R-:W-:Y:S02]  /*9a10*/  ISETP.GT.U32.AND P5, PT, R21.reuse, R4, PT ;  /* 0x000000041500720c */ /* 0x040fe40003fa4070 */
[----:B------:R-:W-:-:S09]  /*9a20*/  ISETP.GT.U32.AND P6, PT, R21, R9, PT ;  /* 0x000000091500720c */ /* 0x000fd20003fc4070 */
[--C-:B------:R-:W-:Y:S02]  /*9a30*/  @!P3 IMAD.IADD R7, R7, 0x1, -R21.reuse ;  /* 0x000000010707b824 */ /* 0x100fe400078e0a15 */
[--C-:B------:R-:W-:Y:S02]  /*9a40*/  @!P5 IMAD.IADD R4, R4, 0x1, -R21.reuse ;  /* 0x000000010404d824 */ /* 0x100fe400078e0a15 */
[----:B------:R-:W-:Y:S01]  /*9a50*/  @!P6 IMAD.IADD R9, R9, 0x1, -R21 ;  /* 0x000000010909e824 */ /* 0x000fe200078e0a15 */
[C---:B------:R-:W-:Y:S02]  /*9a60*/  ISETP.GT.U32.AND P5, PT, R21.reuse, R7, PT ;  /* 0x000000071500720c */ /* 0x040fe40003fa4070 */
[C---:B------:R-:W-:Y:S02]  /*9a70*/  ISETP.GT.U32.AND P3, PT, R21.reuse, R8, PT ;  /* 0x000000081500720c */ /* 0x040fe40003f64070 */
[C---:B------:R-:W-:Y:S01]  /*9a80*/  ISETP.GT.U32.AND P4, PT, R21.reuse, R9, PT ;  /* 0x000000091500720c */ /* 0x040fe20003f84070 */
[----:B---3--:R0:W-:Y:S04]  /*9a90*/  STL [R1+0x2718], R15 ;  /* 0x0027180f01007387 */ /* 0x0081e80000100800 */
[----:B0-----:R-:W3:Y:S01]  /*9aa0*/  LDL.LU R15, [R1+0xa8] ;  /* 0x0000a800010f7983 */ /* 0x001ee20000300800 */
[----:B------:R-:W-:-:S03]  /*9ab0*/  ISETP.GT.U32.AND P6, PT, R21, R4, PT ;  /* 0x000000041500720c */ /* 0x000fc60003fc4070 */
[--C-:B------:R-:W-:Y:S01]  /*9ac0*/  @!P5 IMAD.IADD R7, R7, 0x1, -R21.reuse ;  /* 0x000000010707d824 */ /* 0x100fe200078e0a15 */
[----:B------:R-:W-:Y:S01]  /*9ad0*/  ISETP.GE.AND P5, PT, R12, RZ, PT ;  /* 0x000000ff0c00720c */ /* 0x000fe20003fa6270 */
[----:B------:R-:W-:Y:S01]  /*9ae0*/  IMAD.HI.U32 R12, R14, R10, RZ ;  /* 0x0000000a0e0c7227 */ /* 0x000fe200078e00ff */
[----:B------:R0:W-:Y:S03]  /*9af0*/  STL [R1+0x271c], R2 ;  /* 0x00271c0201007387 */ /* 0x0001e60000100800 */
[--C-:B------:R-:W-:Y:S01]  /*9b00*/  @!P4 IMAD.IADD R9, R9, 0x1, -R21.reuse ;  /* 0x000000010909c824 */ /* 0x100fe200078e0a15 */
[----:B--2---:R-:W-:Y:S01]  /*9b10*/  ISETP.GE.AND P4, PT, R13, RZ, PT ;  /* 0x000000ff0d00720c */ /* 0x004fe20003f86270 */
[----:B------:R-:W-:Y:S02]  /*9b20*/  @!P3 IMAD.IADD R8, R8, 0x1, -R21 ;  /* 0x000000010808b824 */ /* 0x000fe400078e0a15 */
[----:B------:R-:W-:-:S02]  /*9b30*/  IMAD.MOV R12, RZ, RZ, -R12 ;  /* 0x000000ffff0c7224 */ /* 0x000fc400078e0a0c */
[----:B------:R-:W-:Y:S01]  /*9b40*/  IMAD.HI.U32 R13, R14, R2, RZ ;  /* 0x000000020e0d7227 */ /* 0x000fe200078e00ff */
[----:B------:R-:W-:-:S03]  /*9b50*/  ISETP.GT.U32.AND P3, PT, R21, R11, PT ;  /* 0x0000000b1500720c */ /* 0x000fc60003f64070 */
[----:B0-----:R-:W-:Y:S02]  /*9b60*/  IMAD.MOV.U32 R2, RZ, RZ, R7 ;  /* 0x000000ffff027224 */ /* 0x001fe400078e0007 */
[----:B------:R-:W-:Y:S02]  /*9b70*/  @!P2 IMAD.MOV R8, RZ, RZ, -R8 ;  /* 0x000000ffff08a224 */ /* 0x000fe400078e0a08 */
[----:B------:R-:W-:Y:S02]  /*9b80*/  IMAD R10, R21, R12, R10 ;  /* 0x0000000c150a7224 */ /* 0x000fe400078e020a */
[----:B------:R-:W-:Y:S01]  /*9b90*/  @!P0 IMAD.MOV R2, RZ, RZ, -R2 ;  /* 0x000000ffff028224 */ /* 0x000fe200078e0a02 */
[----:B------:R-:W2:Y:S01]  /*9ba0*/  LDL.LU R12, [R1+0xbc] ;  /* 0x0000bc00010c7983 */ /* 0x000ea20000300800 */
[----:B------:R-:W-:-:S03]  /*9bb0*/  @!P6 IMAD.IADD R4, R4, 0x1, -R21 ;  /* 0x000000010404e824 */ /* 0x000fc600078e0a15 */
[----:B------:R-:W2:Y:S04]  /*9bc0*/  LDL.LU R7, [R1+0xb0] ;  /* 0x0000b00001077983 */ /* 0x000ea80000300800 */
[----:B------:R0:W-:Y:S01]  /*9bd0*/  STL [R1+0x8e4], R8 ;  /* 0x0008e40801007387 */ /* 0x0001e20000100800 */
[----:B------:R-:W-:-:S03]  /*9be0*/  @!P3 IMAD.IADD R11, R11, 0x1, -R21 ;  /* 0x000000010b0bb824 */ /* 0x000fc600078e0a15 */
[----:B0-----:R-:W2:Y:S04]  /*9bf0*/  LDL.LU R8, [R1+0xb4] ;  /* 0x0000b40001087983 */ /* 0x001ea80000300800 */
[----:B------:R0:W-:Y:S02]  /*9c00*/  STL [R1+0x8e0], R2 ;  /* 0x0008e00201007387 */ /* 0x0001e40000100800 */
[----:B0-----:R-:W-:-:S04]  /*9c10*/  IMAD.MOV.U32 R2, RZ, RZ, R4 ;  /* 0x000000ffff027224 */ /* 0x001fc800078e0004 */
[----:B------:R-:W-:Y:S01]  /*9c20*/  @!P5 IMAD.MOV R2, RZ, RZ, -R2 ;  /* 0x000000ffff02d224 */ /* 0x000fe200078e0a02 */
[----:B---3--:R-:W-:Y:S01]  /*9c30*/  ISETP.GE.AND P3, PT, R15, RZ, PT ;  /* 0x000000ff0f00720c */ /* 0x008fe20003f66270 */
[----:B------:R-:W-:Y:S02]  /*9c40*/  IMAD.MOV.U32 R15, RZ, RZ, R9 ;  /* 0x000000ffff0f7224 */ /* 0x000fe400078e0009 */
[----:B------:R-:W3:Y:S04]  /*9c50*/  LDL.LU R9, [R1+0xac] ;  /* 0x0000ac0001097983 */ /* 0x000ee80000300800 */
[----:B------:R0:W-:Y:S04]  /*9c60*/  STL [R1+0x8dc], R2 ;  /* 0x0008dc0201007387 */ /* 0x0001e80000100800 */
[----:B0-----:R-:W2:Y:S01]  /*9c70*/  LDL.LU R2, [R1+0x271c] ;  /* 0x00271c0001027983 */ /* 0x001ea20000300800 */
[C---:B------:R-:W-:Y:S01]  /*9c80*/  ISETP.GT.U32.AND P2, PT, R21.reuse, R6, PT ;  /* 0x000000061500720c */ /* 0x040fe20003f44070 */
[----:B------:R-:W-:Y:S01]  /*9c90*/  @!P4 IMAD.MOV R15, RZ, RZ, -R15 ;  /* 0x000000ffff0fc224 */ /* 0x000fe200078e0a0f */
[----:B------:R-:W-:-:S02]  /*9ca0*/  ISETP.GT.U32.AND P0, PT, R21, R11, PT ;  /* 0x0000000b1500720c */ /* 0x000fc40003f04070 */
[----:B------:R-:W-:Y:S02]  /*9cb0*/  ISETP.GT.U32.AND P5, PT, R21, R10, PT ;  /* 0x0000000a1500720c */ /* 0x000fe40003fa4070 */
[----:B------:R0:W-:Y:S01]  /*9cc0*/  STL [R1+0x8d8], R15 ;  /* 0x0008d80f01007387 */ /* 0x0001e20000100800 */
[----:B------:R-:W-:-:S06]  /*9cd0*/  IMAD.MOV R13, RZ, RZ, -R13 ;  /* 0x000000ffff0d7224 */ /* 0x000fcc00078e0a0d */
[--C-:B------:R-:W-:Y:S01]  /*9ce0*/  @!P2 IMAD.IADD R6, R6, 0x1, -R21.reuse ;  /* 0x000000010606a824 */ /* 0x100fe200078e0a15 */
[----:B0-----:R-:W3:Y:S01]  /*9cf0*/  LDL.LU R15, [R1+0x2718] ;  /* 0x00271800010f7983 */ /* 0x001ee20000300800 */
[--C-:B------:R-:W-:Y:S02]  /*9d00*/  @!P0 IMAD.IADD R11, R11, 0x1, -R21.reuse ;  /* 0x000000010b0b8824 */ /* 0x100fe400078e0a15 */
[----:B------:R-:W-:Y:S01]  /*9d10*/  @!P1 IMAD.MOV R6, RZ, RZ, -R6 ;  /* 0x000000ffff069224 */ /* 0x000fe200078e0a06 */
[----:B----4-:R-:W-:Y:S01]  /*9d20*/  IABS R4, R26 ;  /* 0x0000001a00047213 */ /* 0x010fe20000000000 */
[----:B------:R-:W-:Y:S01]  /*9d30*/  @!P5 IMAD.IADD R10, R10, 0x1, -R21 ;  /* 0x000000010a0ad824 */ /* 0x000fe200078e0a15 */
[----:B------:R-:W-:Y:S02]  /*9d40*/  ISETP.GE.AND P5, PT, R26, RZ, PT ;  /* 0x000000ff1a00720c */ /* 0x000fe40003fa6270 */
[----:B------:R-:W-:Y:S01]  /*9d50*/  STL [R1+0x8d0], R6 ;  /* 0x0008d00601007387 */ /* 0x000fe20000100800 */
[----:B------:R-:W-:-:S13]  /*9d60*/  ISETP.GT.U32.AND P6, PT, R21, R5, PT ;  /* 0x000000051500720c */ /* 0x000fda0003fc4070 */
[----:B------:R-:W-:Y:S02]  /*9d70*/  @!P6 IMAD.IADD R5, R5, 0x1, -R21 ;  /* 0x000000010505e824 */ /* 0x000fe400078e0a15 */
[C---:B--2---:R-:W-:Y:S02]  /*9d80*/  IMAD R2, R21.reuse, R13, R2 ;  /* 0x0000000d15027224 */ /* 0x044fe400078e0202 */
[----:B------:R-:W-:Y:S02]  /*9d90*/  IMAD.MOV.U32 R13, RZ, RZ, R11 ;  /* 0x000000ffff0d7224 */ /* 0x000fe400078e000b */
[----:B------:R-:W2:Y:S04]  /*9da0*/  LDL.LU R11, [R1+0xfc] ;  /* 0x0000fc00010b7983 */ /* 0x000ea80000300800 */
[----:B------:R-:W4:Y:S01]  /*9db0*/  LDL.LU R26, [R1+0x100] ;  /* 0x00010000011a7983 */ /* 0x000f220000300800 */
[----:B------:R-:W-:Y:S01]  /*9dc0*/  @!P3 IMAD.MOV R13, RZ, RZ, -R13 ;  /* 0x000000ffff0db224 */ /* 0x000fe200078e0a0d */
[----:B------:R-:W-:-:S02]  /*9dd0*/  ISETP.GT.U32.AND P2, PT, R21, R2, PT ;  /* 0x000000021500720c */ /* 0x000fc40003f44070 */
[----:B------:R-:W-:Y:S02]  /*9de0*/  ISETP.GT.U32.AND P6, PT, R21, R5, PT ;  /* 0x000000051500720c */ /* 0x000fe40003fc4070 */
[----:B------:R0:W-:Y:S01]  /*9df0*/  STL [R1+0x8c0], R13 ;  /* 0x0008c00d01007387 */ /* 0x0001e20000100800 */
[----:B---3--:R-:W-:-:S03]  /*9e00*/  ISETP.GE.AND P4, PT, R9, RZ, PT ;  /* 0x000000ff0900720c */ /* 0x008fc60003f86270 */
[----:B0-----:R-:W3:Y:S05]  /*9e10*/  LDL R13, [R1+0xc4] ;  /* 0x0000c400010d7983 */ /* 0x001eea0000100800 */
[--C-:B------:R-:W-:Y:S01]  /*9e20*/  @!P2 IMAD.IADD R2, R2, 0x1, -R21.reuse ;  /* 0x000000010202a824 */ /* 0x100fe200078e0a15 */
[----:B------:R-:W-:Y:S01]  /*9e30*/  ISETP.GE.AND P0, PT, R7, RZ, PT ;  /* 0x000000ff0700720c */ /* 0x000fe20003f06270 */
[----:B------:R-:W-:Y:S01]  /*9e40*/  @!P6 IMAD.IADD R5, R5, 0x1, -R21 ;  /* 0x000000010505e824 */ /* 0x000fe200078e0a15 */
[----:B------:R-:W-:Y:S01]  /*9e50*/  ISETP.GT.U32.AND P2, PT, R21, R10, PT ;  /* 0x0000000a1500720c */ /* 0x000fe20003f44070 */
[----:B------:R-:W-:-:S04]  /*9e60*/  IMAD.HI.U32 R7, R14, R4, RZ ;  /* 0x000000040e077227 */ /* 0x000fc800078e00ff */
[----:B------:R-:W-:Y:S02]  /*9e70*/  IMAD.MOV R7, RZ, RZ, -R7 ;  /* 0x000000ffff077224 */ /* 0x000fe400078e0a07 */
[----:B------:R-:W-:Y:S01]  /*9e80*/  @!P4 IMAD.MOV R5, RZ, RZ, -R5 ;  /* 0x000000ffff05c224 */ /* 0x000fe200078e0a05 */
[----:B------:R-:W-:Y:S01]  /*9e90*/  ISETP.GE.AND P6, PT, R8, RZ, PT ;  /* 0x000000ff0800720c */ /* 0x000fe20003fc6270 */
[----:B------:R-:W-:Y:S01]  /*9ea0*/  IMAD R7, R21, R7, R4 ;  /* 0x0000000715077224 */ /* 0x000fe200078e0204 */
[----:B------:R-:W-:Y:S02]  /*9eb0*/  IABS R8, R12 ;  /* 0x0000000c00087213 */ /* 0x000fe40000000000 */
[----:B------:R-:W-:Y:S01]  /*9ec0*/  ISETP.GE.AND P4, PT, R12, RZ, PT ;  /* 0x000000ff0c00720c */ /* 0x000fe20003f86270 */
[----:B------:R0:W-:Y:S01]  /*9ed0*/  STL [R1+0x8bc], R5 ;  /* 0x0008bc0501007387 */ /* 0x0001e20000100800 */
[----:B------:R-:W-:-:S03]  /*9ee0*/  @!P2 IMAD.IADD R10, R10, 0x1, -R21 ;  /* 0x000000010a0aa824 */ /* 0x000fc600078e0a15 */
[----:B------:R-:W2:Y:S01]  /*9ef0*/  LDL R12, [R1+0xd0] ;  /* 0x0000d000010c7983 */ /* 0x000ea20000100800 */
[----:B------:R-:W-:Y:S02]  /*9f00*/  IABS R9, R15 ;  /* 0x0000000f00097213 */ /* 0x000fe40000000000 */
[----:B------:R-:W-:Y:S02]  /*9f10*/  ISETP.GT.U32.AND P3, PT, R21, R7, PT ;  /* 0x000000071500720c */ /* 0x000fe40003f64070 */
[----:B------:R-:W-:Y:S02]  /*9f20*/  ISETP.GE.AND P2, PT, R15, RZ, PT ;  /* 0x000000ff0f00720c */ /* 0x000fe40003f46270 */
[----:B------:R-:W2:Y:S01]  /*9f30*/  LDL R15, [R1+0xd4] ;  /* 0x0000d400010f7983 */ /* 0x000ea20000100800 */
[----:B------:R-:W-:-:S04]  /*9f40*/  IMAD.HI.U32 R4, R14, R8, RZ ;  /* 0x000000080e047227 */ /* 0x000fc800078e00ff */
[----:B------:R-:W-:-:S04]  /*9f50*/  IMAD.MOV R4, RZ, RZ, -R4 ;  /* 0x000000ffff047224 */ /* 0x000fc800078e0a04 */
[----:B------:R-:W-:Y:S02]  /*9f60*/  IMAD R8, R21, R4, R8 ;  /* 0x0000000415087224 */ /* 0x000fe400078e0208 */
[----:B------:R-:W-:Y:S01]  /*9f70*/  @!P3 IMAD.IADD R7, R7, 0x1, -R21 ;  /* 0x000000010707b824 */ /* 0x000fe200078e0a15 */
[----:B----4-:R-:W-:Y:S02]  /*9f80*/  ISETP.GE.AND P3, PT, R26, RZ, PT ;  /* 0x000000ff1a00720c */ /* 0x010fe40003f66270 */
[----:B------:R-:W-:Y:S02]  /*9f90*/  IABS R4, R26 ;  /* 0x0000001a00047213 */ /* 0x000fe40000000000 */
[----:B------:R-:W4:Y:S01]  /*9fa0*/  LDL.LU R26, [R1+0xd8] ;  /* 0x0000d800011a7983 */ /* 0x000f220000300800 */
[----:B------:R-:W-:Y:S01]  /*9fb0*/  ISETP.GT.U32.AND P1, PT, R21, R2, PT ;  /* 0x000000021500720c */ /* 0x000fe20003f24070 */
[----:B------:R-:W-:-:S04]  /*9fc0*/  IMAD.HI.U32 R6, R14, R9, RZ ;  /* 0x000000090e067227 */ /* 0x000fc800078e00ff */
[----:B------:R-:W-:Y:S02]  /*9fd0*/  IMAD.MOV R6, RZ, RZ, -R6 ;  /* 0x000000ffff067224 */ /* 0x000fe400078e0a06 */
[----:B0-----:R-:W-:Y:S02]  /*9fe0*/  IMAD.MOV.U32 R5, RZ, RZ, R10 ;  /* 0x000000ffff057224 */ /* 0x001fe400078e000a */
[----:B------:R-:W-:-:S04]  /*9ff0*/  IMAD R9, R21, R6, R9 ;  /* 0x0000000615097224 */ /* 0x000fc800078e0209 */
[----:B------:R-:W-:Y:S01]  /*a000*/  @!P1 IMAD.IADD R2, R2, 0x1, -R21 ;  /* 0x0000000102029824 */ /* 0x000fe200078e0a15 */
[----:B---3--:R-:W-:-:S03]  /*a010*/  IABS R6, R13 ;  /* 0x0000000d00067213 */ /* 0x008fc60000000000 */
[----:B------:R-:W-:Y:S02]  /*a020*/  IMAD.MOV.U32 R13, RZ, RZ, R2 ;  /* 0x000000ffff0d7224 */ /* 0x000fe400078e0002 */
[----:B------:R-:W-:Y:S02]  /*a030*/  @!P0 IMAD.MOV R5, RZ, RZ, -R5 ;  /* 0x000000ffff058224 */ /* 0x000fe400078e0a05 */
[----:B------:R-:W-:-:S03]  /*a040*/  @!P6 IMAD.MOV R13, RZ, RZ, -R13 ;  /* 0x000000ffff0de224 */ /* 0x000fc600078e0a0d */
[----:B------:R-:W-:Y:S01]  /*a050*/  STL [R1+0x8b8], R5 ;  /* 0x0008b80501007387 */ /* 0x000fe20000100800 */
[----:B------:R-:W-:-:S03]  /*a060*/  ISETP.GT.U32.AND P0, PT, R21, R7, PT ;  /* 0x000000071500720c */ /* 0x000fc60003f04070 */
[----:B------:R0:W-:Y:S02]  /*a070*/  STL [R1+0x8a8], R13 ;  /* 0x0008a80d01007387 */ /* 0x0001e40000100800 */
[----:B0-----:R-:W-:-:S04]  /*a080*/  IMAD.HI.U32 R13, R14, R6, RZ ;  /* 0x000000060e0d7227 */ /* 0x001fc800078e00ff */
[----:B------:R-:W-:Y:S01]  /*a090*/  IMAD.MOV R13, RZ, RZ, -R13 ;  /* 0x000000ffff0d7224 */ /* 0x000fe200078e0a0d */
[----:B--2---:R-:W-:Y:S01]  /*a0a0*/  IABS R5, R12 ;  /* 0x0000000c00057213 */ /* 0x004fe20000000000 */
[----:B------:R-:W-:-:S04]  /*a0b0*/  IMAD.HI.U32 R12, R14, R4, RZ ;  /* 0x000000040e0c7227 */ /* 0x000fc800078e00ff */
[----:B------:R-:W-:Y:S02]  /*a0c0*/  IMAD R6, R21, R13, R6 ;  /* 0x0000000d15067224 */ /* 0x000fe400078e0206 */
[----:B------:R-:W2:Y:S01]  /*a0d0*/  LDL R13, [R1+0xdc] ;  /* 0x0000dc00010d7983 */ /* 0x000ea20000100800 */
[----:B------:R-:W-:Y:S01]  /*a0e0*/  IABS R10, R15 ;  /* 0x0000000f000a7213 */ /* 0x000fe20000000000 */
[----:B------:R-:W-:Y:S02]  /*a0f0*/  IMAD.MOV R12, RZ, RZ, -R12 ;  /* 0x000000ffff0c7224 */ /* 0x000fe400078e0a0c */
[----:B------:R-:W3:Y:S01]  /*a100*/  LDL R15, [R1+0xe0] ;  /* 0x0000e000010f7983 */ /* 0x000ee20000100800 */
[----:B------:R-:W-:Y:S02]  /*a110*/  @!P0 IMAD.IADD R7, R7, 0x1, -R21 ;  /* 0x0000000107078824 */ /* 0x000fe400078e0a15 */
[----:B------:R-:W-:Y:S01]  /*a120*/  IMAD R4, R21, R12, R4 ;  /* 0x0000000c15047224 */ /* 0x000fe200078e0204 */
[----:B------:R0:W-:Y:S01]  /*a130*/  STL [R1+0x2714], R6 ;  /* 0x0027140601007387 */ /* 0x0001e20000100800 */
[----:B------:R-:W-:-:S04]  /*a140*/  IMAD.HI.U32 R12, R14, R5, RZ ;  /* 0x000000050e0c7227 */ /* 0x000fc800078e00ff */
[----:B------:R-:W-:Y:S02]  /*a150*/  IMAD.MOV R12, RZ, RZ, -R12 ;  /* 0x000000ffff0c7224 */ /* 0x000fe400078e0a0c */
[----:B0-----:R-:W-:-:S04]  /*a160*/  IMAD.MOV.U32 R6, RZ, RZ, R7 ;  /* 0x000000ffff067224 */ /* 0x001fc800078e0007 */
[----:B------:R-:W-:Y:S02]  /*a170*/  @!P5 IMAD.MOV R6, RZ, RZ, -R6 ;  /* 0x000000ffff06d224 */ /* 0x000fe400078e0a06 */
[----:B------:R-:W-:Y:S01]  /*a180*/  IMAD R5, R21, R12, R5 ;  /* 0x0000000c15057224 */ /* 0x000fe200078e0205 */
[----:B----4-:R0:W-:Y:S01]  /*a190*/  STL [R1+0x2710], R26 ;  /* 0x0027101a01007387 */ /* 0x0101e20000100800 */
[----:B------:R-:W-:-:S03]  /*a1a0*/  IABS R12, R26 ;  /* 0x0000001a000c7213 */ /* 0x000fc60000000000 */
[----:B------:R1:W-:Y:S04]  /*a1b0*/  STL [R1+0x894], R6 ;  /* 0x0008940601007387 */ /* 0x0003e80000100800 */
[----:B0-----:R-:W4:Y:S01]  /*a1c0*/  LDL.LU R26, [R1+0xc4] ;  /* 0x0000c400011a7983 */ /* 0x001f220000300800 */
[----:B------:R-:W-:Y:S02]  /*a1d0*/  ISETP.GT.U32.AND P6, PT, R21, R8, PT ;  /* 0x000000081500720c */ /* 0x000fe40003fc4070 */
[----:B------:R-:W-:Y:S02]  /*a1e0*/  ISETP.GE.AND P1, PT, R11, RZ, PT ;  /* 0x000000ff0b00720c */ /* 0x000fe40003f26270 */
[----:B------:R-:W-:Y:S02]  /*a1f0*/  IABS R11, R11 ;  /* 0x0000000b000b7213 */ /* 0x000fe40000000000 */
[----:B------:R-:W-:-:S03]  /*a200*/  ISETP.GT.U32.AND P0, PT, R21, R9, PT ;  /* 0x000000091500720c */ /* 0x000fc60003f04070 */
[----:B------:R-:W-:-:S04]  /*a210*/  IMAD.HI.U32 R2, R14, R11, RZ ;  /* 0x0000000b0e027227 */ /* 0x000fc800078e00ff */
[----:B------:R-:W-:Y:S02]  /*a220*/  IMAD.MOV R2, RZ, RZ, -R2 ;  /* 0x000000ffff027224 */ /* 0x000fe400078e0a02 */
[----:B------:R-:W-:Y:S02]  /*a230*/  @!P6 IMAD.IADD R8, R8, 0x1, -R21 ;  /* 0x000000010808e824 */ /* 0x000fe400078e0a15 */
[----:B------:R-:W-:Y:S02]  /*a240*/  IMAD R2, R21, R2, R11 ;  /* 0x0000000215027224 */ /* 0x000fe400078e020b */
[----:B------:R-:W-:Y:S01]  /*a250*/  @!P0 IMAD.IADD R9, R9, 0x1, -R21 ;  /* 0x0000000109098824 */ /* 0x000fe200078e0a15 */
[----:B------:R-:W-:Y:S01]  /*a260*/  ISETP.GT.U32.AND P0, PT, R21, R8, PT ;  /* 0x000000081500720c */ /* 0x000fe20003f04070 */
[----:B------:R-:W-:-:S04]  /*a270*/  IMAD.HI.U32 R11, R14, R10, RZ ;  /* 0x0000000a0e0b7227 */ /* 0x000fc800078e00ff */
[----:B------:R-:W-:Y:S01]  /*a280*/  IMAD.MOV R11, RZ, RZ, -R11 ;  /* 0x000000ffff0b7224 */ /* 0x000fe200078e0a0b */
[----:B------:R-:W-:-:S03]  /*a290*/  ISETP.GT.U32.AND P5, PT, R21, R9, PT ;  /* 0x000000091500720c */ /* 0x000fc60003fa4070 */
[----:B------:R-:W-:-:S04]  /*a2a0*/  IMAD R10, R21, R11, R10 ;  /* 0x0000000b150a7224 */ /* 0x000fc800078e020a */
[----:B------:R-:W-:Y:S01]  /*a2b0*/  @!P0 IMAD.IADD R8, R8, 0x1, -R21 ;  /* 0x0000000108088824 */ /* 0x000fe200078e0a15 */
[----:B------:R-:W-:Y:S02]  /*a2c0*/  ISETP.GT.U32.AND P0, PT, R21, R4, PT ;  /* 0x000000041500720c */ /* 0x000fe40003f04070 */
[----:B--2---:R-:W-:Y:S02]  /*a2d0*/  IABS R11, R13 ;  /* 0x0000000d000b7213 */ /* 0x004fe40000000000 */
[----:B---3--:R-:W-:-:S03]  /*a2e0*/  IABS R7, R15 ;  /* 0x0000000f00077213 */ /* 0x008fc60000000000 */
[----:B------:R-:W-:-:S04]  /*a2f0*/  IMAD.HI.U32 R15, R14, R11, RZ ;  /* 0x0000000b0e0f7227 */ /* 0x000fc800078e00ff */
[----:B-1----:R-:W-:Y:S02]  /*a300*/  IMAD.MOV.U32 R6, RZ, RZ, R8 ;  /* 0x000000ffff067224 */ /* 0x002fe400078e0008 */
[----:B------:R-:W-:Y:S02]  /*a310*/  IMAD.MOV R15, RZ, RZ, -R15 ;  /* 0x000000ffff0f7224 */ /* 0x000fe400078e0a0f */
[----:B------:R-:W-:Y:S02]  /*a320*/  @!P5 IMAD.IADD R9, R9, 0x1, -R21 ;  /* 0x000000010909d824 */ /* 0x000fe400078e0a15 */
[----:B------:R-:W-:-:S04]  /*a330*/  IMAD.HI.U32 R8, R14, R12, RZ ;  /* 0x0000000c0e087227 */ /* 0x000fc800078e00ff */
[----:B------:R-:W-:Y:S02]  /*a340*/  @!P4 IMAD.MOV R6, RZ, RZ, -R6 ;  /* 0x000000ffff06c224 */ /* 0x000fe400078e0a06 */
[----:B------:R-:W-:Y:S02]  /*a350*/  IMAD R11, R21, R15, R11 ;  /* 0x0000000f150b7224 */ /* 0x000fe400078e020b */
[----:B------:R-:W-:Y:S02]  /*a360*/  IMAD.MOV.U32 R15, RZ, RZ, R9 ;  /* 0x000000ffff0f7224 */ /* 0x000fe400078e0009 */
[----:B------:R-:W-:Y:S01]  /*a370*/  IMAD.MOV R8, RZ, RZ, -R8 ;  /* 0x000000ffff087224 */ /* 0x000fe200078e0a08 */
[----:B------:R0:W-:Y:S01]  /*a380*/  STL [R1+0x890], R6 ;  /* 0x0008900601007387 */ /* 0x0001e20000100800 */
[----:B------:R-:W-:Y:S02]  /*a390*/  @!P0 IMAD.IADD R4, R4, 0x1, -R21 ;  /* 0x0000000104048824 */ /* 0x000fe400078e0a15 */
[----:B------:R-:W-:-:S02]  /*a3a0*/  @!P2 IMAD.MOV R15, RZ, RZ, -R15 ;  /* 0x000000ffff0fa224 */ /* 0x000fc400078e0a0f */
[----:B------:R-:W-:Y:S01]  /*a3b0*/  IMAD R8, R21, R8, R12 ;  /* 0x0000000815087224 */ /* 0x000fe200078e020c */
[----:B0-----:R-:W2:Y:S01]  /*a3c0*/  LDL.LU R6, [R1+0x2714] ;  /* 0x0027140001067983 */ /* 0x001ea20000300800 */
[----:B----4-:R-:W-:-:S03]  /*a3d0*/  ISETP.GE.AND P0, PT, R26, RZ, PT ;  /* 0x000000ff1a00720c */ /* 0x010fc60003f06270 */
[----:B------:R-:W3:Y:S04]  /*a3e0*/  LDL.LU R26, [R1+0x2710] ;  /* 0x00271000011a7983 */ /* 0x000ee80000300800 */
[----:B------:R-:W4:Y:S04]  /*a3f0*/  LDL.LU R12, [R1+0xd0] ;  /* 0x0000d000010c7983 */ /* 0x000f280000300800 */
[----:B------:R-:W2:Y:S04]  /*a400*/  LDL R9, [R1+0xe4] ;  /* 0x0000e40001097983 */ /* 0x000ea80000100800 */
        /* <DEDUP_REMOVED lines=13> */
[----:B------:R-:W4:Y:S02]  /*a4e0*/  LDL R2, [R1+0xe8] ;  /* 0x0000e80001027983 */ /* 0x000f240000100800 */
[----:B------:R-:W-:-:S05]  /*a4f0*/  @!P1 IMAD.MOV R13, RZ, RZ, -R13 ;  /* 0x000000ffff0d9224 */ /* 0x000fca00078e0a0d */
[----:B------:R-:W-:Y:S01]  /*a500*/  STL [R1+0x888], R13 ;  /* 0x0008880d01007387 */ /* 0x000fe20000100800 */
[----:B------:R-:W-:Y:S01]  /*a510*/  @!P2 IMAD.IADD R10, R10, 0x1, -R21 ;  /* 0x000000010a0aa824 */ /* 0x000fe200078e0a15 */
[----:B--2---:R-:W-:Y:S02]  /*a520*/  ISETP.GE.AND P2, PT, R15, RZ, PT ;  /* 0x000000ff0f00720c */ /* 0x004fe40003f46270 */
[----:B------:R-:W2:Y:S01]  /*a530*/  LDL.LU R15, [R1+0xf0] ;  /* 0x0000f000010f7983 */ /* 0x000ea20000300800 */
[----:B------:R-:W-:-:S13]  /*a540*/  ISETP.GT.U32.AND P1, PT, R21, R8, PT ;  /* 0x000000081500720c */ /* 0x000fda0003f24070 */
[--C-:B------:R-:W-:Y:S01]  /*a550*/  @!P1 IMAD.IADD R8, R8, 0x1, -R21.reuse ;  /* 0x0000000108089824 */ /* 0x100fe200078e0a15 */
[----:B---3--:R-:W-:Y:S02]  /*a560*/  ISETP.GE.AND P1, PT, R26, RZ, PT ;  /* 0x000000ff1a00720c */ /* 0x008fe40003f26270 */
[C---:B------:R-:W-:Y:S02]  /*a570*/  ISETP.GT.U32.AND P4, PT, R21.reuse, R6, PT ;  /* 0x000000061500720c */ /* 0x040fe40003f84070 */
[----:B------:R-:W-:Y:S01]  /*a580*/  ISETP.GT.U32.AND P5, PT, R21, R5, PT ;  /* 0x000000051500720c */ /* 0x000fe20003fa4070 */
[----:B--2---:R0:W-:Y:S04]  /*a590*/  STL [R1+0x2708], R15 ;  /* 0x0027080f01007387 */ /* 0x0041e80000100800 */
[----:B0-----:R-:W2:Y:S04]  /*a5a0*/  LDL.LU R15, [R1+0xdc] ;  /* 0x0000dc00010f7983 */ /* 0x001ea80000300800 */
[----:B------:R-:W3:Y:S02]  /*a5b0*/  LDL.LU R26, [R1+0xf4] ;  /* 0x0000f400011a7983 */ /* 0x000ee40000300800 */
[----:B------:R-:W-:-:S02]  /*a5c0*/  @!P4 IMAD.IADD R6, R6, 0x1, -R21 ;  /* 0x000000010606c824 */ /* 0x000fc400078e0a15 */
[----:B------:R-:W-:-:S03]  /*a5d0*/  @!P5 IMAD.IADD R5, R5, 0x1, -R21 ;  /* 0x000000010505d824 */ /* 0x000fc600078e0a15 */
[----:B------:R-:W-:Y:S02]  /*a5e0*/  ISETP.GT.U32.AND P5, PT, R21, R6, PT ;  /* 0x000000061500720c */ /* 0x000fe40003fa4070 */
[----:B------:R-:W-:-:S11]  /*a5f0*/  IABS R9, R9 ;  /* 0x0000000900097213 */ /* 0x000fd60000000000 */
[----:B------:R-:W-:Y:S01]  /*a600*/  @!P5 IMAD.IADD R6, R6, 0x1, -R21 ;  /* 0x000000010606d824 */ /* 0x000fe200078e0a15 */
[----:B----4-:R-:W-:Y:S01]  /*a610*/  ISETP.GE.AND P5, PT, R12, RZ, PT ;  /* 0x000000ff0c00720c */ /* 0x010fe20003fa6270 */
[----:B------:R-:W-:-:S04]  /*a620*/  IMAD.HI.U32 R12, R14, R9, RZ ;  /* 0x000000090e0c7227 */ /* 0x000fc800078e00ff */
[----:B------:R-:W-:-:S04]  /*a630*/  IMAD.MOV R12, RZ, RZ, -R12 ;  /* 0x000000ffff0c7224 */ /* 0x000fc800078e0a0c */
[C---:B------:R-:W-:Y:S01]  /*a640*/  IMAD R9, R21.reuse, R12, R9 ;  /* 0x0000000c15097224 */ /* 0x040fe200078e0209 */
[C---:B------:R-:W-:Y:S02]  /*a650*/  ISETP.GT.U32.AND P4, PT, R21.reuse, R4, PT ;  /* 0x000000041500720c */ /* 0x040fe40003f84070 */
[C---:B------:R-:W-:Y:S01]  /*a660*/  ISETP.GT.U32.AND P6, PT, R21.reuse, R5, PT ;  /* 0x000000051500720c */ /* 0x040fe20003fc4070 */
[----:B---3--:R0:W-:Y:S04]  /*a670*/  STL [R1+0x270c], R26 ;  /* 0x00270c1a01007387 */ /* 0x0081e80000100800 */
[----:B------:R-:W3:Y:S06]  /*a680*/  LDL.LU R12, [R1+0xec] ;  /* 0x0000ec00010c7983 */ /* 0x000eec0000300800 */
[----:B------:R-:W-:Y:S01]  /*a690*/  @!P4 IMAD.IADD R4, R4, 0x1, -R21 ;  /* 0x000000010404c824 */ /* 0x000fe200078e0a15 */
[----:B------:R-:W-:Y:S01]  /*a6a0*/  ISETP.GT.U32.AND P4, PT, R21, R11, PT ;  /* 0x0000000b1500720c */ /* 0x000fe20003f84070 */
[----:B------:R-:W-:-:S02]  /*a6b0*/  @!P0 IMAD.MOV R6, RZ, RZ, -R6 ;  /* 0x000000ffff068224 */ /* 0x000fc400078e0a06 */
[----:B------:R-:W-:Y:S02]  /*a6c0*/  @!P3 IMAD.MOV R4, RZ, RZ, -R4 ;  /* 0x000000ffff04b224 */ /* 0x000fe400078e0a04 */
[----:B------:R-:W-:Y:S01]  /*a6d0*/  @!P6 IMAD.IADD R5, R5, 0x1, -R21 ;  /* 0x000000010505e824 */ /* 0x000fe200078e0a15 */
[----:B------:R1:W-:Y:S03]  /*a6e0*/  STL [R1+0x880], R6 ;  /* 0x0008800601007387 */ /* 0x0003e60000100800 */
[----:B0-----:R-:W-:Y:S01]  /*a6f0*/  IMAD.MOV.U32 R26, RZ, RZ, R5 ;  /* 0x000000ffff1a7224 */ /* 0x001fe200078e0005 */
[----:B------:R-:W-:Y:S01]  /*a700*/  STL [R1+0x884], R4 ;  /* 0x0008840401007387 */ /* 0x000fe20000100800 */
[----:B------:R-:W-:Y:S02]  /*a710*/  ISETP.GT.U32.AND P3, PT, R21, R8, PT ;  /* 0x000000081500720c */ /* 0x000fe40003f64070 */
[----:B------:R-:W-:Y:S01]  /*a720*/  @!P4 IMAD.IADD R11, R11, 0x1, -R21 ;  /* 0x000000010b0bc824 */ /* 0x000fe200078e0a15 */
[----:B-1----:R-:W4:Y:S01]  /*a730*/  LDL.LU R6, [R1+0xe8] ;  /* 0x0000e80001067983 */ /* 0x002f220000300800 */
[----:B--2---:R-:W-:-:S03]  /*a740*/  ISETP.GE.AND P4, PT, R15, RZ, PT ;  /* 0x000000ff0f00720c */ /* 0x004fc60003f86270 */
[----:B------:R-:W2:Y:S01]  /*a750*/  LDL.LU R5, [R1+0xe4] ;  /* 0x0000e40001057983 */ /* 0x000ea20000300800 */
[----:B------:R-:W-:Y:S01]  /*a760*/  IMAD.MOV.U32 R15, RZ, RZ, R10 ;  /* 0x000000ffff0f7224 */ /* 0x000fe200078e000a */
[C---:B------:R-:W-:Y:S02]  /*a770*/  ISETP.GT.U32.AND P0, PT, R21.reuse, R11, PT ;  /* 0x0000000b1500720c */ /* 0x040fe40003f04070 */
[----:B------:R-:W2:Y:S01]  /*a780*/  LDL.LU R10, [R1+0xe0] ;  /* 0x0000e000010a7983 */ /* 0x000ea20000300800 */
[----:B------:R-:W-:Y:S01]  /*a790*/  @!P5 IMAD.MOV R26, RZ, RZ, -R26 ;  /* 0x000000ffff1ad224 */ /* 0x000fe200078e0a1a */
[----:B------:R-:W-:Y:S02]  /*a7a0*/  ISETP.GT.U32.AND P5, PT, R21, R9, PT ;  /* 0x000000091500720c */ /* 0x000fe40003fa4070 */
[----:B------:R-:W-:Y:S02]  /*a7b0*/  IABS R2, R2 ;  /* 0x0000000200027213 */ /* 0x000fe40000000000 */
[----:B------:R0:W-:Y:S01]  /*a7c0*/  STL [R1+0x87c], R26 ;  /* 0x00087c1a01007387 */ /* 0x0001e20000100800 */
[----:B------:R-:W-:-:S02]  /*a7d0*/  @!P2 IMAD.MOV R15, RZ, RZ, -R15 ;  /* 0x000000ffff0fa224 */ /* 0x000fc400078e0a0f */
[--C-:B------:R-:W-:Y:S02]  /*a7e0*/  @!P3 IMAD.IADD R8, R8, 0x1, -R21.reuse ;  /* 0x000000010808b824 */ /* 0x100fe400078e0a15 */
[----:B------:R-:W-:Y:S01]  /*a7f0*/  IMAD.HI.U32 R13, R14, R2, RZ ;  /* 0x000000020e0d7227 */ /* 0x000fe200078e00ff */
[----:B0-----:R-:W4:Y:S03]  /*a800*/  LDL.LU R26, [R1+0x270c] ;  /* 0x00270c00011a7983 */ /* 0x001f260000300800 */
[----:B------:R-:W-:Y:S02]  /*a810*/  @!P0 IMAD.IADD R11, R11, 0x1, -R21 ;  /* 0x000000010b0b8824 */ /* 0x000fe400078e0a15 */
[----:B------:R-:W-:Y:S01]  /*a820*/  @!P1 IMAD.MOV R8, RZ, RZ, -R8 ;  /* 0x000000ffff089224 */ /* 0x000fe200078e0a08 */
[----:B------:R0:W-:Y:S01]  /*a830*/  STL [R1+0x878], R15 ;  /* 0x0008780f01007387 */ /* 0x0001e20000100800 */
[----:B------:R-:W-:-:S02]  /*a840*/  IMAD.MOV R13, RZ, RZ, -R13 ;  /* 0x000000ffff0d7224 */ /* 0x000fc400078e0a0d */
[----:B------:R-:W-:Y:S01]  /*a850*/  @!P5 IMAD.IADD R9, R9, 0x1, -R21 ;  /* 0x000000010909d824 */ /* 0x000fe200078e0a15 */
[----:B0-----:R-:W4:Y:S01]  /*a860*/  LDL.LU R15, [R1+0x2708] ;  /* 0x00270800010f7983 */ /* 0x001f220000300800 */
[----:B------:R-:W-:-:S03]  /*a870*/  IMAD R2, R21, R13, R2 ;  /* 0x0000000d15027224 */ /* 0x000fc600078e0202 */
[----:B------:R-:W-:Y:S01]  /*a880*/  STL [R1+0x874], R8 ;  /* 0x0008740801007387 */ /* 0x000fe20000100800 */
[----:B---3--:R-:W-:Y:S02]  /*a890*/  IABS R4, R12 ;  /* 0x0000000c00047213 */ /* 0x008fe40000000000 */
[----:B------:R-:W-:Y:S01]  /*a8a0*/  ISETP.GE.AND P5, PT, R12, RZ, PT ;  /* 0x000000ff0c00720c */ /* 0x000fe20003fa6270 */
[----:B------:R-:W-:Y:S02]  /*a8b0*/  IMAD.MOV.U32 R12, RZ, RZ, R11 ;  /* 0x000000ffff0c7224 */ /* 0x000fe400078e000b */
[----:B------:R-:W3:Y:S02]  /*a8c0*/  LDL.LU R11, [R1+0x130] ;  /* 0x00013000010b7983 */ /* 0x000ee40000300800 */
[----:B------:R-:W-:Y:S02]  /*a8d0*/  @!P4 IMAD.MOV R12, RZ, RZ, -R12 ;  /* 0x000000ffff0cc224 */ /* 0x000fe400078e0a0c */
[----:B------:R-:W3:Y:S04]  /*a8e0*/  LDL.LU R13, [R1+0x134] ;  /* 0x00013400010d7983 */ /* 0x000ee80000300800 */
[----:B------:R0:W-:Y:S04]  /*a8f0*/  STL [R1+0x870], R12 ;  /* 0x0008700c01007387 */ /* 0x0001e80000100800 */
[----:B0-----:R-:W3:Y:S01]  /*a900*/  LDL R12, [R1+0xf8] ;  /* 0x0000f800010c7983 */ /* 0x001ee20000100800 */
[----:B------:R-:W-:-:S02]  /*a910*/  ISETP.GT.U32.AND P6, PT, R21, R7, PT ;  /* 0x000000071500720c */ /* 0x000fc40003fc4070 */
[----:B------:R-:W-:Y:S02]  /*a920*/  ISETP.GT.U32.AND P3, PT, R21, R2, PT ;  /* 0x000000021500720c */ /* 0x000fe40003f64070 */
[----:B--2---:R-:W-:Y:S01]  /*a930*/  ISETP.GE.AND P0, PT, R5, RZ, PT ;  /* 0x000000ff0500720c */ /* 0x004fe20003f06270 */
[----:B------:R-:W-:-:S08]  /*a940*/  IMAD.HI.U32 R5, R14, R4, RZ ;  /* 0x000000040e057227 */ /* 0x000fd000078e00ff */
[----:B------:R-:W-:Y:S01]  /*a950*/  @!P6 IMAD.IADD R7, R7, 0x1, -R21 ;  /* 0x000000010707e824 */ /* 0x000fe200078e0a15 */
[----:B------:R-:W-:-:S04]  /*a960*/  ISETP.GE.AND P2, PT, R10, RZ, PT ;  /* 0x000000ff0a00720c */ /* 0x000fc80003f46270 */
[C---:B------:R-:W-:Y:S01]  /*a970*/  ISETP.GT.U32.AND P6, PT, R21.reuse, R7, PT ;  /* 0x000000071500720c */ /* 0x040fe20003fc4070 */
[----:B------:R-:W-:Y:S02]  /*a980*/  IMAD.MOV R5, RZ, RZ, -R5 ;  /* 0x000000ffff057224 */ /* 0x000fe400078e0a05 */
[----:B------:R-:W-:Y:S01]  /*a990*/  @!P3 IMAD.IADD R2, R2, 0x1, -R21 ;  /* 0x000000010202b824 */ /* 0x000fe200078e0a15 */
[C---:B------:R-:W-:Y:S01]  /*a9a0*/  ISETP.GT.U32.AND P3, PT, R21.reuse, R9, PT ;  /* 0x000000091500720c */ /* 0x040fe20003f64070 */
[C---:B------:R-:W-:Y:S01]  /*a9b0*/  IMAD R5, R21.reuse, R5, R4 ;  /* 0x0000000515057224 */ /* 0x040fe200078e0204 */
[----:B----4-:R-:W-:Y:S02]  /*a9c0*/  IABS R10, R26 ;  /* 0x0000001a000a7213 */ /* 0x010fe40000000000 */
[C---:B------:R-:W-:Y:S02]  /*a9d0*/  ISETP.GT.U32.AND P1, PT, R21.reuse, R2, PT ;  /* 0x000000021500720c */ /* 0x040fe40003f24070 */
[----:B------:R-:W-:-:S03]  /*a9e0*/  ISETP.GT.U32.AND P4, PT, R21, R5, PT ;  /* 0x000000051500720c */ /* 0x000fc60003f84070 */
[----:B------:R-:W-:Y:S01]  /*a9f0*/  @!P6 IMAD.IADD R7, R7, 0x1, -R21 ;  /* 0x000000010707e824 */ /* 0x000fe200078e0a15 */
[----:B------:R-:W-:Y:S01]  /*aa00*/  ISETP.GE.AND P6, PT, R6, RZ, PT ;  /* 0x000000ff0600720c */ /* 0x000fe20003fc6270 */
[----:B------:R-:W-:Y:S01]  /*aa10*/  IMAD.HI.U32 R8, R14, R10, RZ ;  /* 0x0000000a0e087227 */ /* 0x000fe200078e00ff */
[----:B------:R-:W-:-:S03]  /*aa20*/  IABS R6, R15 ;  /* 0x0000000f00067213 */ /* 0x000fc60000000000 */
[----:B------:R-:W-:Y:S01]  /*aa30*/  @!P2 IMAD.MOV R7, RZ, RZ, -R7 ;  /* 0x000000ffff07a224 */ /* 0x000fe200078e0a07 */
[----:B------:R-:W-:Y:S01]  /*aa40*/  ISETP.GE.AND P2, PT, R15, RZ, PT ;  /* 0x000000ff0f00720c */ /* 0x000fe20003f46270 */
[----:B------:R-:W-:Y:S01]  /*aa50*/  @!P3 IMAD.IADD R9, R9, 0x1, -R21 ;  /* 0x000000010909b824 */ /* 0x000fe200078e0a15 */
[----:B------:R-:W2:Y:S01]  /*aa60*/  LDL R15, [R1+0x104] ;  /* 0x00010400010f7983 */ /* 0x000ea20000100800 */
[----:B------:R-:W-:-:S03]  /*aa70*/  IMAD.MOV R8, RZ, RZ, -R8 ;  /* 0x000000ffff087224 */ /* 0x000fc600078e0a08 */
[----:B------:R0:W-:Y:S01]  /*aa80*/  STL [R1+0x86c], R7 ;  /* 0x00086c0701007387 */ /* 0x0001e20000100800 */
[--C-:B------:R-:W-:Y:S02]  /*aa90*/  @!P1 IMAD.IADD R2, R2, 0x1, -R21.reuse ;  /* 0x0000000102029824 */ /* 0x100fe400078e0a15 */
[----:B------:R-:W-:Y:S02]  /*aaa0*/  IMAD R10, R21, R8, R10 ;  /* 0x00000008150a7224 */ /* 0x000fe400078e020a */
[----:B------:R-:W-:Y:S02]  /*aab0*/  @!P4 IMAD.IADD R5, R5, 0x1, -R21 ;  /* 0x000000010505c824 */ /* 0x000fe400078e0a15 */
[----:B0-----:R-:W-:Y:S01]  /*aac0*/  IMAD.MOV.U32 R7, RZ, RZ, R9 ;  /* 0x000000ffff077224 */ /* 0x001fe200078e0009 */
[----:B------:R-:W-:Y:S02]  /*aad0*/  ISETP.GE.AND P3, PT, R26, RZ, PT ;  /* 0x000000ff1a00720c */ /* 0x000fe40003f66270 */
[----:B------:R-:W4:Y:S01]  /*aae0*/  LDL R26, [R1+0x108] ;  /* 0x00010800011a7983 */ /* 0x000f220000100800 */
[----:B------:R-:W-:-:S05]  /*aaf0*/  @!P0 IMAD.MOV R7, RZ, RZ, -R7 ;  /* 0x000000ffff078224 */ /* 0x000fca00078e0a07 */
[----:B------:R0:W-:Y:S01]  /*ab00*/  STL [R1+0x868], R7 ;  /* 0x0008680701007387 */ /* 0x0001e20000100800 */
[----:B---3--:R-:W-:Y:S02]  /*ab10*/  ISETP.GE.AND P4, PT, R13, RZ, PT ;  /* 0x000000ff0d00720c */ /* 0x008fe40003f86270 */
[----:B------:R-:W-:Y:S01]  /*ab20*/  IABS R8, R13 ;  /* 0x0000000d00087213 */ /* 0x000fe20000000000 */
[----:B------:R-:W-:-:S04]  /*ab30*/  IMAD.MOV.U32 R13, RZ, RZ, R2 ;  /* 0x000000ffff0d7224 */ /* 0x000fc800078e0002 */
[----:B------:R-:W-:Y:S01]  /*ab40*/  @!P6 IMAD.MOV R13, RZ, RZ, -R13 ;  /* 0x000000ffff0de224 */ /* 0x000fe200078e0a0d */
[----:B0-----:R-:W-:-:S04]  /*ab50*/  IABS R7, R12 ;  /* 0x0000000c00077213 */ /* 0x001fc80000000000 */
[----:B------:R0:W-:Y:S02]  /*ab60*/  STL [R1+0x864], R13 ;  /* 0x0008640d01007387 */ /* 0x0001e40000100800 */
[----:B0-----:R-:W-:-:S04]  /*ab70*/  IMAD.HI.U32 R13, R14, R7, RZ ;  /* 0x000000070e0d7227 */ /* 0x001fc800078e00ff */
[----:B------:R-:W-:-:S04]  /*ab80*/  IMAD.MOV R13, RZ, RZ, -R13 ;  /* 0x000000ffff0d7224 */ /* 0x000fc800078e0a0d */
[C---:B------:R-:W-:Y:S02]  /*ab90*/  IMAD R7, R21.reuse, R13, R7 ;  /* 0x0000000d15077224 */ /* 0x040fe400078e0207 */
[----:B------:R-:W3:Y:S01]  /*aba0*/  LDL R13, [R1+0x10c] ;  /* 0x00010c00010d7983 */ /* 0x000ee20000100800 */
[----:B------:R-:W-:Y:S01]  /*abb0*/  IMAD.HI.U32 R4, R14, R6, RZ ;  /* 0x000000060e047227 */ /* 0x000fe200078e00ff */
[----:B------:R-:W-:-:S03]  /*abc0*/  ISETP.GT.U32.AND P0, PT, R21, R5, PT ;  /* 0x000000051500720c */ /* 0x000fc60003f04070 */
[----:B------:R-:W-:Y:S02]  /*abd0*/  IMAD.MOV R4, RZ, RZ, -R4 ;  /* 0x000000ffff047224 */ /* 0x000fe400078e0a04 */
[----:B------:R-:W-:-:S04]  /*abe0*/  IMAD.HI.U32 R12, R14, R8, RZ ;  /* 0x000000080e0c7227 */ /* 0x000fc800078e00ff */
[----:B------:R-:W-:Y:S02]  /*abf0*/  IMAD R6, R21, R4, R6 ;  /* 0x0000000415067224 */ /* 0x000fe400078e0206 */
[----:B------:R-:W-:Y:S01]  /*ac00*/  IMAD.MOV R12, RZ, RZ, -R12 ;  /* 0x000000ffff0c7224 */ /* 0x000fe200078e0a0c */
[----:B--2---:R-:W-:-:S03]  /*ac10*/  IABS R4, R15 ;  /* 0x0000000f00047213 */ /* 0x004fc60000000000 */
[----:B------:R-:W-:Y:S01]  /*ac20*/  IMAD R8, R21, R12, R8 ;  /* 0x0000000c15087224 */ /* 0x000fe200078e0208 */
[----:B------:R-:W2:Y:S01]  /*ac30*/  LDL R15, [R1+0x110] ;  /* 0x00011000010f7983 */ /* 0x000ea20000100800 */
[----:B------:R-:W-:-:S04]  /*ac40*/  IMAD.HI.U32 R12, R14, R4, RZ ;  /* 0x000000040e0c7227 */ /* 0x000fc800078e00ff */
[----:B------:R-:W-:Y:S02]  /*ac50*/  IMAD.MOV R12, RZ, RZ, -R12 ;  /* 0x000000ffff0c7224 */ /* 0x000fe400078e0a0c */
[----:B------:R-:W-:Y:S01]  /*ac60*/  @!P0 IMAD.IADD R5, R5, 0x1, -R21 ;  /* 0x0000000105058824 */ /* 0x000fe200078e0a15 */
[----:B----4-:R-:W-:Y:S02]  /*ac70*/  IABS R9, R26 ;  /* 0x0000001a00097213 */ /* 0x010fe40000000000 */
[----:B------:R-:W4:Y:S01]  /*ac80*/  LDL R26, [R1+0x114] ;  /* 0x00011400011a7983 */ /* 0x000f220000100800 */
[----:B------:R-:W-:-:S03]  /*ac90*/  IMAD R4, R21, R12, R4 ;  /* 0x0000000c15047224 */ /* 0x000fc600078e0204 */
[----:B------:R0:W-:Y:S01]  /*aca0*/  STL [R1+0x2704], R16 ;  /* 0x0027041001007387 */ /* 0x0001e20000100800 */
[----:B------:R-:W-:Y:S02]  /*acb0*/  ISETP.GE.AND P1, PT, R11, RZ, PT ;  /* 0x000000ff0b00720c */ /* 0x000fe40003f26270 */
[----:B------:R-:W-:Y:S02]  /*acc0*/  IABS R11, R11 ;  /* 0x0000000b000b7213 */ /* 0x000fe40000000000 */
[----:B---3--:R-:W-:Y:S01]  /*acd0*/  IABS R12, R13 ;  /* 0x0000000d000c7213 */ /* 0x008fe20000000000 */
[----:B------:R-:W-:-:S04]  /*ace0*/  IMAD.MOV.U32 R13, RZ, RZ, R5 ;  /* 0x000000ffff0d7224 */ /* 0x000fc800078e0005 */
[----:B------:R-:W-:-:S05]  /*acf0*/  @!P5 IMAD.MOV R13, RZ, RZ, -R13 ;  /* 0x000000ffff0dd224 */ /* 0x000fca00078e0a0d */
[----:B------:R1:W-:Y:S04]  /*ad00*/  STL [R1+0x858], R13 ;  /* 0x0008580d01007387 */ /* 0x0003e80000100800 */
[----:B0-----:R-:W3:Y:S01]  /*ad10*/  LDL.LU R16, [R1+0xf8] ;  /* 0x0000f80001107983 */ /* 0x001ee20000300800 */
[----:B------:R-:W-:Y:S01]  /*ad20*/  ISETP.GT.U32.AND P6, PT, R21, R6, PT ;  /* 0x000000061500720c */ /* 0x000fe20003fc4070 */
[----:B------:R-:W-:-:S04]  /*ad30*/  IMAD.HI.U32 R2, R14, R11, RZ ;  /* 0x0000000b0e027227 */ /* 0x000fc800078e00ff */
[----:B------:R-:W-:Y:S01]  /*ad40*/  IMAD.MOV R2, RZ, RZ, -R2 ;  /* 0x000000ffff027224 */ /* 0x000fe200078e0a02 */
[----:B------:R-:W-:-:S03]  /*ad50*/  ISETP.GT.U32.AND P0, PT, R21, R10, PT ;  /* 0x0000000a1500720c */ /* 0x000fc60003f04070 */
[----:B------:R-:W-:-:S04]  /*ad60*/  IMAD R2, R21, R2, R11 ;  /* 0x0000000215027224 */ /* 0x000fc800078e020b */
[----:B------:R-:W-:Y:S01]  /*ad70*/  @!P6 IMAD.IADD R6, R6, 0x1, -R21 ;  /* 0x000000010606e824 */ /* 0x000fe200078e0a15 */
[----:B------:R-:W-:-:S05]  /*ad80*/  ISETP.GT.U32.AND P6, PT, R21, R2, PT ;  /* 0x000000021500720c */ /* 0x000fca0003fc4070 */
[----:B------:R-:W-:Y:S01]  /*ad90*/  @!P0 IMAD.IADD R10, R10, 0x1, -R21 ;  /* 0x000000010a0a8824 */ /* 0x000fe200078e0a15 */
[----:B------:R-:W-:Y:S01]  /*ada0*/  ISETP.GT.U32.AND P0, PT, R21, R6, PT ;  /* 0x000000061500720c */ /* 0x000fe20003f04070 */
[----:B------:R-:W-:-:S06]  /*adb0*/  IMAD.HI.U32 R11, R14, R9, RZ ;  /* 0x000000090e0b7227 */ /* 0x000fcc00078e00ff */
[----:B------:R-:W-:Y:S01]  /*adc0*/  @!P6 IMAD.IADD R2, R2, 0x1, -R21 ;  /* 0x000000010202e824 */ /* 0x000fe200078e0a15 */
[----:B----4-:R-:W-:Y:S01]  /*add0*/  IABS R5, R26 ;  /* 0x0000001a00057213 */ /* 0x010fe20000000000 */
[----:B------:R-:W-:-:S03]  /*ade0*/  IMAD.MOV R11, RZ, RZ, -R11 ;  /* 0x000000ffff0b7224 */ /* 0x000fc600078e0a0b */
[C---:B------:R-:W-:Y:S02]  /*adf0*/  ISETP.GT.U32.AND P6, PT, R21.reuse, R2, PT ;  /* 0x000000021500720c */ /* 0x040fe40003fc4070 */
[C---:B------:R-:W-:Y:S01]  /*ae00*/  ISETP.GT.U32.AND P5, PT, R21.reuse, R10, PT ;  /* 0x0000000a1500720c */ /* 0x040fe20003fa4070 */
[----:B------:R-:W-:Y:S01]  /*ae10*/  @!P0 IMAD.IADD R6, R6, 0x1, -R21 ;  /* 0x0000000106068824 */ /* 0x000fe200078e0a15 */
[C---:B------:R-:W-:Y:S01]  /*ae20*/  ISETP.GT.U32.AND P0, PT, R21.reuse, R8, PT ;  /* 0x000000081500720c */ /* 0x040fe20003f04070 */
[----:B------:R-:W-:Y:S01]  /*ae30*/  IMAD R9, R21, R11, R9 ;  /* 0x0000000b15097224 */ /* 0x000fe200078e0209 */
[----:B--2---:R-:W-:Y:S01]  /*ae40*/  IABS R11, R15 ;  /* 0x0000000f000b7213 */ /* 0x004fe20000000000 */
        /* <DEDUP_REMOVED lines=17> */
[----:B0-----:R-:W2:Y:S01]  /*af60*/  LDL R26, [R1+0x11c] ;  /* 0x00011c00011a7983 */ /* 0x001ea20000100800 */
[C---:B------:R-:W-:Y:S01]  /*af70*/  IMAD R6, R21.reuse, R6, R12 ;  /* 0x0000000615067224 */ /* 0x040fe200078e020c */
[----:B---3--:R-:W-:Y:S02]  /*af80*/  ISETP.GE.AND P0, PT, R16, RZ, PT ;  /* 0x000000ff1000720c */ /* 0x008fe40003f06270 */
[----:B------:R-:W3:Y:S04]  /*af90*/  LDL.LU R16, [R1+0x2704] ;  /* 0x0027040001107983 */ /* 0x000ee80000300800 */
        /* <DEDUP_REMOVED lines=9> */
[----:B------:R-:W-:Y:S02]  /*b030*/  ISETP.GT.U32.AND P3, PT, R21, R9, PT ;  /* 0x000000091500720c */ /* 0x000fe40003f64070 */
[----:B----4-:R-:W-:Y:S02]  /*b040*/  IABS R10, R15 ;  /* 0x0000000f000a7213 */ /* 0x010fe40000000000 */
[----:B------:R-:W-:Y:S01]  /*b050*/  IABS R2, R26 ;  /* 0x0000001a00027213 */ /* 0x000fe20000000000 */
[----:B------:R-:W4:Y:S04]  /*b060*/  LDL.LU R15, [R1+0x110] ;  /* 0x00011000010f7983 */ /* 0x000f280000300800 */
[----:B------:R-:W3:Y:S04]  /*b070*/  LDL.LU R26, [R1+0x120] ;  /* 0x00012000011a7983 */ /* 0x000ee80000300800 */
        /* <DEDUP_REMOVED lines=21> */
[----:B----4-:R-:W-:Y:S01]  /*b1d0*/  ISETP.GE.AND P2, PT, R15, RZ, PT ;  /* 0x000000ff0f00720c */ /* 0x010fe20003f46270 */
[----:B------:R-:W-:Y:S01]  /*b1e0*/  @!P4 IMAD.MOV R8, RZ, RZ, -R8 ;  /* 0x000000ffff08c224 */ /* 0x000fe200078e0a08 */
[----:B------:R-:W4:Y:S01]  /*b1f0*/  LDL.LU R15, [R1+0x128] ;  /* 0x00012800010f7983 */ /* 0x000f220000300800 */
        /* <DEDUP_REMOVED lines=8> */
[----:B------:R0:W-:Y:S01]  /*b280*/  STL [R1+0x838], R8 ;  /* 0x0008380801007387 */ /* 0x0001e20000100800 */
[----:B-1----:R-:W-:-:S03]  /*b290*/  IMAD.MOV.U32 R14, RZ, RZ, R9 ;  /* 0x000000ffff0e7224 */ /* 0x002fc600078e0009 */
[----:B0-----:R-:W2:Y:S04]  /*b2a0*/  LDL.LU R8, [R1+0x11c] ;  /* 0x00011c0001087983 */ /* 0x001ea80000300800 */
[----:B------:R0:W-:Y:S04]  /*b2b0*/  STL [R1+0x834], R2 ;  /* 0x0008340201007387 */ /* 0x0001e80000100800 */
[----:B------:R-:W2:Y:S01]  /*b2c0*/  LDL.LU R9, [R1+0x114] ;  /* 0x0001140001097983 */ /* 0x000ea20000300800 */
[----:B0-----:R-:W-:-:S04]  /*b2d0*/  IMAD.MOV.U32 R2, RZ, RZ, R4 ;  /* 0x000000ffff027224 */ /* 0x001fc800078e0004 */
[----:B------:R-:W-:-:S05]  /*b2e0*/  @!P5 IMAD.MOV R2, RZ, RZ, -R2 ;  /* 0x000000ffff02d224 */ /* 0x000fca00078e0a02 */
[----:B------:R0:W-:Y:S04]  /*b2f0*/  STL [R1+0x830], R2 ;  /* 0x0008300201007387 */ /* 0x0001e80000100800 */
[----:B0-----:R-:W4:Y:S01]  /*b300*/  LDL.LU R2, [R1+0x26fc] ;  /* 0x0026fc0001027983 */ /* 0x001f220000300800 */
[----:B------:R-:W-:Y:S01]  /*b310*/  @!P3 IMAD.MOV R14, RZ, RZ, -R14 ;  /* 0x000000ffff0eb224 */ /* 0x000fe200078e0a0e */
[----:B------:R-:W-:-:S04]  /*b320*/  ISETP.GT.U32.AND P0, PT, R21, R11, PT ;  /* 0x0000000b1500720c */ /* 0x000fc80003f04070 */
[----:B------:R0:W-:Y:S01]  /*b330*/  STL [R1+0x82c], R14 ;  /* 0x00082c0e01007387 */ /* 0x0001e20000100800 */
[----:B------:R-:W-:-:S03]  /*b340*/  ISETP.GT.U32.AND P4, PT, R21, R6, PT ;  /* 0x000000061500720c */ /* 0x000fc60003f84070 */
[----:B0-----:R-:W4:Y:S01]  /*b350*/  LDL.LU R14, [R1+0x26f8] ;  /* 0x0026f800010e7983 */ /* 0x001f220000300800 */
[C---:B------:R-:W-:Y:S01]  /*b360*/  ISETP.GT.U32.AND P5, PT, R21.reuse, R10, PT ;  /* 0x0000000a1500720c */ /* 0x040fe20003fa4070 */
[----:B------:R-:W-:Y:S01]  /*b370*/  IMAD.MOV R13, RZ, RZ, -R13 ;  /* 0x000000ffff0d7224 */ /* 0x000fe200078e0a0d */
[----:B------:R-:W-:Y:S02]  /*b380*/  ISETP.GT.U32.AND P6, PT, R21, R5, PT ;  /* 0x000000051500720c */ /* 0x000fe40003fc4070 */
[----:B------:R-:W-:-:S05]  /*b390*/  @!P0 IMAD.IADD R11, R11, 0x1, -R21 ;  /* 0x000000010b0b8824 */ /* 0x000fca00078e0a15 */
[----:B------:R-:W-:Y:S01]  /*b3a0*/  @!P4 IMAD.IADD R6, R6, 0x1, -R21 ;  /* 0x000000010606c824 */ /* 0x000fe200078e0a15 */
[----:B---3--:R-:W-:-:S03]  /*b3b0*/  IABS R4, R26 ;  /* 0x0000001a00047213 */ /* 0x008fc60000000000 */
[----:B------:R-:W-:Y:S02]  /*b3c0*/  @!P1 IMAD.MOV R6, RZ, RZ, -R6 ;  /* 0x000000ffff069224 */ /* 0x000fe400078e0a06 */
[--C-:B------:R-:W-:Y:S01]  /*b3d0*/  @!P5 IMAD.IADD R10, R10, 0x1, -R21.reuse ;  /* 0x000000010a0ad824 */ /* 0x100fe200078e0a15 */
[----:B------:R-:W-:Y:S02]  /*b3e0*/  ISETP.GE.AND P5, PT, R26, RZ, PT ;  /* 0x000000ff1a00720c */ /* 0x000fe40003fa6270 */
[----:B------:R-:W3:Y:S01]  /*b3f0*/  LDL.LU R26, [R1+0x12c] ;  /* 0x00012c00011a7983 */ /* 0x000ee20000300800 */
[----:B------:R-:W-:-:S03]  /*b400*/  @!P6 IMAD.IADD R5, R5, 0x1, -R21 ;  /* 0x000000010505e824 */ /* 0x000fc600078e0a15 */
[----:B------:R-:W-:Y:S02]  /*b410*/  STL [R1+0x81c], R6 ;  /* 0x00081c0601007387 */ /* 0x000fe40000100800 */
[----:B------:R-:W-:-:S13]  /*b420*/  ISETP.GT.U32.AND P6, PT, R21, R5, PT ;  /* 0x000000051500720c */ /* 0x000fda0003fc4070 */
[----:B------:R-:W-:Y:S01]  /*b430*/  @!P6 IMAD.IADD R5, R5, 0x1, -R21 ;  /* 0x000000010505e824 */ /* 0x000fe200078e0a15 */
[----:B--2---:R-:W-:Y:S01]  /*b440*/  ISETP.GE.AND P3, PT, R9, RZ, PT ;  /* 0x000000ff0900720c */ /* 0x004fe20003f66270 */
[C---:B----4-:R-:W-:Y:S02]  /*b450*/  IMAD R2, R21.reuse, R13, R2 ;  /* 0x0000000d15027224 */ /* 0x050fe400078e0202 */
[----:B------:R-:W-:Y:S02]  /*b460*/  IMAD.MOV.U32 R13, RZ, RZ, R11 ;  /* 0x000000ffff0d7224 */ /* 0x000fe400078e000b */
[----:B------:R-:W2:Y:S02]  /*b470*/  LDL.LU R11, [R1+0x164] ;  /* 0x00016400010b7983 */ /* 0x000ea40000300800 */
[----:B------:R-:W-:Y:S01]  /*b480*/  @!P2 IMAD.MOV R13, RZ, RZ, -R13 ;  /* 0x000000ffff0da224 */ /* 0x000fe200078e0a0d */
[----:B------:R-:W-:-:S04]  /*b490*/  ISETP.GT.U32.AND P4, PT, R21, R2, PT ;  /* 0x000000021500720c */ /* 0x000fc80003f84070 */
[----:B------:R0:W-:Y:S04]  /*b4a0*/  STL [R1+0x810], R13 ;  /* 0x0008100d01007387 */ /* 0x0001e80000100800 */
[----:B0-----:R-:W4:Y:S05]  /*b4b0*/  LDL.LU R13, [R1+0x168] ;  /* 0x00016800010d7983 */ /* 0x001f2a0000300800 */
[----:B------:R-:W-:Y:S01]  /*b4c0*/  @!P4 IMAD.IADD R2, R2, 0x1, -R21 ;  /* 0x000000010202c824 */ /* 0x000fe200078e0a15 */
[----:B------:R-:W-:Y:S01]  /*b4d0*/  ISETP.GT.U32.AND P4, PT, R21, R10, PT ;  /* 0x0000000a1500720c */ /* 0x000fe20003f84070 */
[----:B------:R-:W-:Y:S01]  /*b4e0*/  @!P3 IMAD.MOV R5, RZ, RZ, -R5 ;  /* 0x000000ffff05b224 */ /* 0x000fe200078e0a05 */
[----:B------:R-:W-:-:S04]  /*b4f0*/  IABS R9, R15 ;  /* 0x0000000f00097213 */ /* 0x000fc80000000000 */
[----:B------:R0:W-:Y:S07]  /*b500*/  STL [R1+0x80c], R5 ;  /* 0x00080c0501007387 */ /* 0x0001ee0000100800 */
[----:B------:R-:W-:Y:S01]  /*b510*/  @!P4 IMAD.IADD R10, R10, 0x1, -R21 ;  /* 0x000000010a0ac824 */ /* 0x000fe200078e0a15 */
[----:B------:R-:W-:Y:S02]  /*b520*/  ISETP.GE.AND P4, PT, R15, RZ, PT ;  /* 0x000000ff0f00720c */ /* 0x000fe40003f86270 */
[----:B------:R-:W2:Y:S01]  /*b530*/  LDL R15, [R1+0x13c] ;  /* 0x00013c00010f7983 */ /* 0x000ea20000100800 */
[----:B------:R-:W-:Y:S01]  /*b540*/  ISETP.GE.AND P0, PT, R7, RZ, PT ;  /* 0x000000ff0700720c */ /* 0x000fe20003f06270 */
[----:B------:R-:W-:-:S04]  /*b550*/  IMAD.HI.U32 R7, R14, R4, RZ ;  /* 0x000000040e077227 */ /* 0x000fc800078e00ff */
[----:B------:R-:W-:Y:S01]  /*b560*/  IMAD.MOV R7, RZ, RZ, -R7 ;  /* 0x000000ffff077224 */ /* 0x000fe200078e0a07 */
[----:B------:R-:W-:-:S03]  /*b570*/  ISETP.GT.U32.AND P1, PT, R21, R2, PT ;  /* 0x000000021500720c */ /* 0x000fc60003f24070 */
[C---:B------:R-:W-:Y:S01]  /*b580*/  IMAD R7, R21.reuse, R7, R4 ;  /* 0x0000000715077224 */ /* 0x040fe200078e0204 */
[----:B------:R-:W-:Y:S02]  /*b590*/  ISETP.GE.AND P6, PT, R8, RZ, PT ;  /* 0x000000ff0800720c */ /* 0x000fe40003fc6270 */
[----:B------:R-:W-:Y:S02]  /*b5a0*/  IABS R8, R12 ;  /* 0x0000000c00087213 */ /* 0x000fe40000000000 */
[----:B------:R-:W-:-:S03]  /*b5b0*/  ISETP.GT.U32.AND P2, PT, R21, R7, PT ;  /* 0x000000071500720c */ /* 0x000fc60003f44070 */
[----:B------:R-:W-:-:S04]  /*b5c0*/  IMAD.HI.U32 R4, R14, R8, RZ ;  /* 0x000000080e047227 */ /* 0x000fc800078e00ff */
[----:B------:R-:W-:Y:S02]  /*b5d0*/  IMAD.MOV R4, RZ, RZ, -R4 ;  /* 0x000000ffff047224 */ /* 0x000fe400078e0a04 */
[----:B------:R-:W-:-:S04]  /*b5e0*/  IMAD.HI.U32 R6, R14, R9, RZ ;  /* 0x000000090e067227 */ /* 0x000fc800078e00ff */
[--C-:B------:R-:W-:Y:S02]  /*b5f0*/  @!P1 IMAD.IADD R2, R2, 0x1, -R21.reuse ;  /* 0x0000000102029824 */ /* 0x100fe400078e0a15 */
[----:B------:R-:W-:Y:S02]  /*b600*/  IMAD R8, R21, R4, R8 ;  /* 0x0000000415087224 */ /* 0x000fe400078e0208 */
[----:B0-----:R-:W-:Y:S02]  /*b610*/  IMAD.MOV.U32 R5, RZ, RZ, R10 ;  /* 0x000000ffff057224 */ /* 0x001fe400078e000a */
[----:B------:R-:W-:Y:S01]  /*b620*/  @!P2 IMAD.IADD R7, R7, 0x1, -R21 ;  /* 0x000000010707a824 */ /* 0x000fe200078e0a15 */
[----:B------:R-:W-:Y:S01]  /*b630*/  ISETP.GE.AND P3, PT, R12, RZ, PT ;  /* 0x000000ff0c00720c */ /* 0x000fe20003f66270 */
[----:B------:R-:W-:Y:S01]  /*b640*/  IMAD.MOV R6, RZ, RZ, -R6 ;  /* 0x000000ffff067224 */ /* 0x000fe200078e0a06 */
[----:B------:R-:W2:Y:S01]  /*b650*/  LDL R12, [R1+0x138] ;  /* 0x00013800010c7983 */ /* 0x000ea20000100800 */
[----:B------:R-:W-:-:S02]  /*b660*/  @!P0 IMAD.MOV R5, RZ, RZ, -R5 ;  /* 0x000000ffff058224 */ /* 0x000fc400078e0a05 */
[----:B------:R-:W-:Y:S01]  /*b670*/  IMAD R9, R21, R6, R9 ;  /* 0x0000000615097224 */ /* 0x000fe200078e0209 */
[----:B---3--:R-:W-:Y:S02]  /*b680*/  IABS R6, R26 ;  /* 0x0000001a00067213 */ /* 0x008fe40000000000 */
[----:B------:R-:W-:Y:S04]  /*b690*/  STL [R1+0x804], R5 ;  /* 0x0008040501007387 */ /* 0x000fe80000100800 */
[----:B------:R0:W-:Y:S01]  /*b6a0*/  STL [R1+0x26f4], R26 ;  /* 0x0026f41a01007387 */ /* 0x0001e20000100800 */
[----:B----4-:R-:W-:Y:S02]  /*b6b0*/  ISETP.GE.AND P2, PT, R13, RZ, PT ;  /* 0x000000ff0d00720c */ /* 0x010fe40003f46270 */
[----:B------:R-:W-:Y:S01]  /*b6c0*/  IABS R4, R13 ;  /* 0x0000000d00047213 */ /* 0x000fe20000000000 */
[----:B------:R-:W-:-:S04]  /*b6d0*/  IMAD.MOV.U32 R13, RZ, RZ, R2 ;  /* 0x000000ffff0d7224 */ /* 0x000fc800078e0002 */
[----:B------:R-:W-:-:S05]  /*b6e0*/  @!P6 IMAD.MOV R13, RZ, RZ, -R13 ;  /* 0x000000ffff0de224 */ /* 0x000fca00078e0a0d */
[----:B------:R1:W-:Y:S04]  /*b6f0*/  STL [R1+0x7fc], R13 ;  /* 0x0007fc0d01007387 */ /* 0x0003e80000100800 */
[----:B0-----:R-:W3:Y:S01]  /*b700*/  LDL R26, [R1+0x144] ;  /* 0x00014400011a7983 */ /* 0x001ee20000100800 */
[----:B-1----:R-:W-:-:S04]  /*b710*/  IMAD.HI.U32 R13, R14, R6, RZ ;  /* 0x000000060e0d7227 */ /* 0x002fc800078e00ff */
[----:B------:R-:W-:-:S04]  /*b720*/  IMAD.MOV R13, RZ, RZ, -R13 ;  /* 0x000000ffff0d7224 */ /* 0x000fc800078e0a0d */
[----:B------:R-:W-:Y:S02]  /*b730*/  IMAD R6, R21, R13, R6 ;  /* 0x0000000d15067224 */ /* 0x000fe400078e0206 */
[----:B------:R-:W4:Y:S01]  /*b740*/  LDL R13, [R1+0x140] ;  /* 0x00014000010d7983 */ /* 0x000f220000100800 */
[----:B--2---:R-:W-:-:S03]  /*b750*/  IABS R10, R15 ;  /* 0x0000000f000a7213 */ /* 0x004fc60000000000 */
[----:B------:R-:W2:Y:S01]  /*b760*/  LDL R15, [R1+0x148] ;  /* 0x00014800010f7983 */ /* 0x000ea20000100800 */
[C---:B------:R-:W-:Y:S02]  /*b770*/  ISETP.GT.U32.AND P0, PT, R21.reuse, R7, PT ;  /* 0x000000071500720c */ /* 0x040fe40003f04070 */
[----:B------:R-:W-:Y:S02]  /*b780*/  ISETP.GT.U32.AND P6, PT, R21, R8, PT ;  /* 0x000000081500720c */ /* 0x000fe40003fc4070 */
[----:B------:R-:W-:Y:S02]  /*b790*/  ISETP.GE.AND P1, PT, R11, RZ, PT ;  /* 0x000000ff0b00720c */ /* 0x000fe40003f26270 */
[----:B------:R-:W-:-:S07]  /*b7a0*/  IABS R11, R11 ;  /* 0x0000000b000b7213 */ /* 0x000fce0000000000 */
[----:B------:R-:W-:Y:S01]  /*b7b0*/  @!P0 IMAD.IADD R7, R7, 0x1, -R21 ;  /* 0x0000000107078824 */ /* 0x000fe200078e0a15 */
[----:B------:R-:W-:Y:S02]  /*b7c0*/  ISETP.GT.U32.AND P0, PT, R21, R9, PT ;  /* 0x000000091500720c */ /* 0x000fe40003f04070 */
[----:B------:R-:W-:Y:S01]  /*b7d0*/  IABS R5, R12 ;  /* 0x0000000c00057213 */ /* 0x000fe20000000000 */
[----:B------:R-:W-:-:S04]  /*b7e0*/  IMAD.HI.U32 R12, R14, R4, RZ ;  /* 0x000000040e0c7227 */ /* 0x000fc800078e00ff */
[----:B------:R-:W-:Y:S02]  /*b7f0*/  IMAD.MOV R12, RZ, RZ, -R12 ;  /* 0x000000ffff0c7224 */ /* 0x000fe400078e0a0c */
        /* <DEDUP_REMOVED lines=14> */
[----:B---3--:R-:W-:Y:S01]  /*b8e0*/  IABS R11, R26 ;  /* 0x0000001a000b7213 */ /* 0x008fe20000000000 */
[----:B------:R-:W-:Y:S01]  /*b8f0*/  IMAD.MOV.U32 R26, RZ, RZ, R8 ;  /* 0x000000ffff1a7224 */ /* 0x000fe200078e0008 */
[----:B----4-:R-:W-:Y:S01]  /*b900*/  IABS R12, R13 ;  /* 0x0000000d000c7213 */ /* 0x010fe20000000000 */
[----:B------:R-:W-:Y:S01]  /*b910*/  IMAD.MOV.U32 R13, RZ, RZ, R7 ;  /* 0x000000ffff0d7224 */ /* 0x000fe200078e0007 */
[----:B--2---:R-:W-:-:S03]  /*b920*/  IABS R7, R15 ;  /* 0x0000000f00077213 */ /* 0x004fc60000000000 */
        /* <DEDUP_REMOVED lines=30> */
[----:B------:R-:W2:Y:S01]  /*bb10*/  LDL.LU R13, [R1+0x13c] ;  /* 0x00013c00010d7983 */ /* 0x000ea20000300800 */
        /* <DEDUP_REMOVED lines=28> */
[----:B------:R-:W-:Y:S01]  /*bce0*/  IMAD.HI.U32 R13, R14, R2, RZ ;  /* 0x000000020e0d7227 */ /* 0x000fe200078e00ff */
[----:B------:R-:W-:-:S03]  /*bcf0*/  ISETP.GT.U32.AND P3, PT, R21, R11, PT ;  /* 0x0000000b1500720c */ /* 0x000fc60003f64070 */
[----:B------:R-:W-:Y:S02]  /*bd00*/  IMAD.MOV R12, RZ, RZ, -R12 ;  /* 0x000000ffff0c7224 */ /* 0x000fe400078e0a0c */
[----:B0-----:R-:W-:Y:S02]  /*bd10*/  IMAD.MOV.U32 R2, RZ, RZ, R6 ;  /* 0x000000ffff027224 */ /* 0x001fe400078e0006 */
[----:B------:R-:W-:Y:S02]  /*bd20*/  @!P2 IMAD.MOV R4, RZ, RZ, -R4 ;  /* 0x000000ffff04a224 */ /* 0x000fe400078e0a04 */
[----:B------:R-:W-:Y:S02]  /*bd30*/  @!P0 IMAD.MOV R2, RZ, RZ, -R2 ;  /* 0x000000ffff028224 */ /* 0x000fe400078e0a02 */
[----:B------:R-:W-:Y:S02]  /*bd40*/  IMAD R9, R21, R12, R9 ;  /* 0x0000000c15097224 */ /* 0x000fe400078e0209 */
[--C-:B------:R-:W-:Y:S01]  /*bd50*/  @!P6 IMAD.IADD R5, R5, 0x1, -R21.reuse ;  /* 0x000000010505e824 */ /* 0x100fe200078e0a15 */
[----:B------:R-:W2:Y:S04]  /*bd60*/  LDL.LU R12, [R1+0x158] ;  /* 0x00015800010c7983 */ /* 0x000ea80000300800 */
[----:B------:R-:W2:Y:S04]  /*bd70*/  LDL.LU R6, [R1+0x150] ;  /* 0x0001500001067983 */ /* 0x000ea80000300800 */
[----:B------:R-:W-:Y:S04]  /*bd80*/  STL [R1+0x7e8], R4 ;  /* 0x0007e80401007387 */ /* 0x000fe80000100800 */
[----:B------:R0:W-:Y:S01]  /*bd90*/  STL [R1+0x7e4], R2 ;  /* 0x0007e40201007387 */ /* 0x0001e20000100800 */
[----:B------:R-:W-:-:S02]  /*bda0*/  @!P3 IMAD.IADD R11, R11, 0x1, -R21 ;  /* 0x000000010b0bb824 */ /* 0x000fc400078e0a15 */
[----:B0-----:R-:W-:Y:S02]  /*bdb0*/  IMAD.MOV.U32 R2, RZ, RZ, R5 ;  /* 0x000000ffff027224 */ /* 0x001fe400078e0005 */
[----:B------:R-:W2:Y:S02]  /*bdc0*/  LDL.LU R5, [R1+0x14c] ;  /* 0x00014c0001057983 */ /* 0x000ea40000300800 */
        /* <DEDUP_REMOVED lines=51> */
[----:B------:R-:W-:-:S04]  /*c100*/  IMAD.HI.U32 R8, R14, R10, RZ ;  /* 0x0000000a0e087227 */ /* 0x000fc800078e00ff */
[----:B------:R-:W-:Y:S02]  /*c110*/  IMAD.MOV R5, RZ, RZ, -R5 ;  /* 0x000000ffff057224 */ /* 0x000fe400078e0a05 */
[----:B------:R-:W-:Y:S02]  /*c120*/  IMAD.MOV R8, RZ, RZ, -R8 ;  /* 0x000000ffff087224 */ /* 0x000fe400078e0a08 */
[C---:B------:R-:W-:Y:S02]  /*c130*/  IMAD R6, R21.reuse, R5, R6 ;  /* 0x0000000515067224 */ /* 0x040fe400078e0206 */
[----:B------:R-:W-:Y:S02]  /*c140*/  IMAD R5, R21, R8, R10 ;  /* 0x0000000815057224 */ /* 0x000fe400078e020a */
[----:B------:R-:W-:Y:S01]  /*c150*/  @!P3 IMAD.IADD R4, R4, 0x1, -R21 ;  /* 0x000000010404b824 */ /* 0x000fe200078e0a15 */
[----:B----4-:R-:W-:Y:S02]  /*c160*/  ISETP.GE.AND P3, PT, R26, RZ, PT ;  /* 0x000000ff1a00720c */ /* 0x010fe40003f66270 */
[----:B------:R-:W-:-:S02]  /*c170*/  IABS R8, R26 ;  /* 0x0000001a00087213 */ /* 0x000fc40000000000 */
[----:B------:R-:W4:Y:S01]  /*c180*/  LDL.LU R26, [R1+0x174] ;  /* 0x00017400011a7983 */ /* 0x000f220000300800 */
[----:B------:R-:W-:Y:S01]  /*c190*/  ISETP.GT.U32.AND P1, PT, R21, R2, PT ;  /* 0x000000021500720c */ /* 0x000fe20003f24070 */
[----:B0-----:R-:W-:-:S04]  /*c1a0*/  IMAD.MOV.U32 R7, RZ, RZ, R9 ;  /* 0x000000ffff077224 */ /* 0x001fc800078e0009 */
[----:B------:R-:W-:-:S08]  /*c1b0*/  @!P0 IMAD.MOV R7, RZ, RZ, -R7 ;  /* 0x000000ffff078224 */ /* 0x000fd000078e0a07 */
[----:B------:R-:W-:Y:S01]  /*c1c0*/  @!P1 IMAD.IADD R2, R2, 0x1, -R21 ;  /* 0x0000000102029824 */ /* 0x000fe200078e0a15 */
[----:B---3--:R-:W-:-:S03]  /*c1d0*/  IABS R9, R13 ;  /* 0x0000000d00097213 */ /* 0x008fc60000000000 */
[----:B------:R-:W-:-:S04]  /*c1e0*/  IMAD.MOV.U32 R13, RZ, RZ, R2 ;  /* 0x000000ffff0d7224 */ /* 0x000fc800078e0002 */
[----:B------:R-:W-:Y:S01]  /*c1f0*/  @!P6 IMAD.MOV R13, RZ, RZ, -R13 ;  /* 0x000000ffff0de224 */ /* 0x000fe200078e0a0d */
[----:B------:R-:W-:Y:S01]  /*c200*/  STL [R1+0x7c4], R7 ;  /* 0x0007c40701007387 */ /* 0x000fe20000100800 */
[----:B------:R-:W-:-:S03]  /*c210*/  ISETP.GT.U32.AND P0, PT, R21, R4, PT ;  /* 0x000000041500720c */ /* 0x000fc60003f04070 */
[----:B------:R0:W-:Y:S02]  /*c220*/  STL [R1+0x7c0], R13 ;  /* 0x0007c00d01007387 */ /* 0x0001e40000100800 */
[----:B0-----:R-:W-:-:S04]  /*c230*/  IMAD.HI.U32 R13, R14, R9, RZ ;  /* 0x000000090e0d7227 */ /* 0x001fc800078e00ff */
[----:B------:R-:W-:Y:S01]  /*c240*/  IMAD.MOV R13, RZ, RZ, -R13 ;  /* 0x000000ffff0d7224 */ /* 0x000fe200078e0a0d */
[----:B--2---:R-:W-:Y:S01]  /*c250*/  IABS R7, R12 ;  /* 0x0000000c00077213 */ /* 0x004fe20000000000 */
[----:B------:R-:W-:-:S04]  /*c260*/  IMAD.HI.U32 R12, R14, R8, RZ ;  /* 0x000000080e0c7227 */ /* 0x000fc800078e00ff */
[C---:B------:R-:W-:Y:S02]  /*c270*/  IMAD R9, R21.reuse, R13, R9 ;  /* 0x0000000d15097224 */ /* 0x040fe400078e0209 */
        /* <DEDUP_REMOVED lines=31> */
[----:B--2---:R-:W-:Y:S02]  /*c470*/  IABS R11, R13 ;  /* 0x0000000d000b7213 */ /* 0x004fe40000000000 */
[----:B------:R-:W-:Y:S02]  /*c480*/  ISETP.GT.U32.AND P0, PT, R21, R8, PT ;  /* 0x000000081500720c */ /* 0x000fe40003f04070 */
[----:B---3--:R-:W-:Y:S01]  /*c490*/  IABS R4, R15 ;  /* 0x0000000f00047213 */ /* 0x008fe20000000000 */
        /* <DEDUP_REMOVED lines=59> */
[----:B------:R-:W-:-:S03]  /*c850*/  ISETP.GT.U32.AND P4, PT, R21, R11, PT ;  /* 0x0000000b1500720c */ /* 0x000fc60003f84070 */
[----:B------:R-:W-:Y:S02]  /*c860*/  @!P3 IMAD.MOV R8, RZ, RZ, -R8 ;  /* 0x000000ffff08b224 */ /* 0x000fe400078e0a08 */
[----:B------:R-:W-:-:S08]  /*c870*/  @!P6 IMAD.IADD R7, R7, 0x1, -R21 ;  /* 0x000000010707e824 */ /* 0x000fd000078e0a15 */
[----:B------:R-:W-:Y:S01]  /*c880*/  @!P4 IMAD.IADD R11, R11, 0x1, -R21 ;  /* 0x000000010b0bc824 */ /* 0x000fe200078e0a15 */
[----:B--2---:R-:W-:Y:S01]  /*c890*/  ISETP.GE.AND P4, PT, R15, RZ, PT ;  /* 0x000000ff0f00720c */ /* 0x004fe20003f86270 */
[----:B------:R-:W-:Y:S02]  /*c8a0*/  IMAD.MOV.U32 R15, RZ, RZ, R9 ;  /* 0x000000ffff0f7224 */ /* 0x000fe400078e0009 */
[----:B------:R-:W2:Y:S02]  /*c8b0*/  LDL.LU R9, [R1+0x180] ;  /* 0x0001800001097983 */ /* 0x000ea40000300800 */
[----:B------:R-:W-:Y:S02]  /*c8c0*/  @!P0 IMAD.MOV R15, RZ, RZ, -R15 ;  /* 0x000000ffff0f8224 */ /* 0x000fe400078e0a0f */
[----:B------:R1:W-:Y:S01]  /*c8d0*/  STL [R1+0x48c], R8 ;  /* 0x00048c0801007387 */ /* 0x0003e20000100800 */
[C---:B------:R-:W-:Y:S01]  /*c8e0*/  ISETP.GT.U32.AND P3, PT, R21.reuse, R6, PT ;  /* 0x000000061500720c */ /* 0x040fe20003f64070 */
[----:B0-----:R-:W-:Y:S01]  /*c8f0*/  IMAD.MOV.U32 R26, RZ, RZ, R7 ;  /* 0x000000ffff1a7224 */ /* 0x001fe200078e0007 */
[----:B------:R-:W-:Y:S01]  /*c900*/  ISETP.GT.U32.AND P0, PT, R21, R11, PT ;  /* 0x0000000b1500720c */ /* 0x000fe20003f04070 */
[----:B-1----:R-:W4:Y:S02]  /*c910*/  LDL.LU R8, [R1+0x184] ;  /* 0x0001840001087983 */ /* 0x002f240000300800 */
[----:B------:R-:W-:-:S02]  /*c920*/  @!P5 IMAD.MOV R26, RZ, RZ, -R26 ;  /* 0x000000ffff1ad224 */ /* 0x000fc400078e0a1a */
[----:B------:R0:W-:Y:S01]  /*c930*/  STL [R1+0x494], R15 ;  /* 0x0004940f01007387 */ /* 0x0001e20000100800 */
[----:B------:R-:W-:Y:S02]  /*c940*/  ISETP.GT.U32.AND P5, PT, R21, R5, PT ;  /* 0x000000051500720c */ /* 0x000fe40003fa4070 */
[----:B------:R-:W-:Y:S01]  /*c950*/  IABS R2, R2 ;  /* 0x0000000200027213 */ /* 0x000fe20000000000 */
[----:B0-----:R-:W-:Y:S02]  /*c960*/  IMAD.MOV.U32 R15, RZ, RZ, R10 ;  /* 0x000000ffff0f7224 */ /* 0x001fe400078e000a */
[----:B------:R-:W2:Y:S02]  /*c970*/  LDL.LU R10, [R1+0x17c] ;  /* 0x00017c00010a7983 */ /* 0x000ea40000300800 */
[----:B------:R-:W-:Y:S02]  /*c980*/  @!P2 IMAD.MOV R15, RZ, RZ, -R15 ;  /* 0x000000ffff0fa224 */ /* 0x000fe400078e0a0f */
[----:B------:R0:W-:Y:S01]  /*c990*/  STL [R1+0x4a0], R26 ;  /* 0x0004a01a01007387 */ /* 0x0001e20000100800 */
[----:B------:R-:W-:-:S02]  /*c9a0*/  @!P3 IMAD.IADD R6, R6, 0x1, -R21 ;  /* 0x000000010606b824 */ /* 0x000fc400078e0a15 */
[----:B------:R-:W-:-:S04]  /*c9b0*/  IMAD.HI.U32 R13, R14, R2, RZ ;  /* 0x000000020e0d7227 */ /* 0x000fc800078e00ff */
[----:B------:R-:W-:Y:S01]  /*c9c0*/  @!P0 IMAD.IADD R11, R11, 0x1, -R21 ;  /* 0x000000010b0b8824 */ /* 0x000fe200078e0a15 */
[----:B0-----:R-:W2:Y:S01]  /*c9d0*/  LDL.LU R26, [R1+0x26e0] ;  /* 0x0026e000011a7983 */ /* 0x001ea20000300800 */
[----:B------:R-:W-:-:S03]  /*c9e0*/  @!P1 IMAD.MOV R6, RZ, RZ, -R6 ;  /* 0x000000ffff069224 */ /* 0x000fc600078e0a06 */
[----:B------:R0:W-:Y:S01]  /*c9f0*/  STL [R1+0x4a4], R15 ;  /* 0x0004a40f01007387 */ /* 0x0001e20000100800 */
[----:B------:R-:W-:Y:S02]  /*ca00*/  IMAD.MOV R13, RZ, RZ, -R13 ;  /* 0x000000ffff0d7224 */ /* 0x000fe400078e0a0d */
[----:B------:R-:W-:Y:S01]  /*ca10*/  @!P5 IMAD.IADD R5, R5, 0x1, -R21 ;  /* 0x000000010505d824 */ /* 0x000fe200078e0a15 */
[----:B0-----:R-:W2:Y:S01]  /*ca20*/  LDL.LU R15, [R1+0x26dc] ;  /* 0x0026dc00010f7983 */ /* 0x001ea20000300800 */
        /* <DEDUP_REMOVED lines=11> */
[----:B------:R-:W-:-:S11]  /*cae0*/  ISETP.GT.U32.AND P3, PT, R21, R2, PT ;  /* 0x000000021500720c */ /* 0x000fd60003f64070 */
[----:B------:R-:W-:-:S05]  /*caf0*/  @!P6 IMAD.IADD R4, R4, 0x1, -R21 ;  /* 0x000000010404e824 */ /* 0x000fca00078e0a15 */
[C---:B------:R-:W-:Y:S01]  /*cb00*/  ISETP.GT.U32.AND P6, PT, R21.reuse, R4, PT ;  /* 0x000000041500720c */ /* 0x040fe20003fc4070 */
[----:B------:R-:W-:Y:S01]  /*cb10*/  @!P3 IMAD.IADD R2, R2, 0x1, -R21 ;  /* 0x000000010202b824 */ /* 0x000fe200078e0a15 */
[----:B------:R-:W-:-:S11]  /*cb20*/  ISETP.GT.U32.AND P3, PT, R21, R5, PT ;  /* 0x000000051500720c */ /* 0x000fd60003f64070 */
[----:B------:R-:W-:Y:S01]  /*cb30*/  @!P6 IMAD.IADD R4, R4, 0x1, -R21 ;  /* 0x000000010404e824 */ /* 0x000fe200078e0a15 */
[----:B----4-:R-:W-:Y:S01]  /*cb40*/  ISETP.GE.AND P6, PT, R8, RZ, PT ;  /* 0x000000ff0800720c */ /* 0x010fe20003fc6270 */
[----:B------:R-:W-:Y:S01]  /*cb50*/  IMAD.HI.U32 R8, R14, R7, RZ ;  /* 0x000000070e087227 */ /* 0x000fe200078e00ff */
[----:B--2---:R-:W-:-:S03]  /*cb60*/  ISETP.GE.AND P2, PT, R10, RZ, PT ;  /* 0x000000ff0a00720c */ /* 0x004fc60003f46270 */
[----:B------:R-:W-:Y:S01]  /*cb70*/  IMAD.MOV R8, RZ, RZ, -R8 ;  /* 0x000000ffff087224 */ /* 0x000fe200078e0a08 */
[----:B------:R-:W-:-:S03]  /*cb80*/  ISETP.GE.AND P0, PT, R9, RZ, PT ;  /* 0x000000ff0900720c */ /* 0x000fc60003f06270 */
[C---:B------:R-:W-:Y:S01]  /*cb90*/  IMAD R6, R21.reuse, R8, R7 ;  /* 0x0000000815067224 */ /* 0x040fe200078e0207 */
[----:B------:R-:W-:-:S04]  /*cba0*/  ISETP.GT.U32.AND P1, PT, R21, R2, PT ;  /* 0x000000021500720c */ /* 0x000fc80003f24070 */
[----:B------:R-:W-:Y:S01]  /*cbb0*/  ISETP.GT.U32.AND P4, PT, R21, R6, PT ;  /* 0x000000061500720c */ /* 0x000fe20003f84070 */
[----:B------:R-:W-:Y:S02]  /*cbc0*/  @!P3 IMAD.IADD R5, R5, 0x1, -R21 ;  /* 0x000000010505b824 */ /* 0x000fe400078e0a15 */
[----:B------:R-:W-:Y:S02]  /*cbd0*/  @!P2 IMAD.MOV R4, RZ, RZ, -R4 ;  /* 0x000000ffff04a224 */ /* 0x000fe400078e0a04 */
[----:B------:R-:W-:Y:S01]  /*cbe0*/  @!P0 IMAD.MOV R5, RZ, RZ, -R5 ;  /* 0x000000ffff058224 */ /* 0x000fe200078e0a05 */
[----:B------:R-:W-:Y:S02]  /*cbf0*/  IABS R9, R15 ;  /* 0x0000000f00097213 */ /* 0x000fe40000000000 */
[----:B------:R-:W-:Y:S01]  /*cc00*/  ISETP.GE.AND P2, PT, R15, RZ, PT ;  /* 0x000000ff0f00720c */ /* 0x000fe20003f46270 */
[--C-:B------:R-:W-:Y:S01]  /*cc10*/  @!P1 IMAD.IADD R2, R2, 0x1, -R21.reuse ;  /* 0x0000000102029824 */ /* 0x100fe200078e0a15 */
[----:B------:R-:W2:Y:S01]  /*cc20*/  LDL R15, [R1+0x198] ;  /* 0x00019800010f7983 */ /* 0x000ea20000100800 */
[----:B------:R-:W-:Y:S01]  /*cc30*/  IABS R10, R26 ;  /* 0x0000001a000a7213 */ /* 0x000fe20000000000 */
[----:B------:R-:W-:Y:S01]  /*cc40*/  IMAD.HI.U32 R7, R14, R9, RZ ;  /* 0x000000090e077227 */ /* 0x000fe200078e00ff */
[----:B------:R-:W-:Y:S01]  /*cc50*/  ISETP.GE.AND P3, PT, R26, RZ, PT ;  /* 0x000000ff1a00720c */ /* 0x000fe20003f66270 */
[----:B------:R-:W-:Y:S02]  /*cc60*/  STL [R1+0x4c0], R4 ;  /* 0x0004c00401007387 */ /* 0x000fe40000100800 */
[----:B------:R-:W-:-:S02]  /*cc70*/  @!P4 IMAD.IADD R6, R6, 0x1, -R21 ;  /* 0x000000010606c824 */ /* 0x000fc400078e0a15 */
[----:B------:R-:W4:Y:S01]  /*cc80*/  LDL R26, [R1+0x1a4] ;  /* 0x0001a400011a7983 */ /* 0x000f220000100800 */
[----:B------:R-:W-:-:S03]  /*cc90*/  IMAD.MOV R7, RZ, RZ, -R7 ;  /* 0x000000ffff077224 */ /* 0x000fc600078e0a07 */
[----:B------:R0:W-:Y:S01]  /*cca0*/  STL [R1+0x4c4], R5 ;  /* 0x0004c40501007387 */ /* 0x0001e20000100800 */
[----:B------:R-:W-:Y:S01]  /*ccb0*/  IMAD R7, R21, R7, R9 ;  /* 0x0000000715077224 */ /* 0x000fe200078e0209 */
[----:B---3--:R-:W-:Y:S02]  /*ccc0*/  ISETP.GE.AND P4, PT, R13, RZ, PT ;  /* 0x000000ff0d00720c */ /* 0x008fe40003f86270 */
[----:B0-----:R-:W-:Y:S01]  /*ccd0*/  IABS R5, R13 ;  /* 0x0000000d00057213 */ /* 0x001fe20000000000 */
[----:B------:R-:W-:-:S04]  /*cce0*/  IMAD.MOV.U32 R13, RZ, RZ, R2 ;  /* 0x000000ffff0d7224 */ /* 0x000fc800078e0002 */
[----:B------:R-:W-:Y:S01]  /*ccf0*/  @!P6 IMAD.MOV R13, RZ, RZ, -R13 ;  /* 0x000000ffff0de224 */ /* 0x000fe200078e0a0d */
[----:B------:R-:W-:-:S04]  /*cd00*/  IABS R9, R12 ;  /* 0x0000000c00097213 */ /* 0x000fc80000000000 */
        /* <DEDUP_REMOVED lines=10> */
[----:B------:R-:W-:-:S04]  /*cdb0*/  IMAD.MOV R12, RZ, RZ, -R12 ;  /* 0x000000ffff0c7224 */ /* 0x000fc800078e0a0c */
[----:B------:R-:W-:Y:S02]  /*cdc0*/  IMAD R5, R21, R12, R5 ;  /* 0x0000000c15057224 */ /* 0x000fe400078e0205 */
[----:B------:R-:W-:Y:S01]  /*cdd0*/  @!P0 IMAD.IADD R6, R6, 0x1, -R21 ;  /* 0x0000000106068824 */ /* 0x000fe200078e0a15 */
[----:B--2---:R-:W-:Y:S02]  /*cde0*/  IABS R8, R15 ;  /* 0x0000000f00087213 */ /* 0x004fe40000000000 */
[----:B------:R-:W2:Y:S03]  /*cdf0*/  LDL R15, [R1+0x1ac] ;  /* 0x0001ac00010f7983 */ /* 0x000ea60000100800 */
[----:B------:R-:W-:Y:S01]  /*ce00*/  IMAD.HI.U32 R12, R14, R8, RZ ;  /* 0x000000080e0c7227 */ /* 0x000fe200078e00ff */
[----:B----4-:R-:W-:Y:S02]  /*ce10*/  IABS R10, R26 ;  /* 0x0000001a000a7213 */ /* 0x010fe40000000000 */
[----:B------:R-:W4:Y:S01]  /*ce20*/  LDL R26, [R1+0x1b0] ;  /* 0x0001b000011a7983 */ /* 0x000f220000100800 */
[----:B------:R-:W-:-:S04]  /*ce30*/  IMAD.MOV R12, RZ, RZ, -R12 ;  /* 0x000000ffff0c7224 */ /* 0x000fc800078e0a0c */
[----:B------:R-:W-:Y:S01]  /*ce40*/  IMAD R8, R21, R12, R8 ;  /* 0x0000000c15087224 */ /* 0x000fe200078e0208 */
[----:B------:R0:W-:Y:S01]  /*ce50*/  STL [R1+0x26d8], R20 ;  /* 0x0026d81401007387 */ /* 0x0001e20000100800 */
[----:B---3--:R-:W-:Y:S01]  /*ce60*/  IABS R12, R13 ;  /* 0x0000000d000c7213 */ /* 0x008fe20000000000 */
[----:B------:R-:W-:-:S04]  /*ce70*/  IMAD.MOV.U32 R13, RZ, RZ, R6 ;  /* 0x000000ffff0d7224 */ /* 0x000fc800078e0006 */
[----:B------:R-:W-:-:S05]  /*ce80*/  @!P5 IMAD.MOV R13, RZ, RZ, -R13 ;  /* 0x000000ffff0dd224 */ /* 0x000fca00078e0a0d */
[----:B------:R1:W-:Y:S04]  /*ce90*/  STL [R1+0x4e0], R13 ;  /* 0x0004e00d01007387 */ /* 0x0003e80000100800 */
[----:B0-----:R-:W3:Y:S01]  /*cea0*/  LDL.LU R20, [R1+0x194] ;  /* 0x0001940001147983 */ /* 0x001ee20000300800 */
[----:B------:R-:W-:Y:S02]  /*ceb0*/  ISETP.GE.AND P1, PT, R11, RZ, PT ;  /* 0x000000ff0b00720c */ /* 0x000fe40003f26270 */
[----:B------:R-:W-:Y:S02]  /*cec0*/  IABS R11, R11 ;  /* 0x0000000b000b7213 */ /* 0x000fe40000000000 */
[----:B------:R-:W-:-:S03]  /*ced0*/  ISETP.GT.U32.AND P6, PT, R21, R7, PT ;  /* 0x000000071500720c */ /* 0x000fc60003fc4070 */
[----:B------:R-:W-:-:S04]  /*cee0*/  IMAD.HI.U32 R2, R14, R11, RZ ;  /* 0x0000000b0e027227 */ /* 0x000fc800078e00ff */
[----:B------:R-:W-:Y:S01]  /*cef0*/  IMAD.MOV R2, RZ, RZ, -R2 ;  /* 0x000000ffff027224 */ /* 0x000fe200078e0a02 */
[----:B------:R-:W-:-:S03]  /*cf00*/  ISETP.GT.U32.AND P0, PT, R21, R4, PT ;  /* 0x000000041500720c */ /* 0x000fc60003f04070 */
[----:B------:R-:W-:Y:S02]  /*cf10*/  IMAD R2, R21, R2, R11 ;  /* 0x0000000215027224 */ /* 0x000fe400078e020b */
[----:B------:R-:W-:-:S03]  /*cf20*/  @!P6 IMAD.IADD R7, R7, 0x1, -R21 ;  /* 0x000000010707e824 */ /* 0x000fc600078e0a15 */
        /* <DEDUP_REMOVED lines=8> */
[----:B------:R-:W-:Y:S01]  /*cfb0*/  ISETP.GT.U32.AND P5, PT, R21, R4, PT ;  /* 0x000000041500720c */ /* 0x000fe20003fa4070 */
        /* <DEDUP_REMOVED lines=110> */
[----:B----4-:R-:W-:-:S04]  /*d6a0*/  IABS R10, R15 ;  /* 0x0000000f000a7213 */ /* 0x010fc80000000000 */
[----:B------:R0:W-:Y:S04]  /*d6b0*/  STL [R1+0x538], R6 ;  /* 0x0005380601007387 */ /* 0x0001e80000100800 */
[----:B------:R-:W-:Y:S01]  /*d6c0*/  @!P4 IMAD.IADD R4, R4, 0x1, -R21 ;  /* 0x000000010404c824 */ /* 0x000fe200078e0a15 */
[----:B------:R-:W-:Y:S02]  /*d6d0*/  ISETP.GE.AND P4, PT, R15, RZ, PT ;  /* 0x000000ff0f00720c */ /* 0x000fe40003f86270 */
[----:B------:R-:W4:Y:S01]  /*d6e0*/  LDL R15, [R1+0x1d8] ;  /* 0x0001d800010f7983 */ /* 0x000f220000100800 */
[----:B------:R-:W-:Y:S01]  /*d6f0*/  ISETP.GE.AND P0, PT, R8, RZ, PT ;  /* 0x000000ff0800720c */ /* 0x000fe20003f06270 */
[----:B------:R-:W-:-:S04]  /*d700*/  IMAD.HI.U32 R8, R14, R5, RZ ;  /* 0x000000050e087227 */ /* 0x000fc800078e00ff */
[----:B------:R-:W-:Y:S01]  /*d710*/  IMAD.MOV R8, RZ, RZ, -R8 ;  /* 0x000000ffff087224 */ /* 0x000fe200078e0a08 */
[----:B------:R-:W-:-:S03]  /*d720*/  ISETP.GT.U32.AND P1, PT, R21, R2, PT ;  /* 0x000000021500720c */ /* 0x000fc60003f24070 */
[----:B------:R-:W-:Y:S01]  /*d730*/  IMAD R5, R21, R8, R5 ;  /* 0x0000000815057224 */ /* 0x000fe200078e0205 */
[----:B------:R-:W-:Y:S02]  /*d740*/  ISETP.GE.AND P6, PT, R9, RZ, PT ;  /* 0x000000ff0900720c */ /* 0x000fe40003fc6270 */
[----:B------:R-:W-:Y:S02]  /*d750*/  IABS R9, R12 ;  /* 0x0000000c00097213 */ /* 0x000fe40000000000 */
[----:B------:R-:W-:-:S03]  /*d760*/  ISETP.GT.U32.AND P2, PT, R21, R5, PT ;  /* 0x000000051500720c */ /* 0x000fc60003f44070 */
[----:B------:R-:W-:-:S04]  /*d770*/  IMAD.HI.U32 R7, R14, R9, RZ ;  /* 0x000000090e077227 */ /* 0x000fc800078e00ff */
[----:B------:R-:W-:Y:S02]  /*d780*/  IMAD.MOV R7, RZ, RZ, -R7 ;  /* 0x000000ffff077224 */ /* 0x000fe400078e0a07 */
[----:B------:R-:W-:-:S04]  /*d790*/  IMAD.HI.U32 R8, R14, R10, RZ ;  /* 0x0000000a0e087227 */ /* 0x000fc800078e00ff */
[----:B------:R-:W-:Y:S02]  /*d7a0*/  @!P1 IMAD.IADD R2, R2, 0x1, -R21 ;  /* 0x0000000102029824 */ /* 0x000fe400078e0a15 */
[----:B------:R-:W-:Y:S02]  /*d7b0*/  IMAD R7, R21, R7, R9 ;  /* 0x0000000715077224 */ /* 0x000fe400078e0209 */
[----:B------:R-:W-:Y:S01]  /*d7c0*/  @!P2 IMAD.IADD R5, R5, 0x1, -R21 ;  /* 0x000000010505a824 */ /* 0x000fe200078e0a15 */
[----:B------:R-:W-:Y:S01]  /*d7d0*/  ISETP.GE.AND P3, PT, R12, RZ, PT ;  /* 0x000000ff0c00720c */ /* 0x000fe20003f66270 */
[----:B------:R-:W-:Y:S01]  /*d7e0*/  IMAD.MOV R8, RZ, RZ, -R8 ;  /* 0x000000ffff087224 */ /* 0x000fe200078e0a08 */
[----:B------:R-:W4:Y:S01]  /*d7f0*/  LDL R12, [R1+0x1cc] ;  /* 0x0001cc00010c7983 */ /* 0x000f220000100800 */
[----:B------:R-:W-:Y:S02]  /*d800*/  @!P0 IMAD.MOV R4, RZ, RZ, -R4 ;  /* 0x000000ffff048224 */ /* 0x000fe400078e0a04 */
[----:B0-----:R-:W-:Y:S01]  /*d810*/  IMAD R6, R21, R8, R10 ;  /* 0x0000000815067224 */ /* 0x001fe200078e020a */
[----:B---3--:R-:W-:-:S02]  /*d820*/  IABS R8, R26 ;  /* 0x0000001a00087213 */ /* 0x008fc40000000000 */
[----:B------:R-:W-:Y:S04]  /*d830*/  STL [R1+0x548], R4 ;  /* 0x0005480401007387 */ /* 0x000fe80000100800 */
[----:B------:R0:W-:Y:S01]  /*d840*/  STL [R1+0x26c8], R26 ;  /* 0x0026c81a01007387 */ /* 0x0001e20000100800 */
[----:B--2---:R-:W-:Y:S02]  /*d850*/  ISETP.GE.AND P2, PT, R13, RZ, PT ;  /* 0x000000ff0d00720c */ /* 0x004fe40003f46270 */
[----:B------:R-:W-:Y:S01]  /*d860*/  IABS R9, R13 ;  /* 0x0000000d00097213 */ /* 0x000fe20000000000 */
[----:B------:R-:W-:-:S04]  /*d870*/  IMAD.MOV.U32 R13, RZ, RZ, R2 ;  /* 0x000000ffff0d7224 */ /* 0x000fc800078e0002 */
[----:B------:R-:W-:-:S05]  /*d880*/  @!P6 IMAD.MOV R13, RZ, RZ, -R13 ;  /* 0x000000ffff0de224 */ /* 0x000fca00078e0a0d */
[----:B------:R1:W-:Y:S04]  /*d890*/  STL [R1+0x54c], R13 ;  /* 0x00054c0d01007387 */ /* 0x0003e80000100800 */
[----:B0-----:R-:W2:Y:S01]  /*d8a0*/  LDL R26, [R1+0x1e0] ;  /* 0x0001e000011a7983 */ /* 0x001ea20000100800 */
[----:B-1----:R-:W-:-:S04]  /*d8b0*/  IMAD.HI.U32 R13, R14, R8, RZ ;  /* 0x000000080e0d7227 */ /* 0x002fc800078e00ff */
[----:B------:R-:W-:-:S04]  /*d8c0*/  IMAD.MOV R13, RZ, RZ, -R13 ;  /* 0x000000ffff0d7224 */ /* 0x000fc800078e0a0d */
[----:B------:R-:W-:Y:S02]  /*d8d0*/  IMAD R8, R21, R13, R8 ;  /* 0x0000000d15087224 */ /* 0x000fe400078e0208 */
[----:B------:R-:W3:Y:S01]  /*d8e0*/  LDL R13, [R1+0x1dc] ;  /* 0x0001dc00010d7983 */ /* 0x000ee20000100800 */
[----:B----4-:R-:W-:-:S03]  /*d8f0*/  IABS R10, R15 ;  /* 0x0000000f000a7213 */ /* 0x010fc60000000000 */
[----:B------:R-:W4:Y:S01]  /*d900*/  LDL R15, [R1+0x1e4] ;  /* 0x0001e400010f7983 */ /* 0x000f220000100800 */
        /* <DEDUP_REMOVED lines=19> */
[----:B------:R-:W-:Y:S02]  /*da40*/  IMAD R4, R21, R12, R4 ;  /* 0x0000000c15047224 */ /* 0x000fe400078e0204 */
[----:B------:R-:W-:Y:S02]  /*da50*/  IMAD.MOV R11, RZ, RZ, -R11 ;  /* 0x000000ffff0b7224 */ /* 0x000fe400078e0a0b */
[----:B------:R-:W-:Y:S02]  /*da60*/  @!P0 IMAD.IADD R7, R7, 0x1, -R21 ;  /* 0x0000000107078824 */ /* 0x000fe400078e0a15 */
[----:B------:R-:W-:Y:S01]  /*da70*/  IMAD R10, R21, R11, R10 ;  /* 0x0000000b150a7224 */ /* 0x000fe200078e020a */
[----:B--2---:R-:W-:Y:S01]  /*da80*/  IABS R11, R26 ;  /* 0x0000001a000b7213 */ /* 0x004fe20000000000 */
[----:B------:R-:W-:Y:S01]  /*da90*/  IMAD.MOV.U32 R26, RZ, RZ, R7 ;  /* 0x000000ffff1a7224 */ /* 0x000fe200078e0007 */
[----:B---3--:R-:W-:Y:S01]  /*daa0*/  IABS R12, R13 ;  /* 0x0000000d000c7213 */ /* 0x008fe20000000000 */
[----:B------:R-:W-:Y:S01]  /*dab0*/  IMAD.MOV.U32 R13, RZ, RZ, R5 ;  /* 0x000000ffff0d7224 */ /* 0x000fe200078e0005 */
[----:B----4-:R-:W-:-:S03]  /*dac0*/  IABS R5, R15 ;  /* 0x0000000f00057213 */ /* 0x010fc60000000000 */
        /* <DEDUP_REMOVED lines=88> */
[----:B------:R-:W-:Y:S02]  /*e050*/  @!P0 IMAD.IADD R11, R11, 0x1, -R21 ;  /* 0x000000010b0b8824 */ /* 0x000fe400078e0a15 */
        /* <DEDUP_REMOVED lines=28> */
[----:B------:R-:W-:Y:S01]  /*e220*/  STL [R1+0x5b0], R5 ;  /* 0x0005b00501007387 */ /* 0x000fe20000100800 */
[----:B------:R-:W-:-:S03]  /*e230*/  @!P2 IMAD.IADD R6, R6, 0x1, -R21 ;  /* 0x000000010606a824 */ /* 0x000fc600078e0a15 */
[----:B------:R-:W2:Y:S01]  /*e240*/  LDL R12, [R1+0x200] ;  /* 0x00020000010c7983 */ /* 0x000ea20000100800 */
[----:B------:R-:W-:Y:S02]  /*e250*/  IABS R10, R15 ;  /* 0x0000000f000a7213 */ /* 0x000fe40000000000 */
[----:B------:R-:W-:Y:S02]  /*e260*/  ISETP.GT.U32.AND P3, PT, R21, R4, PT ;  /* 0x000000041500720c */ /* 0x000fe40003f64070 */
[----:B------:R-:W-:Y:S02]  /*e270*/  ISETP.GE.AND P2, PT, R15, RZ, PT ;  /* 0x000000ff0f00720c */ /* 0x000fe40003f46270 */
[----:B------:R-:W2:Y:S01]  /*e280*/  LDL R15, [R1+0x20c] ;  /* 0x00020c00010f7983 */ /* 0x000ea20000100800 */
[----:B------:R-:W-:-:S05]  /*e290*/  @!P0 IMAD.MOV R6, RZ, RZ, -R6 ;  /* 0x000000ffff068224 */ /* 0x000fca00078e0a06 */
[----:B------:R0:W-:Y:S03]  /*e2a0*/  STL [R1+0x5b4], R6 ;  /* 0x0005b40601007387 */ /* 0x0001e60000100800 */
[----:B------:R-:W-:Y:S01]  /*e2b0*/  @!P3 IMAD.IADD R4, R4, 0x1, -R21 ;  /* 0x000000010404b824 */ /* 0x000fe200078e0a15 */
[----:B----4-:R-:W-:Y:S02]  /*e2c0*/  ISETP.GE.AND P3, PT, R26, RZ, PT ;  /* 0x000000ff1a00720c */ /* 0x010fe40003f66270 */
[----:B0-----:R-:W-:Y:S02]  /*e2d0*/  IABS R6, R26 ;  /* 0x0000001a00067213 */ /* 0x001fe40000000000 */
[----:B------:R-:W4:Y:S01]  /*e2e0*/  LDL.LU R26, [R1+0x210] ;  /* 0x00021000011a7983 */ /* 0x000f220000300800 */
[----:B------:R-:W-:Y:S01]  /*e2f0*/  ISETP.GT.U32.AND P1, PT, R21, R2, PT ;  /* 0x000000021500720c */ /* 0x000fe20003f24070 */
[----:B------:R-:W-:-:S04]  /*e300*/  IMAD.HI.U32 R7, R14, R9, RZ ;  /* 0x000000090e077227 */ /* 0x000fc800078e00ff */
[----:B------:R-:W-:-:S04]  /*e310*/  IMAD.MOV R7, RZ, RZ, -R7 ;  /* 0x000000ffff077224 */ /* 0x000fc800078e0a07 */
[----:B------:R-:W-:-:S04]  /*e320*/  IMAD R7, R21, R7, R9 ;  /* 0x0000000715077224 */ /* 0x000fc800078e0209 */
[----:B------:R-:W-:Y:S01]  /*e330*/  @!P1 IMAD.IADD R2, R2, 0x1, -R21 ;  /* 0x0000000102029824 */ /* 0x000fe200078e0a15 */
[----:B---3--:R-:W-:-:S03]  /*e340*/  IABS R9, R13 ;  /* 0x0000000d00097213 */ /* 0x008fc60000000000 */
[----:B------:R-:W-:-:S04]  /*e350*/  IMAD.MOV.U32 R13, RZ, RZ, R2 ;  /* 0x000000ffff0d7224 */ /* 0x000fc800078e0002 */
[----:B------:R-:W-:Y:S02]  /*e360*/  @!P6 IMAD.MOV R13, RZ, RZ, -R13 ;  /* 0x000000ffff0de224 */ /* 0x000fe400078e0a0d */
[----:B------:R-:W-:-:S03]  /*e370*/  IMAD.HI.U32 R8, R14, R10, RZ ;  /* 0x0000000a0e087227 */ /* 0x000fc600078e00ff */
[----:B------:R0:W-:Y:S01]  /*e380*/  STL [R1+0x5c4], R13 ;  /* 0x0005c40d01007387 */ /* 0x0001e20000100800 */
[----:B------:R-:W-:Y:S01]  /*e390*/  ISETP.GT.U32.AND P0, PT, R21, R4, PT ;  /* 0x000000041500720c */ /* 0x000fe20003f04070 */
[----:B------:R-:W-:Y:S02]  /*e3a0*/  IMAD.MOV R8, RZ, RZ, -R8 ;  /* 0x000000ffff087224 */ /* 0x000fe400078e0a08 */
[----:B0-----:R-:W-:-:S04]  /*e3b0*/  IMAD.HI.U32 R13, R14, R9, RZ ;  /* 0x000000090e0d7227 */ /* 0x001fc800078e00ff */
[----:B------:R-:W-:Y:S02]  /*e3c0*/  IMAD.MOV R13, RZ, RZ, -R13 ;  /* 0x000000ffff0d7224 */ /* 0x000fe400078e0a0d */
[C---:B------:R-:W-:Y:S01]  /*e3d0*/  IMAD R5, R21.reuse, R8, R10 ;  /* 0x0000000815057224 */ /* 0x040fe200078e020a */
[----:B--2---:R-:W-:Y:S01]  /*e3e0*/  IABS R8, R12 ;  /* 0x0000000c00087213 */ /* 0x004fe20000000000 */
[----:B------:R-:W-:Y:S02]  /*e3f0*/  IMAD R9, R21, R13, R9 ;  /* 0x0000000d15097224 */ /* 0x000fe400078e0209 */
[----:B------:R-:W-:Y:S01]  /*e400*/  IMAD.HI.U32 R12, R14, R6, RZ ;  /* 0x000000060e0c7227 */ /* 0x000fe200078e00ff */
[----:B------:R-:W2:Y:S01]  /*e410*/  LDL R13, [R1+0x214] ;  /* 0x00021400010d7983 */ /* 0x000ea20000100800 */
[----:B------:R-:W-:Y:S02]  /*e420*/  IABS R10, R15 ;  /* 0x0000000f000a7213 */ /* 0x000fe40000000000 */
[----:B------:R-:W-:Y:S01]  /*e430*/  IMAD.MOV R12, RZ, RZ, -R12 ;  /* 0x000000ffff0c7224 */ /* 0x000fe200078e0a0c */
[----:B------:R-:W3:Y:S01]  /*e440*/  LDL R15, [R1+0x218] ;  /* 0x00021800010f7983 */ /* 0x000ee20000100800 */
[----:B------:R-:W-:-:S02]  /*e450*/  @!P0 IMAD.IADD R4, R4, 0x1, -R21 ;  /* 0x0000000104048824 */ /* 0x000fc400078e0a15 */
        /* <DEDUP_REMOVED lines=91> */
[--C-:B------:R-:W-:Y:S01]  /*ea10*/  @!P6 IMAD.IADD R8, R8, 0x1, -R21.reuse ;  /* 0x000000010808e824 */ /* 0x100fe200078e0a15 */
        /* <DEDUP_REMOVED lines=9> */
[C---:B------:R-:W-:Y:S01]  /*eab0*/  ISETP.GT.U32.AND P0, PT, R21.reuse, R11, PT ;  /* 0x0000000b1500720c */ /* 0x040fe20003f04070 */
[----:B------:R-:W-:Y:S01]  /*eac0*/  @!P5 IMAD.MOV R26, RZ, RZ, -R26 ;  /* 0x000000ffff1ad224 */ /* 0x000fe200078e0a1a */
[----:B------:R-:W-:Y:S01]  /*ead0*/  ISETP.GT.U32.AND P5, PT, R21, R5, PT ;  /* 0x000000051500720c */ /* 0x000fe20003fa4070 */
[----:B------:R-:W-:Y:S01]  /*eae0*/  @!P2 IMAD.MOV R15, RZ, RZ, -R15 ;  /* 0x000000ffff0fa224 */ /* 0x000fe200078e0a0f */
[----:B------:R-:W2:Y:S01]  /*eaf0*/  LDL.LU R10, [R1+0x218] ;  /* 0x00021800010a7983 */ /* 0x000ea20000300800 */
[----:B------:R-:W-:-:S03]  /*eb00*/  IABS R2, R2 ;  /* 0x0000000200027213 */ /* 0x000fc60000000000 */
[----:B------:R0:W-:Y:S01]  /*eb10*/  STL [R1+0x604], R26 ;  /* 0x0006041a01007387 */ /* 0x0001e20000100800 */
[--C-:B------:R-:W-:Y:S02]  /*eb20*/  @!P3 IMAD.IADD R7, R7, 0x1, -R21.reuse ;  /* 0x000000010707b824 */ /* 0x100fe400078e0a15 */
[----:B------:R-:W-:Y:S01]  /*eb30*/  IMAD.HI.U32 R13, R14, R2, RZ ;  /* 0x000000020e0d7227 */ /* 0x000fe200078e00ff */
[----:B0-----:R-:W4:Y:S04]  /*eb40*/  LDL.LU R26, [R1+0x26b4] ;  /* 0x0026b400011a7983 */ /* 0x001f280000300800 */
[----:B------:R0:W-:Y:S01]  /*eb50*/  STL [R1+0x608], R15 ;  /* 0x0006080f01007387 */ /* 0x0001e20000100800 */
[----:B------:R-:W-:Y:S02]  /*eb60*/  @!P0 IMAD.IADD R11, R11, 0x1, -R21 ;  /* 0x000000010b0b8824 */ /* 0x000fe400078e0a15 */
[----:B------:R-:W-:Y:S01]  /*eb70*/  @!P1 IMAD.MOV R7, RZ, RZ, -R7 ;  /* 0x000000ffff079224 */ /* 0x000fe200078e0a07 */
[----:B0-----:R-:W4:Y:S01]  /*eb80*/  LDL.LU R15, [R1+0x26b0] ;  /* 0x0026b000010f7983 */ /* 0x001f220000300800 */
[----:B------:R-:W-:-:S02]  /*eb90*/  IMAD.MOV R13, RZ, RZ, -R13 ;  /* 0x000000ffff0d7224 */ /* 0x000fc400078e0a0d */
[----:B------:R-:W-:Y:S01]  /*eba0*/  @!P5 IMAD.IADD R5, R5, 0x1, -R21 ;  /* 0x000000010505d824 */ /* 0x000fe200078e0a15 */
[----:B------:R-:W-:Y:S01]  /*ebb0*/  STL [R1+0x618], R7 ;  /* 0x0006180701007387 */ /* 0x000fe20000100800 */
[----:B------:R-:W-:Y:S01]  /*ebc0*/  IMAD R2, R21, R13, R2 ;  /* 0x0000000d15027224 */ /* 0x000fe200078e0202 */
[----:B---3--:R-:W-:Y:S02]  /*ebd0*/  IABS R6, R12 ;  /* 0x0000000c00067213 */ /* 0x008fe40000000000 */
[----:B------:R-:W-:Y:S01]  /*ebe0*/  ISETP.GE.AND P5, PT, R12, RZ, PT ;  /* 0x000000ff0c00720c */ /* 0x000fe20003fa6270 */
[----:B------:R-:W-:Y:S02]  /*ebf0*/  IMAD.MOV.U32 R12, RZ, RZ, R11 ;  /* 0x000000ffff0c7224 */ /* 0x000fe400078e000b */
[----:B------:R-:W3:Y:S02]  /*ec00*/  LDL.LU R11, [R1+0x26c] ;  /* 0x00026c00010b7983 */ /* 0x000ee40000300800 */
[----:B------:R-:W-:-:S02]  /*ec10*/  @!P4 IMAD.MOV R12, RZ, RZ, -R12 ;  /* 0x000000ffff0cc224 */ /* 0x000fc400078e0a0c */
[----:B------:R-:W3:Y:S04]  /*ec20*/  LDL.LU R13, [R1+0x270] ;  /* 0x00027000010d7983 */ /* 0x000ee80000300800 */
[----:B------:R0:W-:Y:S04]  /*ec30*/  STL [R1+0x61c], R12 ;  /* 0x00061c0c01007387 */ /* 0x0001e80000100800 */
[----:B0-----:R-:W3:Y:S01]  /*ec40*/  LDL R12, [R1+0x230] ;  /* 0x00023000010c7983 */ /* 0x001ee20000100800 */
[C---:B------:R-:W-:Y:S02]  /*ec50*/  ISETP.GT.U32.AND P6, PT, R21.reuse, R4, PT ;  /* 0x000000041500720c */ /* 0x040fe40003fc4070 */
[----:B------:R-:W-:-:S02]  /*ec60*/  ISETP.GT.U32.AND P3, PT, R21, R2, PT ;  /* 0x000000021500720c */ /* 0x000fc40003f64070 */
[----:B--2---:R-:W-:Y:S01]  /*ec70*/  ISETP.GE.AND P0, PT, R8, RZ, PT ;  /* 0x000000ff0800720c */ /* 0x004fe20003f06270 */
[----:B------:R-:W-:-:S08]  /*ec80*/  IMAD.HI.U32 R8, R14, R6, RZ ;  /* 0x000000060e087227 */ /* 0x000fd000078e00ff */
[----:B------:R-:W-:-:S05]  /*ec90*/  @!P6 IMAD.IADD R4, R4, 0x1, -R21 ;  /* 0x000000010404e824 */ /* 0x000fca00078e0a15 */
[C---:B------:R-:W-:Y:S01]  /*eca0*/  ISETP.GT.U32.AND P6, PT, R21.reuse, R4, PT ;  /* 0x000000041500720c */ /* 0x040fe20003fc4070 */
[----:B------:R-:W-:Y:S02]  /*ecb0*/  IMAD.MOV R8, RZ, RZ, -R8 ;  /* 0x000000ffff087224 */ /* 0x000fe400078e0a08 */
[----:B------:R-:W-:Y:S02]  /*ecc0*/  @!P3 IMAD.IADD R2, R2, 0x1, -R21 ;  /* 0x000000010202b824 */ /* 0x000fe400078e0a15 */
[C---:B------:R-:W-:Y:S01]  /*ecd0*/  IMAD R6, R21.reuse, R8, R6 ;  /* 0x0000000815067224 */ /* 0x040fe200078e0206 */
[----:B------:R-:W-:Y:S02]  /*ece0*/  ISETP.GE.AND P2, PT, R10, RZ, PT ;  /* 0x000000ff0a00720c */ /* 0x000fe40003f46270 */
[C---:B------:R-:W-:Y:S02]  /*ecf0*/  ISETP.GT.U32.AND P1, PT, R21.reuse, R2, PT ;  /* 0x000000021500720c */ /* 0x040fe40003f24070 */
[----:B------:R-:W-:-:S03]  /*ed00*/  ISETP.GT.U32.AND P4, PT, R21, R6, PT ;  /* 0x000000061500720c */ /* 0x000fc60003f84070 */
[----:B------:R-:W-:Y:S01]  /*ed10*/  @!P6 IMAD.IADD R4, R4, 0x1, -R21 ;  /* 0x000000010404e824 */ /* 0x000fe200078e0a15 */
[----:B----4-:R-:W-:Y:S02]  /*ed20*/  ISETP.GE.AND P6, PT, R9, RZ, PT ;  /* 0x000000ff0900720c */ /* 0x010fe40003fc6270 */
[----:B------:R-:W-:Y:S02]  /*ed30*/  IABS R9, R15 ;  /* 0x0000000f00097213 */ /* 0x000fe40000000000 */
[----:B------:R-:W-:Y:S02]  /*ed40*/  ISETP.GT.U32.AND P3, PT, R21, R5, PT ;  /* 0x000000051500720c */ /* 0x000fe40003f64070 */
[----:B------:R-:W-:Y:S01]  /*ed50*/  IABS R10, R26 ;  /* 0x0000001a000a7213 */ /* 0x000fe20000000000 */
[----:B------:R-:W-:-:S04]  /*ed60*/  IMAD.HI.U32 R7, R14, R9, RZ ;  /* 0x000000090e077227 */ /* 0x000fc800078e00ff */
[----:B------:R-:W-:Y:S02]  /*ed70*/  IMAD.MOV R7, RZ, RZ, -R7 ;  /* 0x000000ffff077224 */ /* 0x000fe400078e0a07 */
[----:B------:R-:W-:-:S04]  /*ed80*/  IMAD.HI.U32 R8, R14, R10, RZ ;  /* 0x0000000a0e087227 */ /* 0x000fc800078e00ff */
[----:B------:R-:W-:Y:S02]  /*ed90*/  @!P1 IMAD.IADD R2, R2, 0x1, -R21 ;  /* 0x0000000102029824 */ /* 0x000fe400078e0a15 */
[----:B------:R-:W-:Y:S02]  /*eda0*/  @!P2 IMAD.MOV R4, RZ, RZ, -R4 ;  /* 0x000000ffff04a224 */ /* 0x000fe400078e0a04 */
[----:B------:R-:W-:Y:S02]  /*edb0*/  IMAD R7, R21, R7, R9 ;  /* 0x0000000715077224 */ /* 0x000fe400078e0209 */
[--C-:B------:R-:W-:Y:S02]  /*edc0*/  @!P4 IMAD.IADD R6, R6, 0x1, -R21.reuse ;  /* 0x000000010606c824 */ /* 0x100fe400078e0a15 */
[----:B------:R-:W-:Y:S01]  /*edd0*/  @!P3 IMAD.IADD R5, R5, 0x1, -R21 ;  /* 0x000000010505b824 */ /* 0x000fe200078e0a15 */
[----:B------:R-:W-:Y:S01]  /*ede0*/  ISETP.GE.AND P2, PT, R15, RZ, PT ;  /* 0x000000ff0f00720c */ /* 0x000fe20003f46270 */
[----:B------:R-:W-:Y:S01]  /*edf0*/  IMAD.MOV R8, RZ, RZ, -R8 ;  /* 0x000000ffff087224 */ /* 0x000fe200078e0a08 */
[----:B------:R-:W2:Y:S01]  /*ee00*/  LDL R15, [R1+0x234] ;  /* 0x00023400010f7983 */ /* 0x000ea20000100800 */
[----:B------:R-:W-:-:S03]  /*ee10*/  @!P0 IMAD.MOV R5, RZ, RZ, -R5 ;  /* 0x000000ffff058224 */ /* 0x000fc600078e0a05 */
[----:B------:R0:W-:Y:S01]  /*ee20*/  STL [R1+0x620], R4 ;  /* 0x0006200401007387 */ /* 0x0001e20000100800 */
[----:B------:R-:W-:-:S03]  /*ee30*/  ISETP.GE.AND P3, PT, R26, RZ, PT ;  /* 0x000000ff1a00720c */ /* 0x000fc60003f66270 */
[----:B------:R-:W4:Y:S01]  /*ee40*/  LDL R26, [R1+0x240] ;  /* 0x00024000011a7983 */ /* 0x000f220000100800 */
[----:B0-----:R-:W-:-:S03]  /*ee50*/  IMAD R4, R21, R8, R10 ;  /* 0x0000000815047224 */ /* 0x001fc600078e020a */
[----:B------:R-:W-:Y:S01]  /*ee60*/  STL [R1+0x638], R5 ;  /* 0x0006380501007387 */ /* 0x000fe20000100800 */
[----:B---3--:R-:W-:Y:S02]  /*ee70*/  ISETP.GE.AND P4, PT, R13, RZ, PT ;  /* 0x000000ff0d00720c */ /* 0x008fe40003f86270 */
[----:B------:R-:W-:Y:S01]  /*ee80*/  IABS R9, R13 ;  /* 0x0000000d00097213 */ /* 0x000fe20000000000 */
        /* <DEDUP_REMOVED lines=10> */
[----:B------:R-:W-:-:S04]  /*ef30*/  IMAD.MOV R12, RZ, RZ, -R12 ;  /* 0x000000ffff0c7224 */ /* 0x000fc800078e0a0c */
[----:B------:R-:W-:-:S06]  /*ef40*/  IMAD R9, R21, R12, R9 ;  /* 0x0000000c15097224 */ /* 0x000fcc00078e0209 */
        /* <DEDUP_REMOVED lines=27> */
[----:B------:R-:W-:Y:S01]  /*f100*/  ISETP.GT.U32.AND P5, PT, R21, R4, PT ;  /* 0x000000041500720c */ /* 0x000fe20003fa4070 */
[----:B------:R-:W-:-:S03]  /*f110*/  IMAD.MOV R11, RZ, RZ, -R11 ;  /* 0x000000ffff0b7224 */ /* 0x000fc600078e0a0b */
[----:B------:R-:W-:Y:S02]  /*f120*/  ISETP.GT.U32.AND P6, PT, R21, R2, PT ;  /* 0x000000021500720c */ /* 0x000fe40003fc4070 */
[----:B----4-:R-:W-:Y:S01]  /*f130*/  IABS R6, R26 ;  /* 0x0000001a00067213 */ /* 0x010fe20000000000 */
        /* <DEDUP_REMOVED lines=131> */
[----:B------:R-:W2:Y:S01]  /*f970*/  LDL R12, [R1+0x268] ;  /* 0x00026800010c7983 */ /* 0x000ea20000100800 */
[----:B------:R-:W-:Y:S02]  /*f980*/  @!P0 IMAD.MOV R4, RZ, RZ, -R4 ;  /* 0x000000ffff048224 */ /* 0x000fe400078e0a04 */
[----:B0-----:R-:W-:Y:S01]  /*f990*/  IMAD R6, R21, R8, R10 ;  /* 0x0000000815067224 */ /* 0x001fe200078e020a */
[----:B---3--:R-:W-:-:S02]  /*f9a0*/  IABS R8, R26 ;  /* 0x0000001a00087213 */ /* 0x008fc40000000000 */
        /* <DEDUP_REMOVED lines=168> */
[C---:B------:R-:W-:Y:S02]  /*10430*/  IMAD R7, R21.reuse, R7, R9 ;  /* 0x0000000715077224 */ /* 0x040fe400078e0209 */
[----:B------:R-:W-:Y:S01]  /*10440*/  @!P3 IMAD.IADD R4, R4, 0x1, -R21 ;  /* 0x000000010404b824 */ /* 0x000fe200078e0a15 */
[----:B----4-:R-:W-:Y:S02]  /*10450*/  ISETP.GE.AND P3, PT, R26, RZ, PT ;  /* 0x000000ff1a00720c */ /* 0x010fe40003f66270 */
[----:B------:R-:W-:Y:S02]  /*10460*/  IABS R9, R26 ;  /* 0x0000001a00097213 */ /* 0x000fe40000000000 */
[----:B------:R-:W4:Y:S01]  /*10470*/  LDL.LU R26, [R1+0x2ac] ;  /* 0x0002ac00011a7983 */ /* 0x000f220000300800 */
[----:B------:R-:W-:Y:S01]  /*10480*/  ISETP.GT.U32.AND P1, PT, R21, R2, PT ;  /* 0x000000021500720c */ /* 0x000fe20003f24070 */
[----:B------:R-:W-:-:S04]  /*10490*/  IMAD.HI.U32 R8, R14, R10, RZ ;  /* 0x0000000a0e087227 */ /* 0x000fc800078e00ff */
[----:B------:R-:W-:-:S04]  /*104a0*/  IMAD.MOV R8, RZ, RZ, -R8 ;  /* 0x000000ffff087224 */ /* 0x000fc800078e0a08 */
[----:B0-----:R-:W-:-:S04]  /*104b0*/  IMAD R5, R21, R8, R10 ;  /* 0x0000000815057224 */ /* 0x001fc800078e020a */
        /* <DEDUP_REMOVED lines=102> */
[----:B------:R-:W-:Y:S01]  /*10b20*/  ISETP.GT.U32.AND P6, PT, R21, R6, PT ;  /* 0x000000061500720c */ /* 0x000fe20003fc4070 */
[----:B---3--:R0:W-:Y:S04]  /*10b30*/  STL [R1+0x2688], R26 ;  /* 0x0026881a01007387 */ /* 0x0081e80000100800 */
[----:B------:R-:W3:Y:S06]  /*10b40*/  LDL.LU R12, [R1+0x2c0] ;  /* 0x0002c000010c7983 */ /* 0x000eec0000300800 */
[--C-:B------:R-:W-:Y:S01]  /*10b50*/  @!P4 IMAD.IADD R9, R9, 0x1, -R21.reuse ;  /* 0x000000010909c824 */ /* 0x100fe200078e0a15 */
[----:B------:R-:W-:Y:S01]  /*10b60*/  ISETP.GT.U32.AND P4, PT, R21, R11, PT ;  /* 0x0000000b1500720c */ /* 0x000fe20003f84070 */
[----:B------:R-:W-:-:S02]  /*10b70*/  @!P6 IMAD.IADD R6, R6, 0x1, -R21 ;  /* 0x000000010606e824 */ /* 0x000fc400078e0a15 */
[----:B------:R-:W-:-:S10]  /*10b80*/  @!P3 IMAD.MOV R9, RZ, RZ, -R9 ;  /* 0x000000ffff09b224 */ /* 0x000fd400078e0a09 */
[----:B------:R-:W-:Y:S01]  /*10b90*/  @!P4 IMAD.IADD R11, R11, 0x1, -R21 ;  /* 0x000000010b0bc824 */ /* 0x000fe200078e0a15 */
[----:B--2---:R-:W-:Y:S01]  /*10ba0*/  ISETP.GE.AND P4, PT, R15, RZ, PT ;  /* 0x000000ff0f00720c */ /* 0x004fe20003f86270 */
[----:B------:R-:W-:Y:S02]  /*10bb0*/  IMAD.MOV.U32 R15, RZ, RZ, R8 ;  /* 0x000000ffff0f7224 */ /* 0x000fe400078e0008 */
[----:B------:R-:W2:Y:S02]  /*10bc0*/  LDL.LU R8, [R1+0x2b8] ;  /* 0x0002b80001087983 */ /* 0x000ea40000300800 */
[----:B------:R-:W-:Y:S01]  /*10bd0*/  @!P0 IMAD.MOV R15, RZ, RZ, -R15 ;  /* 0x000000ffff0f8224 */ /* 0x000fe200078e0a0f */
[C---:B------:R-:W-:Y:S01]  /*10be0*/  ISETP.GT.U32.AND P3, PT, R21.reuse, R7, PT ;  /* 0x000000071500720c */ /* 0x040fe20003f64070 */
[----:B------:R1:W-:Y:S01]  /*10bf0*/  STL [R1+0x73c], R9 ;  /* 0x00073c0901007387 */ /* 0x0003e20000100800 */
[----:B0-----:R-:W-:Y:S01]  /*10c00*/  IMAD.MOV.U32 R26, RZ, RZ, R6 ;  /* 0x000000ffff1a7224 */ /* 0x001fe200078e0006 */
[----:B------:R-:W-:-:S03]  /*10c10*/  ISETP.GT.U32.AND P0, PT, R21, R11, PT ;  /* 0x0000000b1500720c */ /* 0x000fc60003f04070 */
[----:B------:R-:W-:Y:S01]  /*10c20*/  @!P5 IMAD.MOV R26, RZ, RZ, -R26 ;  /* 0x000000ffff1ad224 */ /* 0x000fe200078e0a1a */
[----:B-1----:R-:W4:Y:S04]  /*10c30*/  LDL.LU R9, [R1+0x2bc] ;  /* 0x0002bc0001097983 */ /* 0x002f280000300800 */
[----:B------:R0:W-:Y:S01]  /*10c40*/  STL [R1+0x744], R15 ;  /* 0x0007440f01007387 */ /* 0x0001e20000100800 */
[----:B------:R-:W-:Y:S02]  /*10c50*/  ISETP.GT.U32.AND P5, PT, R21, R5, PT ;  /* 0x000000051500720c */ /* 0x000fe40003fa4070 */
[----:B------:R-:W-:Y:S01]  /*10c60*/  IABS R2, R2 ;  /* 0x0000000200027213 */ /* 0x000fe20000000000 */
[----:B0-----:R-:W-:Y:S02]  /*10c70*/  IMAD.MOV.U32 R15, RZ, RZ, R10 ;  /* 0x000000ffff0f7224 */ /* 0x001fe400078e000a */
[----:B------:R-:W4:Y:S02]  /*10c80*/  LDL.LU R10, [R1+0x2b4] ;  /* 0x0002b400010a7983 */ /* 0x000f240000300800 */
[----:B------:R-:W-:-:S02]  /*10c90*/  @!P2 IMAD.MOV R15, RZ, RZ, -R15 ;  /* 0x000000ffff0fa224 */ /* 0x000fc400078e0a0f */
[----:B------:R0:W-:Y:S01]  /*10ca0*/  STL [R1+0x748], R26 ;  /* 0x0007481a01007387 */ /* 0x0001e20000100800 */
[----:B------:R-:W-:Y:S02]  /*10cb0*/  @!P3 IMAD.IADD R7, R7, 0x1, -R21 ;  /* 0x000000010707b824 */ /* 0x000fe400078e0a15 */
[----:B------:R-:W-:-:S04]  /*10cc0*/  IMAD.HI.U32 R13, R14, R2, RZ ;  /* 0x000000020e0d7227 */ /* 0x000fc800078e00ff */
[----:B------:R-:W-:Y:S01]  /*10cd0*/  @!P0 IMAD.IADD R11, R11, 0x1, -R21 ;  /* 0x000000010b0b8824 */ /* 0x000fe200078e0a15 */
[----:B0-----:R-:W4:Y:S01]  /*10ce0*/  LDL.LU R26, [R1+0x2688] ;  /* 0x00268800011a7983 */ /* 0x001f220000300800 */
[----:B------:R-:W-:-:S03]  /*10cf0*/  @!P1 IMAD.MOV R7, RZ, RZ, -R7 ;  /* 0x000000ffff079224 */ /* 0x000fc600078e0a07 */
[----:B------:R0:W-:Y:S01]  /*10d00*/  STL [R1+0x750], R15 ;  /* 0x0007500f01007387 */ /* 0x0001e20000100800 */
[----:B------:R-:W-:Y:S02]  /*10d10*/  IMAD.MOV R13, RZ, RZ, -R13 ;  /* 0x000000ffff0d7224 */ /* 0x000fe400078e0a0d */
        /* <DEDUP_REMOVED lines=16> */
[--C-:B------:R-:W-:Y:S02]  /*10e20*/  @!P6 IMAD.IADD R4, R4, 0x1, -R21.reuse ;  /* 0x000000010404e824 */ /* 0x100fe400078e0a15 */
[----:B------:R-:W-:Y:S01]  /*10e30*/  @!P3 IMAD.IADD R2, R2, 0x1, -R21 ;  /* 0x000000010202b824 */ /* 0x000fe200078e0a15 */
[C---:B------:R-:W-:Y:S02]  /*10e40*/  ISETP.GT.U32.AND P3, PT, R21.reuse, R5, PT ;  /* 0x000000051500720c */ /* 0x040fe40003f64070 */
[C---:B------:R-:W-:Y:S01]  /*10e50*/  ISETP.GT.U32.AND P6, PT, R21.reuse, R4, PT ;  /* 0x000000041500720c */ /* 0x040fe20003fc4070 */
[----:B------:R-:W-:Y:S01]  /*10e60*/  IMAD.MOV R8, RZ, RZ, -R8 ;  /* 0x000000ffff087224 */ /* 0x000fe200078e0a08 */
[----:B------:R-:W-:-:S03]  /*10e70*/  ISETP.GT.U32.AND P1, PT, R21, R2, PT ;  /* 0x000000021500720c */ /* 0x000fc60003f24070 */
[----:B------:R-:W-:Y:S01]  /*10e80*/  IMAD R6, R21, R8, R6 ;  /* 0x0000000815067224 */ /* 0x000fe200078e0206 */
[----:B----4-:R-:W-:-:S04]  /*10e90*/  ISETP.GE.AND P2, PT, R10, RZ, PT ;  /* 0x000000ff0a00720c */ /* 0x010fc80003f46270 */
[----:B------:R-:W-:Y:S01]  /*10ea0*/  ISETP.GT.U32.AND P4, PT, R21, R6, PT ;  /* 0x000000061500720c */ /* 0x000fe20003f84070 */
[--C-:B------:R-:W-:Y:S02]  /*10eb0*/  @!P3 IMAD.IADD R5, R5, 0x1, -R21.reuse ;  /* 0x000000010505b824 */ /* 0x100fe400078e0a15 */
[----:B------:R-:W-:Y:S01]  /*10ec0*/  @!P6 IMAD.IADD R4, R4, 0x1, -R21 ;  /* 0x000000010404e824 */ /* 0x000fe200078e0a15 */
[----:B------:R-:W-:Y:S01]  /*10ed0*/  ISETP.GE.AND P6, PT, R9, RZ, PT ;  /* 0x000000ff0900720c */ /* 0x000fe20003fc6270 */
[----:B------:R-:W-:-:S04]  /*10ee0*/  @!P0 IMAD.MOV R5, RZ, RZ, -R5 ;  /* 0x000000ffff058224 */ /* 0x000fc800078e0a05 */
[----:B------:R-:W-:Y:S01]  /*10ef0*/  @!P2 IMAD.MOV R4, RZ, RZ, -R4 ;  /* 0x000000ffff04a224 */ /* 0x000fe200078e0a04 */
[----:B------:R-:W-:Y:S01]  /*10f00*/  IABS R10, R26 ;  /* 0x0000001a000a7213 */ /* 0x000fe20000000000 */
[--C-:B------:R-:W-:Y:S01]  /*10f10*/  @!P1 IMAD.IADD R2, R2, 0x1, -R21.reuse ;  /* 0x0000000102029824 */ /* 0x100fe200078e0a15 */
[----:B------:R-:W-:Y:S01]  /*10f20*/  ISETP.GE.AND P3, PT, R26, RZ, PT ;  /* 0x000000ff1a00720c */ /* 0x000fe20003f66270 */
[----:B------:R-:W-:Y:S01]  /*10f30*/  @!P4 IMAD.IADD R6, R6, 0x1, -R21 ;  /* 0x000000010606c824 */ /* 0x000fe200078e0a15 */
[----:B------:R-:W-:Y:S02]  /*10f40*/  IABS R9, R15 ;  /* 0x0000000f00097213 */ /* 0x000fe40000000000 */
[----:B------:R-:W-:Y:S02]  /*10f50*/  ISETP.GE.AND P2, PT, R15, RZ, PT ;  /* 0x000000ff0f00720c */ /* 0x000fe40003f46270 */
[----:B------:R-:W2:Y:S01]  /*10f60*/  LDL R15, [R1+0x2d0] ;  /* 0x0002d000010f7983 */ /* 0x000ea20000100800 */
[----:B------:R-:W-:-:S03]  /*10f70*/  IMAD.HI.U32 R7, R14, R9, RZ ;  /* 0x000000090e077227 */ /* 0x000fc600078e00ff */
[----:B------:R-:W-:Y:S01]  /*10f80*/  STL [R1+0x760], R4 ;  /* 0x0007600401007387 */ /* 0x000fe20000100800 */
[----:B------:R-:W-:-:S03]  /*10f90*/  IMAD.MOV R7, RZ, RZ, -R7 ;  /* 0x000000ffff077224 */ /* 0x000fc600078e0a07 */
[----:B------:R-:W4:Y:S04]  /*10fa0*/  LDL R26, [R1+0x2dc] ;  /* 0x0002dc00011a7983 */ /* 0x000f280000100800 */
        /* <DEDUP_REMOVED lines=72> */
[----:B------:R-:W-:Y:S01]  /*11430*/  IMAD R7, R21, R7, R12 ;  /* 0x0000000715077224 */ /* 0x000fe200078e020c */
        /* <DEDUP_REMOVED lines=234> */
[----:B------:R-:W-:-:S05]  /*122e0*/  @!P4 IMAD.MOV R15, RZ, RZ, -R15 ;  /* 0x000000ffff0fc224 */ /* 0x000fca00078e0a0f */
[----:B------:R0:W-:Y:S04]  /*122f0*/  STL [R1+0x70c], R15 ;  /* 0x00070c0f01007387 */ /* 0x0001e80000100800 */
[----:B0-----:R-:W3:Y:S01]  /*12300*/  LDL.LU R15, [R1+0x2668] ;  /* 0x00266800010f7983 */ /* 0x001ee20000300800 */
[C---:B------:R-:W-:Y:S02]  /*12310*/  ISETP.GT.U32.AND P2, PT, R21.reuse, R7, PT ;  /* 0x000000071500720c */ /* 0x040fe40003f44070 */
[C---:B------:R-:W-:Y:S02]  /*12320*/  ISETP.GT.U32.AND P0, PT, R21.reuse, R11, PT ;  /* 0x0000000b1500720c */ /* 0x040fe40003f04070 */
[----:B------:R-:W-:Y:S01]  /*12330*/  ISETP.GT.U32.AND P5, PT, R21, R6, PT ;  /* 0x000000061500720c */ /* 0x000fe20003fa4070 */
[----:B------:R-:W-:-:S08]  /*12340*/  IMAD.MOV R13, RZ, RZ, -R13 ;  /* 0x000000ffff0d7224 */ /* 0x000fd000078e0a0d */
[--C-:B------:R-:W-:Y:S02]  /*12350*/  @!P2 IMAD.IADD R7, R7, 0x1, -R21.reuse ;  /* 0x000000010707a824 */ /* 0x100fe400078e0a15 */
[----:B------:R-:W-:Y:S02]  /*12360*/  @!P0 IMAD.IADD R11, R11, 0x1, -R21 ;  /* 0x000000010b0b8824 */ /* 0x000fe400078e0a15 */
[----:B------:R-:W-:Y:S01]  /*12370*/  @!P1 IMAD.MOV R7, RZ, RZ, -R7 ;  /* 0x000000ffff079224 */ /* 0x000fe200078e0a07 */
[----:B----4-:R-:W-:Y:S01]  /*12380*/  IABS R4, R26 ;  /* 0x0000001a00047213 */ /* 0x010fe20000000000 */
[----:B------:R-:W-:Y:S01]  /*12390*/  @!P5 IMAD.IADD R6, R6, 0x1, -R21 ;  /* 0x000000010606d824 */ /* 0x000fe200078e0a15 */
[----:B------:R-:W-:Y:S02]  /*123a0*/  ISETP.GE.AND P5, PT, R26, RZ, PT ;  /* 0x000000ff1a00720c */ /* 0x000fe40003fa6270 */
[----:B------:R-:W-:Y:S01]  /*123b0*/  STL [R1+0x6fc], R7 ;  /* 0x0006fc0701007387 */ /* 0x000fe20000100800 */
[----:B------:R-:W-:-:S13]  /*123c0*/  ISETP.GT.U32.AND P6, PT, R21, R5, PT ;  /* 0x000000051500720c */ /* 0x000fda0003fc4070 */
[----:B------:R-:W-:-:S05]  /*123d0*/  @!P6 IMAD.IADD R5, R5, 0x1, -R21 ;  /* 0x000000010505e824 */ /* 0x000fca00078e0a15 */
[C---:B------:R-:W-:Y:S01]  /*123e0*/  ISETP.GT.U32.AND P6, PT, R21.reuse, R5, PT ;  /* 0x000000051500720c */ /* 0x040fe20003fc4070 */
[----:B--2---:R-:W-:Y:S02]  /*123f0*/  IMAD R2, R21, R13, R2 ;  /* 0x0000000d15027224 */ /* 0x004fe400078e0202 */
[----:B------:R-:W-:Y:S02]  /*12400*/  IMAD.MOV.U32 R13, RZ, RZ, R11 ;  /* 0x000000ffff0d7224 */ /* 0x000fe400078e000b */
[----:B------:R-:W2:Y:S04]  /*12410*/  LDL.LU R11, [R1+0x368] ;  /* 0x00036800010b7983 */ /* 0x000ea80000300800 */
[----:B------:R-:W4:Y:S01]  /*12420*/  LDL.LU R26, [R1+0x36c] ;  /* 0x00036c00011a7983 */ /* 0x000f220000300800 */
[----:B------:R-:W-:Y:S01]  /*12430*/  @!P3 IMAD.MOV R13, RZ, RZ, -R13 ;  /* 0x000000ffff0db224 */ /* 0x000fe200078e0a0d */
[----:B---3--:R-:W-:-:S04]  /*12440*/  ISETP.GE.AND P4, PT, R10, RZ, PT ;  /* 0x000000ff0a00720c */ /* 0x008fc80003f86270 */
[----:B------:R0:W-:Y:S01]  /*12450*/  STL [R1+0x6f8], R13 ;  /* 0x0006f80d01007387 */ /* 0x0001e20000100800 */
[----:B------:R-:W-:-:S03]  /*12460*/  ISETP.GT.U32.AND P1, PT, R21, R6, PT ;  /* 0x000000061500720c */ /* 0x000fc60003f24070 */
[----:B0-----:R-:W3:Y:S01]  /*12470*/  LDL R13, [R1+0x334] ;  /* 0x00033400010d7983 */ /* 0x001ee20000100800 */
[----:B------:R-:W-:-:S04]  /*12480*/  @!P6 IMAD.IADD R5, R5, 0x1, -R21 ;  /* 0x000000010505e824 */ /* 0x000fc800078e0a15 */
[----:B------:R-:W-:Y:S01]  /*12490*/  @!P4 IMAD.MOV R5, RZ, RZ, -R5 ;  /* 0x000000ffff05c224 */ /* 0x000fe200078e0a05 */
[----:B------:R-:W-:-:S04]  /*124a0*/  IABS R10, R15 ;  /* 0x0000000f000a7213 */ /* 0x000fc80000000000 */
[----:B------:R-:W-:Y:S01]  /*124b0*/  @!P1 IMAD.IADD R6, R6, 0x1, -R21 ;  /* 0x0000000106069824 */ /* 0x000fe200078e0a15 */
[----:B------:R-:W-:Y:S01]  /*124c0*/  ISETP.GE.AND P1, PT, R15, RZ, PT ;  /* 0x000000ff0f00720c */ /* 0x000fe20003f26270 */
[----:B------:R0:W-:Y:S04]  /*124d0*/  STL [R1+0x6f4], R5 ;  /* 0x0006f40501007387 */ /* 0x0001e80000100800 */
[----:B------:R-:W2:Y:S01]  /*124e0*/  LDL R15, [R1+0x344] ;  /* 0x00034400010f7983 */ /* 0x000ea20000100800 */
[----:B------:R-:W-:Y:S01]  /*124f0*/  ISETP.GE.AND P0, PT, R8, RZ, PT ;  /* 0x000000ff0800720c */ /* 0x000fe20003f06270 */
[----:B------:R-:W-:-:S04]  /*12500*/  IMAD.HI.U32 R8, R14, R4, RZ ;  /* 0x000000040e087227 */ /* 0x000fc800078e00ff */
[----:B------:R-:W-:-:S04]  /*12510*/  IMAD.MOV R8, RZ, RZ, -R8 ;  /* 0x000000ffff087224 */ /* 0x000fc800078e0a08 */
[----:B------:R-:W-:-:S05]  /*12520*/  IMAD R4, R21, R8, R4 ;  /* 0x0000000815047224 */ /* 0x000fca00078e0204 */
[----:B------:R-:W-:Y:S01]  /*12530*/  ISETP.GT.U32.AND P3, PT, R21, R4, PT ;  /* 0x000000041500720c */ /* 0x000fe20003f64070 */
[----:B------:R-:W-:Y:S01]  /*12540*/  IMAD.HI.U32 R8, R14, R10, RZ ;  /* 0x0000000a0e087227 */ /* 0x000fe200078e00ff */
[----:B------:R-:W-:-:S03]  /*12550*/  ISETP.GE.AND P6, PT, R9, RZ, PT ;  /* 0x000000ff0900720c */ /* 0x000fc60003fc6270 */
[----:B------:R-:W-:Y:S01]  /*12560*/  IMAD.MOV R8, RZ, RZ, -R8 ;  /* 0x000000ffff087224 */ /* 0x000fe200078e0a08 */
[----:B------:R-:W-:Y:S02]  /*12570*/  IABS R9, R12 ;  /* 0x0000000c00097213 */ /* 0x000fe40000000000 */
[----:B------:R-:W-:Y:S01]  /*12580*/  ISETP.GE.AND P4, PT, R12, RZ, PT ;  /* 0x000000ff0c00720c */ /* 0x000fe20003f86270 */
[C---:B------:R-:W-:Y:S01]  /*12590*/  IMAD R8, R21.reuse, R8, R10 ;  /* 0x0000000815087224 */ /* 0x040fe200078e020a */
[----:B------:R-:W2:Y:S03]  /*125a0*/  LDL R12, [R1+0x338] ;  /* 0x00033800010c7983 */ /* 0x000ea60000100800 */
[----:B------:R-:W-:Y:S01]  /*125b0*/  @!P3 IMAD.IADD R4, R4, 0x1, -R21 ;  /* 0x000000010404b824 */ /* 0x000fe200078e0a15 */
[----:B------:R-:W-:Y:S01]  /*125c0*/  ISETP.GT.U32.AND P2, PT, R21, R2, PT ;  /* 0x000000021500720c */ /* 0x000fe20003f44070 */
[----:B------:R-:W-:-:S12]  /*125d0*/  IMAD.HI.U32 R7, R14, R9, RZ ;  /* 0x000000090e077227 */ /* 0x000fd800078e00ff */
[----:B------:R-:W-:-:S05]  /*125e0*/  @!P2 IMAD.IADD R2, R2, 0x1, -R21 ;  /* 0x000000010202a824 */ /* 0x000fca00078e0a15 */
[----:B------:R-:W-:Y:S02]  /*125f0*/  ISETP.GT.U32.AND P2, PT, R21, R2, PT ;  /* 0x000000021500720c */ /* 0x000fe40003f44070 */
[----:B----4-:R-:W-:Y:S02]  /*12600*/  ISETP.GE.AND P3, PT, R26, RZ, PT ;  /* 0x000000ff1a00720c */ /* 0x010fe40003f66270 */
[----:B------:R-:W-:Y:S02]  /*12610*/  IABS R10, R26 ;  /* 0x0000001a000a7213 */ /* 0x000fe40000000000 */
[----:B------:R-:W4:Y:S01]  /*12620*/  LDL.LU R26, [R1+0x348] ;  /* 0x00034800011a7983 */ /* 0x000f220000300800 */
[----:B------:R-:W-:-:S06]  /*12630*/  IMAD.MOV R7, RZ, RZ, -R7 ;  /* 0x000000ffff077224 */ /* 0x000fcc00078e0a07 */
[----:B------:R-:W-:Y:S02]  /*12640*/  @!P2 IMAD.IADD R2, R2, 0x1, -R21 ;  /* 0x000000010202a824 */ /* 0x000fe400078e0a15 */
[----:B------:R-:W-:Y:S02]  /*12650*/  IMAD R7, R21, R7, R9 ;  /* 0x0000000715077224 */ /* 0x000fe400078e0209 */
[----:B0-----:R-:W-:Y:S01]  /*12660*/  IMAD.MOV.U32 R5, RZ, RZ, R6 ;  /* 0x000000ffff057224 */ /* 0x001fe200078e0006 */
[----:B---3--:R-:W-:Y:S01]  /*12670*/  IABS R9, R13 ;  /* 0x0000000d00097213 */ /* 0x008fe20000000000 */
[----:B------:R-:W-:Y:S02]  /*12680*/  IMAD.MOV.U32 R13, RZ, RZ, R2 ;  /* 0x000000ffff0d7224 */ /* 0x000fe400078e0002 */
[----:B------:R-:W-:Y:S02]  /*12690*/  @!P0 IMAD.MOV R5, RZ, RZ, -R5 ;  /* 0x000000ffff058224 */ /* 0x000fe400078e0a05 */
[----:B------:R-:W-:-:S03]  /*126a0*/  @!P6 IMAD.MOV R13, RZ, RZ, -R13 ;  /* 0x000000ffff0de224 */ /* 0x000fc600078e0a0d */
[----:B------:R-:W-:Y:S04]  /*126b0*/  STL [R1+0x6e8], R5 ;  /* 0x0006e80501007387 */ /* 0x000fe80000100800 */
[----:B------:R0:W-:Y:S02]  /*126c0*/  STL [R1+0x6e0], R13 ;  /* 0x0006e00d01007387 */ /* 0x0001e40000100800 */
[----:B0-----:R-:W-:-:S04]  /*126d0*/  IMAD.HI.U32 R13, R14, R9, RZ ;  /* 0x000000090e0d7227 */ /* 0x001fc800078e00ff */
[----:B------:R-:W-:Y:S01]  /*126e0*/  IMAD.MOV R13, RZ, RZ, -R13 ;  /* 0x000000ffff0d7224 */ /* 0x000fe200078e0a0d */
[----:B--2---:R-:W-:Y:S02]  /*126f0*/  IABS R5, R15 ;  /* 0x0000000f00057213 */ /* 0x004fe40000000000 */
[----:B------:R-:W2:Y:S01]  /*12700*/  LDL R15, [R1+0x350] ;  /* 0x00035000010f7983 */ /* 0x000ea20000100800 */
[----:B------:R-:W-:-:S05]  /*12710*/  IMAD R9, R21, R13, R9 ;  /* 0x0000000d15097224 */ /* 0x000fca00078e0209 */
[----:B------:R0:W-:Y:S04]  /*12720*/  STL [R1+0x2664], R9 ;  /* 0x0026640901007387 */ /* 0x0001e80000100800 */
[----:B0-----:R-:W3:Y:S01]  /*12730*/  LDL R9, [R1+0x34c] ;  /* 0x00034c0001097983 */ /* 0x001ee20000100800 */
[----:B------:R-:W-:-:S13]  /*12740*/  ISETP.GT.U32.AND P0, PT, R21, R4, PT ;  /* 0x000000041500720c */ /* 0x000fda0003f04070 */
[----:B------:R-:W-:-:S04]  /*12750*/  @!P0 IMAD.IADD R4, R4, 0x1, -R21 ;  /* 0x0000000104048824 */ /* 0x000fc800078e0a15 */
[----:B------:R-:W-:Y:S01]  /*12760*/  @!P5 IMAD.MOV R4, RZ, RZ, -R4 ;  /* 0x000000ffff04d224 */ /* 0x000fe200078e0a04 */
[----:B----4-:R0:W-:Y:S01]  /*12770*/  STL [R1+0x2660], R26 ;  /* 0x0026601a01007387 */ /* 0x0101e20000100800 */
[----:B------:R-:W-:-:S03]  /*12780*/  IABS R13, R26 ;  /* 0x0000001a000d7213 */ /* 0x000fc60000000000 */
[----:B------:R-:W-:Y:S04]  /*12790*/  STL [R1+0x6dc], R4 ;  /* 0x0006dc0401007387 */ /* 0x000fe80000100800 */
[----:B0-----:R-:W4:Y:S01]  /*127a0*/  LDL.LU R26, [R1+0x334] ;  /* 0x00033400011a7983 */ /* 0x001f220000300800 */
[C---:B------:R-:W-:Y:S02]  /*127b0*/  ISETP.GT.U32.AND P6, PT, R21.reuse, R7, PT ;  /* 0x000000071500720c */ /* 0x040fe40003fc4070 */
[----:B------:R-:W-:Y:S01]  /*127c0*/  ISETP.GT.U32.AND P0, PT, R21, R8, PT ;  /* 0x000000081500720c */ /* 0x000fe20003f04070 */
[----:B------:R-:W-:-:S10]  /*127d0*/  IMAD.HI.U32 R2, R14, R10, RZ ;  /* 0x0000000a0e027227 */ /* 0x000fd400078e00ff */
[--C-:B------:R-:W-:Y:S02]  /*127e0*/  @!P6 IMAD.IADD R7, R7, 0x1, -R21.reuse ;  /* 0x000000010707e824 */ /* 0x100fe400078e0a15 */
[----:B------:R-:W-:-:S03]  /*127f0*/  @!P0 IMAD.IADD R8, R8, 0x1, -R21 ;  /* 0x0000000108088824 */ /* 0x000fc600078e0a15 */
[----:B------:R-:W-:Y:S01]  /*12800*/  ISETP.GT.U32.AND P0, PT, R21, R7, PT ;  /* 0x000000071500720c */ /* 0x000fe20003f04070 */
[----:B------:R-:W-:-:S04]  /*12810*/  IMAD.MOV R2, RZ, RZ, -R2 ;  /* 0x000000ffff027224 */ /* 0x000fc800078e0a02 */
[----:B------:R-:W-:Y:S02]  /*12820*/  IMAD R10, R21, R2, R10 ;  /* 0x00000002150a7224 */ /* 0x000fe400078e020a */
[----:B------:R-:W-:-:S04]  /*12830*/  IMAD.HI.U32 R2, R14, R5, RZ ;  /* 0x000000050e027227 */ /* 0x000fc800078e00ff */
[----:B------:R-:W-:Y:S02]  /*12840*/  IMAD.MOV R2, RZ, RZ, -R2 ;  /* 0x000000ffff027224 */ /* 0x000fe400078e0a02 */
[----:B------:R-:W-:Y:S02]  /*12850*/  @!P0 IMAD.IADD R7, R7, 0x1, -R21 ;  /* 0x0000000107078824 */ /* 0x000fe400078e0a15 */
[----:B------:R-:W-:Y:S01]  /*12860*/  IMAD R5, R21, R2, R5 ;  /* 0x0000000215057224 */ /* 0x000fe200078e0205 */
[----:B------:R-:W-:Y:S02]  /*12870*/  ISETP.GE.AND P2, PT, R11, RZ, PT ;  /* 0x000000ff0b00720c */ /* 0x000fe40003f46270 */
[----:B------:R-:W-:Y:S02]  /*12880*/  IABS R11, R11 ;  /* 0x0000000b000b7213 */ /* 0x000fe40000000000 */
[----:B---3--:R-:W-:Y:S01]  /*12890*/  IABS R2, R9 ;  /* 0x0000000900027213 */ /* 0x008fe20000000000 */
[----:B------:R-:W-:-:S04]  /*128a0*/  IMAD.MOV.U32 R9, RZ, RZ, R7 ;  /* 0x000000ffff097224 */ /* 0x000fc800078e0007 */
[----:B------:R-:W-:Y:S01]  /*128b0*/  @!P4 IMAD.MOV R9, RZ, RZ, -R9 ;  /* 0x000000ffff09c224 */ /* 0x000fe200078e0a09 */
[----:B------:R-:W-:-:S04]  /*128c0*/  IABS R6, R12 ;  /* 0x0000000c00067213 */ /* 0x000fc80000000000 */
[----:B------:R0:W-:Y:S01]  /*128d0*/  STL [R1+0x6d8], R9 ;  /* 0x0006d80901007387 */ /* 0x0001e20000100800 */
[----:B------:R-:W-:-:S03]  /*128e0*/  IMAD.HI.U32 R12, R14, R11, RZ ;  /* 0x0000000b0e0c7227 */ /* 0x000fc600078e00ff */
[----:B0-----:R-:W3:Y:S01]  /*128f0*/  LDL.LU R9, [R1+0x2664] ;  /* 0x0026640001097983 */ /* 0x001ee20000300800 */
[----:B------:R-:W-:-:S04]  /*12900*/  IMAD.MOV R12, RZ, RZ, -R12 ;  /* 0x000000ffff0c7224 */ /* 0x000fc800078e0a0c */
[C---:B------:R-:W-:Y:S02]  /*12910*/  IMAD R11, R21.reuse, R12, R11 ;  /* 0x0000000c150b7224 */ /* 0x040fe400078e020b */
[----:B------:R-:W-:Y:S01]  /*12920*/  IMAD.HI.U32 R12, R14, R6, RZ ;  /* 0x000000060e0c7227 */ /* 0x000fe200078e00ff */
[----:B------:R-:W-:-:S03]  /*12930*/  ISETP.GT.U32.AND P0, PT, R21, R10, PT ;  /* 0x0000000a1500720c */ /* 0x000fc60003f04070 */
[----:B------:R-:W-:Y:S02]  /*12940*/  IMAD.MOV R12, RZ, RZ, -R12 ;  /* 0x000000ffff0c7224 */ /* 0x000fe400078e0a0c */
[----:B------:R-:W-:Y:S02]  /*12950*/  IMAD.MOV.U32 R4, RZ, RZ, R2 ;  /* 0x000000ffff047224 */ /* 0x000fe400078e0002 */
[----:B------:R-:W-:Y:S01]  /*12960*/  IMAD R6, R21, R12, R6 ;  /* 0x0000000c15067224 */ /* 0x000fe200078e0206 */
[----:B--2---:R-:W-:Y:S01]  /*12970*/  IABS R12, R15 ;  /* 0x0000000f000c7213 */ /* 0x004fe20000000000 */
[----:B------:R-:W-:-:S04]  /*12980*/  IMAD.HI.U32 R15, R14, R4, RZ ;  /* 0x000000040e0f7227 */ /* 0x000fc800078e00ff */
[----:B------:R-:W-:Y:S02]  /*12990*/  IMAD.MOV R15, RZ, RZ, -R15 ;  /* 0x000000ffff0f7224 */ /* 0x000fe400078e0a0f */
[----:B------:R-:W-:Y:S02]  /*129a0*/  @!P0 IMAD.IADD R10, R10, 0x1, -R21 ;  /* 0x000000010a0a8824 */ /* 0x000fe400078e0a15 */
[C---:B------:R-:W-:Y:S01]  /*129b0*/  IMAD R4, R21.reuse, R15, R4 ;  /* 0x0000000f15047224 */ /* 0x040fe200078e0204 */
[----:B----4-:R-:W-:Y:S02]  /*129c0*/  ISETP.GE.AND P0, PT, R26, RZ, PT ;  /* 0x000000ff1a00720c */ /* 0x010fe40003f06270 */
[----:B------:R-:W2:Y:S04]  /*129d0*/  LDL.LU R26, [R1+0x2660] ;  /* 0x00266000011a7983 */ /* 0x000ea80000300800 */
[----:B------:R-:W4:Y:S01]  /*129e0*/  LDL.LU R15, [R1+0x338] ;  /* 0x00033800010f7983 */ /* 0x000f220000300800 */
[----:B------:R-:W-:-:S02]  /*129f0*/  ISETP.GT.U32.AND P6, PT, R21, R11, PT ;  /* 0x0000000b1500720c */ /* 0x000fc40003fc4070 */
[----:B------:R-:W-:Y:S01]  /*12a00*/  ISETP.GT.U32.AND P5, PT, R21, R8, PT ;  /* 0x000000081500720c */ /* 0x000fe20003fa4070 */
[----:B------:R-:W-:-:S10]  /*12a10*/  IMAD.MOV.U32 R2, RZ, RZ, R12 ;  /* 0x000000ffff027224 */ /* 0x000fd400078e000c */
[--C-:B------:R-:W-:Y:S02]  /*12a20*/  @!P6 IMAD.IADD R11, R11, 0x1, -R21.reuse ;  /* 0x000000010b0be824 */ /* 0x100fe400078e0a15 */
[----:B------:R-:W-:Y:S01]  /*12a30*/  @!P5 IMAD.IADD R8, R8, 0x1, -R21 ;  /* 0x000000010808d824 */ /* 0x000fe200078e0a15 */
[C---:B------:R-:W-:Y:S02]  /*12a40*/  ISETP.GT.U32.AND P5, PT, R21.reuse, R6, PT ;  /* 0x000000061500720c */ /* 0x040fe40003fa4070 */
[----:B------:R-:W-:Y:S01]  /*12a50*/  ISETP.GT.U32.AND P6, PT, R21, R11, PT ;  /* 0x0000000b1500720c */ /* 0x000fe20003fc4070 */
[----:B------:R-:W-:-:S04]  /*12a60*/  IMAD.HI.U32 R7, R14, R13, RZ ;  /* 0x0000000d0e077227 */ /* 0x000fc800078e00ff */
[----:B------:R-:W-:-:S04]  /*12a70*/  IMAD.HI.U32 R12, R14, R2, RZ ;  /* 0x000000020e0c7227 */ /* 0x000fc800078e00ff */
[----:B------:R-:W-:Y:S02]  /*12a80*/  IMAD.MOV R7, RZ, RZ, -R7 ;  /* 0x000000ffff077224 */ /* 0x000fe400078e0a07 */
[--C-:B------:R-:W-:Y:S02]  /*12a90*/  @!P5 IMAD.IADD R6, R6, 0x1, -R21.reuse ;  /* 0x000000010606d824 */ /* 0x100fe400078e0a15 */
[----:B------:R-:W-:Y:S02]  /*12aa0*/  IMAD.MOV R12, RZ, RZ, -R12 ;  /* 0x000000ffff0c7224 */ /* 0x000fe400078e0a0c */
[----:B------:R-:W-:Y:S02]  /*12ab0*/  @!P6 IMAD.IADD R11, R11, 0x1, -R21 ;  /* 0x000000010b0be824 */ /* 0x000fe400078e0a15 */
[C---:B------:R-:W-:Y:S02]  /*12ac0*/  IMAD R7, R21.reuse, R7, R13 ;  /* 0x0000000715077224 */ /* 0x040fe400078e020d */
[----:B------:R-:W-:Y:S01]  /*12ad0*/  IMAD.MOV.U32 R13, RZ, RZ, R8 ;  /* 0x000000ffff0d7224 */ /* 0x000fe200078e0008 */
[C---:B---3--:R-:W-:Y:S01]  /*12ae0*/  ISETP.GT.U32.AND P4, PT, R21.reuse, R9, PT ;  /* 0x000000091500720c */ /* 0x048fe20003f84070 */
[----:B------:R-:W-:Y:S01]  /*12af0*/  IMAD R2, R21, R12, R2 ;  /* 0x0000000c15027224 */ /* 0x000fe200078e0202 */
[----:B------:R-:W3:Y:S01]  /*12b00*/  LDL R8, [R1+0x354] ;  /* 0x0003540001087983 */ /* 0x000ee20000100800 */
[----:B------:R-:W-:-:S10]  /*12b10*/  IMAD.MOV.U32 R12, RZ, RZ, R11 ;  /* 0x000000ffff0c7224 */ /* 0x000fd400078e000b */
[----:B------:R-:W-:-:S05]  /*12b20*/  @!P4 IMAD.IADD R9, R9, 0x1, -R21 ;  /* 0x000000010909c824 */ /* 0x000fca00078e0a15 */
[----:B------:R-:W-:Y:S01]  /*12b30*/  ISETP.GT.U32.AND P5, PT, R21, R9, PT ;  /* 0x000000091500720c */ /* 0x000fe20003fa4070 */
[----:B------:R-:W-:Y:S02]  /*12b40*/  @!P1 IMAD.MOV R13, RZ, RZ, -R13 ;  /* 0x000000ffff0d9224 */ /* 0x000fe400078e0a0d */
[----:B------:R-:W-:-:S03]  /*12b50*/  @!P2 IMAD.MOV R12, RZ, RZ, -R12 ;  /* 0x000000ffff0ca224 */ /* 0x000fc600078e0a0c */
[----:B------:R0:W-:Y:S07]  /*12b60*/  STL [R1+0x6d0], R13 ;  /* 0x0006d00d01007387 */ /* 0x0001ee0000100800 */
[----:B------:R-:W-:Y:S01]  /*12b70*/  @!P5 IMAD.IADD R9, R9, 0x1, -R21 ;  /* 0x000000010909d824 */ /* 0x000fe200078e0a15 */
[----:B0-----:R-:W2:Y:S04]  /*12b80*/  LDL.LU R13, [R1+0x344] ;  /* 0x00034400010d7983 */ /* 0x001ea80000300800 */
[----:B------:R-:W2:Y:S04]  /*12b90*/  LDL R11, [R1+0x358] ;  /* 0x00035800010b7983 */ /* 0x000ea80000100800 */
[----:B------:R-:W-:Y:S01]  /*12ba0*/  STL [R1+0x6c8], R12 ;  /* 0x0006c80c01007387 */ /* 0x000fe20000100800 */
[----:B----4-:R-:W-:-:S03]  /*12bb0*/  ISETP.GE.AND P5, PT, R15, RZ, PT ;  /* 0x000000ff0f00720c */ /* 0x010fc60003fa6270 */
[----:B------:R-:W4:Y:S01]  /*12bc0*/  LDL.LU R15, [R1+0x360] ;  /* 0x00036000010f7983 */ /* 0x000f220000300800 */
[C---:B------:R-:W-:Y:S02]  /*12bd0*/  ISETP.GT.U32.AND P6, PT, R21.reuse, R5, PT ;  /* 0x000000051500720c */ /* 0x040fe40003fc4070 */
[----:B------:R-:W-:-:S11]  /*12be0*/  ISETP.GT.U32.AND P4, PT, R21, R10, PT ;  /* 0x0000000a1500720c */ /* 0x000fd60003f84070 */
[----:B------:R-:W-:Y:S01]  /*12bf0*/  @!P6 IMAD.IADD R5, R5, 0x1, -R21 ;  /* 0x000000010505e824 */ /* 0x000fe200078e0a15 */
[----:B------:R-:W-:-:S04]  /*12c00*/  ISETP.GT.U32.AND P6, PT, R21, R6, PT ;  /* 0x000000061500720c */ /* 0x000fc80003fc4070 */
[C---:B------:R-:W-:Y:S01]  /*12c10*/  ISETP.GT.U32.AND P1, PT, R21.reuse, R5, PT ;  /* 0x000000051500720c */ /* 0x040fe20003f24070 */
[----:B----4-:R0:W-:Y:S04]  /*12c20*/  STL [R1+0x265c], R15 ;  /* 0x00265c0f01007387 */ /* 0x0101e80000100800 */
[----:B0-----:R-:W4:Y:S01]  /*12c30*/  LDL.LU R15, [R1+0x34c] ;  /* 0x00034c00010f7983 */ /* 0x001f220000300800 */
[C---:B------:R-:W-:Y:S02]  /*12c40*/  ISETP.GT.U32.AND P2, PT, R21.reuse, R7, PT ;  /* 0x000000071500720c */ /* 0x040fe40003f44070 */
[----:B---3--:R-:W-:Y:S01]  /*12c50*/  IABS R8, R8 ;  /* 0x0000000800087213 */ /* 0x008fe20000000000 */
[----:B------:R-:W-:Y:S01]  /*12c60*/  @!P4 IMAD.IADD R10, R10, 0x1, -R21 ;  /* 0x000000010a0ac824 */ /* 0x000fe200078e0a15 */
[----:B------:R-:W-:-:S03]  /*12c70*/  ISETP.GT.U32.AND P4, PT, R21, R4, PT ;  /* 0x000000041500720c */ /* 0x000fc60003f84070 */
[--C-:B------:R-:W-:Y:S02]  /*12c80*/  @!P1 IMAD.IADD R5, R5, 0x1, -R21.reuse ;  /* 0x0000000105059824 */ /* 0x100fe400078e0a15 */
[----:B------:R-:W-:Y:S01]  /*12c90*/  IMAD.HI.U32 R12, R14, R8, RZ ;  /* 0x000000080e0c7227 */ /* 0x000fe200078e00ff */
[----:B--2---:R-:W-:Y:S02]  /*12ca0*/  IABS R11, R11 ;  /* 0x0000000b000b7213 */ /* 0x004fe40000000000 */
[----:B------:R-:W-:Y:S01]  /*12cb0*/  ISETP.GE.AND P1, PT, R13, RZ, PT ;  /* 0x000000ff0d00720c */ /* 0x000fe20003f26270 */
[----:B------:R-:W-:Y:S02]  /*12cc0*/  IMAD.MOV R13, RZ, RZ, -R12 ;  /* 0x000000ffff0d7224 */ /* 0x000fe400078e0a0c */
[----:B------:R-:W-:Y:S02]  /*12cd0*/  @!P6 IMAD.IADD R6, R6, 0x1, -R21 ;  /* 0x000000010606e824 */ /* 0x000fe400078e0a15 */
[----:B------:R-:W-:-:S02]  /*12ce0*/  @!P3 IMAD.MOV R10, RZ, RZ, -R10 ;  /* 0x000000ffff0ab224 */ /* 0x000fc400078e0a0a */
[----:B------:R-:W-:Y:S01]  /*12cf0*/  @!P2 IMAD.IADD R7, R7, 0x1, -R21 ;  /* 0x000000010707a824 */ /* 0x000fe200078e0a15 */
[----:B------:R-:W-:Y:S01]  /*12d00*/  ISETP.GE.AND P2, PT, R26, RZ, PT ;  /* 0x000000ff1a00720c */ /* 0x000fe20003f46270 */
[----:B------:R-:W-:Y:S01]  /*12d10*/  IMAD.HI.U32 R12, R14, R11, RZ ;  /* 0x0000000b0e0c7227 */ /* 0x000fe200078e00ff */
[----:B------:R-:W2:Y:S03]  /*12d20*/  LDL.LU R26, [R1+0x364] ;  /* 0x00036400011a7983 */ /* 0x000ea60000300800 */
[----:B------:R-:W-:Y:S02]  /*12d30*/  @!P0 IMAD.MOV R9, RZ, RZ, -R9 ;  /* 0x000000ffff098224 */ /* 0x000fe400078e0a09 */
[----:B------:R-:W-:Y:S02]  /*12d40*/  IMAD R8, R21, R13, R8 ;  /* 0x0000000d15087224 */ /* 0x000fe400078e0208 */
[----:B------:R-:W3:Y:S01]  /*12d50*/  LDL.LU R13, [R1+0x35c] ;  /* 0x00035c00010d7983 */ /* 0x000ee20000300800 */
[----:B------:R-:W-:-:S02]  /*12d60*/  @!P5 IMAD.MOV R6, RZ, RZ, -R6 ;  /* 0x000000ffff06d224 */ /* 0x000fc400078e0a06 */
[----:B------:R-:W-:Y:S01]  /*12d70*/  @!P4 IMAD.IADD R4, R4, 0x1, -R21 ;  /* 0x000000010404c824 */ /* 0x000fe200078e0a15 */
[----:B------:R0:W-:Y:S01]  /*12d80*/  STL [R1+0x6bc], R10 ;  /* 0x0006bc0a01007387 */ /* 0x0001e20000100800 */
[----:B------:R-:W-:-:S03]  /*12d90*/  IMAD.MOV R12, RZ, RZ, -R12 ;  /* 0x000000ffff0c7224 */ /* 0x000fc600078e0a0c */
[----:B0-----:R-:W2:Y:S04]  /*12da0*/  LDL.LU R10, [R1+0x358] ;  /* 0x00035800010a7983 */ /* 0x001ea80000300800 */
[----:B------:R-:W-:Y:S01]  /*12db0*/  STL [R1+0x6b8], R9 ;  /* 0x0006b80901007387 */ /* 0x000fe20000100800 */
[----:B----4-:R-:W-:Y:S01]  /*12dc0*/  ISETP.GE.AND P4, PT, R15, RZ, PT ;  /* 0x000000ff0f00720c */ /* 0x010fe20003f86270 */
[----:B------:R-:W-:Y:S02]  /*12dd0*/  IMAD.MOV.U32 R15, RZ, RZ, R5 ;  /* 0x000000ffff0f7224 */ /* 0x000fe400078e0005 */
[----:B------:R-:W4:Y:S04]  /*12de0*/  LDL.LU R5, [R1+0x354] ;  /* 0x0003540001057983 */ /* 0x000f280000300800 */
[----:B------:R0:W-:Y:S02]  /*12df0*/  STL [R1+0x6b0], R6 ;  /* 0x0006b00601007387 */ /* 0x0001e40000100800 */
[----:B0-----:R-:W-:-:S02]  /*12e00*/  IMAD R6, R21, R12, R11 ;  /* 0x0000000c15067224 */ /* 0x001fc400078e020b */
[----:B------:R-:W4:Y:S01]  /*12e10*/  LDL.LU R11, [R1+0x350] ;  /* 0x00035000010b7983 */ /* 0x000f220000300800 */
[----:B------:R-:W-:-:S05]  /*12e20*/  @!P1 IMAD.MOV R15, RZ, RZ, -R15 ;  /* 0x000000ffff0f9224 */ /* 0x000fca00078e0a0f */
[----:B------:R0:W-:Y:S04]  /*12e30*/  STL [R1+0x6a8], R15 ;  /* 0x0006a80f01007387 */ /* 0x0001e80000100800 */
[----:B0-----:R-:W4:Y:S01]  /*12e40*/  LDL.LU R15, [R1+0x265c] ;  /* 0x00265c00010f7983 */ /* 0x001f220000300800 */
[C---:B------:R-:W-:Y:S02]  /*12e50*/  ISETP.GT.U32.AND P6, PT, R21.reuse, R2, PT ;  /* 0x000000021500720c */ /* 0x040fe40003fc4070 */
[C---:B------:R-:W-:Y:S02]  /*12e60*/  ISETP.GT.U32.AND P3, PT, R21.reuse, R7, PT ;  /* 0x000000071500720c */ /* 0x040fe40003f64070 */
[----:B------:R-:W-:-:S09]  /*12e70*/  ISETP.GT.U32.AND P0, PT, R21, R4, PT ;  /* 0x000000041500720c */ /* 0x000fd20003f04070 */
[--C-:B------:R-:W-:Y:S02]  /*12e80*/  @!P6 IMAD.IADD R2, R2, 0x1, -R21.reuse ;  /* 0x000000010202e824 */ /* 0x100fe400078e0a15 */
[----:B------:R-:W-:-:S03]  /*12e90*/  @!P3 IMAD.IADD R7, R7, 0x1, -R21 ;  /* 0x000000010707b824 */ /* 0x000fc600078e0a15 */
[C---:B------:R-:W-:Y:S01]  /*12ea0*/  ISETP.GT.U32.AND P6, PT, R21.reuse, R2, PT ;  /* 0x000000021500720c */ /* 0x040fe20003fc4070 */
[----:B------:R-:W-:Y:S01]  /*12eb0*/  IMAD.MOV.U32 R12, RZ, RZ, R7 ;  /* 0x000000ffff0c7224 */ /* 0x000fe200078e0007 */
[----:B------:R-:W-:Y:S01]  /*12ec0*/  ISETP.GT.U32.AND P5, PT, R21, R8, PT ;  /* 0x000000081500720c */ /* 0x000fe20003fa4070 */
[----:B------:R-:W-:Y:S02]  /*12ed0*/  @!P0 IMAD.IADD R4, R4, 0x1, -R21 ;  /* 0x0000000104048824 */ /* 0x000fe400078e0a15 */
[----:B------:R-:W-:Y:S01]  /*12ee0*/  @!P2 IMAD.MOV R12, RZ, RZ, -R12 ;  /* 0x000000ffff0ca224 */ /* 0x000fe200078e0a0c */
[----:B---3--:R-:W-:-:S04]  /*12ef0*/  IABS R9, R13 ;  /* 0x0000000d00097213 */ /* 0x008fc80000000000 */
[----:B------:R0:W-:Y:S03]  /*12f00*/  STL [R1+0x69c], R12 ;  /* 0x00069c0c01007387 */ /* 0x0001e60000100800 */
[----:B------:R-:W-:Y:S01]  /*12f10*/  @!P6 IMAD.IADD R2, R2, 0x1, -R21 ;  /* 0x000000010202e824 */ /* 0x000fe200078e0a15 */
[----:B--2---:R-:W-:Y:S01]  /*12f20*/  ISETP.GE.AND P6, PT, R10, RZ, PT ;  /* 0x000000ff0a00720c */ /* 0x004fe20003fc6270 */
[----:B------:R-:W-:-:S04]  /*12f30*/  IMAD.HI.U32 R10, R14, R9, RZ ;  /* 0x000000090e0a7227 */ /* 0x000fc800078e00ff */
[----:B0-----:R-:W-:Y:S02]  /*12f40*/  IMAD.MOV.U32 R12, RZ, RZ, R4 ;  /* 0x000000ffff0c7224 */ /* 0x001fe400078e0004 */
[----:B------:R-:W-:Y:S02]  /*12f50*/  IMAD.MOV R7, RZ, RZ, -R10 ;  /* 0x000000ffff077224 */ /* 0x000fe400078e0a0a */
[----:B------:R-:W-:Y:S02]  /*12f60*/  @!P4 IMAD.MOV R12, RZ, RZ, -R12 ;  /* 0x000000ffff0cc224 */ /* 0x000fe400078e0a0c */
[----:B------:R-:W-:Y:S01]  /*12f70*/  @!P5 IMAD.IADD R8, R8, 0x1, -R21 ;  /* 0x000000010808d824 */ /* 0x000fe200078e0a15 */
[----:B------:R-:W-:-:S04]  /*12f80*/  ISETP.GE.AND P5, PT, R13, RZ, PT ;  /* 0x000000ff0d00720c */ /* 0x000fc80003fa6270 */
[----:B------:R-:W-:-:S13]  /*12f90*/  ISETP.GT.U32.AND P2, PT, R21, R8, PT ;  /* 0x000000081500720c */ /* 0x000fda0003f44070 */
[----:B------:R-:W-:Y:S01]  /*12fa0*/  @!P2 IMAD.IADD R8, R8, 0x1, -R21 ;  /* 0x000000010808a824 */ /* 0x000fe200078e0a15 */
[----:B------:R-:W-:Y:S02]  /*12fb0*/  ISETP.GE.AND P2, PT, R26, RZ, PT ;  /* 0x000000ff1a00720c */ /* 0x000fe40003f46270 */
[----:B----4-:R-:W-:Y:S02]  /*12fc0*/  ISETP.GE.AND P1, PT, R11, RZ, PT ;  /* 0x000000ff0b00720c */ /* 0x010fe40003f26270 */
[----:B------:R-:W-:-:S05]  /*12fd0*/  IABS R11, R26 ;  /* 0x0000001a000b7213 */ /* 0x000fca0000000000 */
[----:B------:R-:W-:Y:S02]  /*12fe0*/  IMAD.MOV.U32 R10, RZ, RZ, R11 ;  /* 0x000000ffff0a7224 */ /* 0x000fe400078e000b */
[----:B------:R-:W2:Y:S04]  /*12ff0*/  LDL.LU R11, [R1+0x370] ;  /* 0x00037000010b7983 */ /* 0x000ea80000300800 */
[----:B------:R0:W-:Y:S04]  /*13000*/  STL [R1+0x698], R12 ;  /* 0x0006980c01007387 */ /* 0x0001e80000100800 */
[----:B0-----:R-:W3:Y:S04]  /*13010*/  LDL.LU R12, [R1+0x374] ;  /* 0x00037400010c7983 */ /* 0x001ee80000300800 */
[----:B------:R-:W4:Y:S01]  /*13020*/  LDL R13, [R1+0x378] ;  /* 0x00037800010d7983 */ /* 0x000f220000100800 */
[----:B------:R-:W-:Y:S01]  /*13030*/  @!P1 IMAD.MOV R2, RZ, RZ, -R2 ;  /* 0x000000ffff029224 */ /* 0x000fe200078e0a02 */
[----:B------:R-:W-:-:S02]  /*13040*/  ISETP.GE.AND P0, PT, R5, RZ, PT ;  /* 0x000000ff0500720c */ /* 0x000fc40003f06270 */
[----:B------:R-:W-:Y:S02]  /*13050*/  IABS R5, R15 ;  /* 0x0000000f00057213 */ /* 0x000fe40000000000 */
[----:B------:R-:W-:Y:S02]  /*13060*/  ISETP.GE.AND P1, PT, R15, RZ, PT ;  /* 0x000000ff0f00720c */ /* 0x000fe40003f26270 */
[----:B------:R-:W2:Y:S04]  /*13070*/  LDL R15, [R1+0x37c] ;  /* 0x00037c00010f7983 */ /* 0x000ea80000100800 */
[----:B------:R-:W-:Y:S04]  /*13080*/  STL [R1+0x694], R2 ;  /* 0x0006940201007387 */ /* 0x000fe80000100800 */
[----:B------:R-:W3:Y:S01]  /*13090*/  LDL R26, [R1+0x380] ;  /* 0x00038000011a7983 */ /* 0x000ee20000100800 */
[C---:B------:R-:W-:Y:S01]  /*130a0*/  ISETP.GT.U32.AND P3, PT, R21.reuse, R6, PT ;  /* 0x000000061500720c */ /* 0x040fe20003f64070 */
[----:B------:R-:W-:-:S12]  /*130b0*/  IMAD R7, R21, R7, R9 ;  /* 0x0000000715077224 */ /* 0x000fd800078e0209 */
[----:B------:R-:W-:-:S05]  /*130c0*/  @!P3 IMAD.IADD R6, R6, 0x1, -R21 ;  /* 0x000000010606b824 */ /* 0x000fca00078e0a15 */
[C---:B------:R-:W-:Y:S01]  /*130d0*/  ISETP.GT.U32.AND P3, PT, R21.reuse, R6, PT ;  /* 0x000000061500720c */ /* 0x040fe20003f64070 */
[----:B------:R-:W-:Y:S01]  /*130e0*/  IMAD.HI.U32 R4, R14, R10, RZ ;  /* 0x0000000a0e047227 */ /* 0x000fe200078e00ff */
[----:B------:R-:W-:-:S03]  /*130f0*/  ISETP.GT.U32.AND P4, PT, R21, R7, PT ;  /* 0x000000071500720c */ /* 0x000fc60003f84070 */
[----:B------:R-:W-:-:S04]  /*13100*/  IMAD.MOV R4, RZ, RZ, -R4 ;  /* 0x000000ffff047224 */ /* 0x000fc800078e0a04 */
[----:B------:R-:W-:-:S04]  /*13110*/  IMAD R4, R21, R4, R10 ;  /* 0x0000000415047224 */ /* 0x000fc800078e020a */
[--C-:B------:R-:W-:Y:S02]  /*13120*/  @!P3 IMAD.IADD R6, R6, 0x1, -R21.reuse ;  /* 0x000000010606b824 */ /* 0x100fe400078e0a15 */
[----:B------:R-:W-:Y:S02]  /*13130*/  @!P0 IMAD.MOV R8, RZ, RZ, -R8 ;  /* 0x000000ffff088224 */ /* 0x000fe400078e0a08 */
[----:B------:R-:W-:-:S03]  /*13140*/  @!P4 IMAD.IADD R7, R7, 0x1, -R21 ;  /* 0x000000010707c824 */ /* 0x000fc600078e0a15 */
[----:B------:R2:W-:Y:S02]  /*13150*/  STL [R1+0x688], R8 ;  /* 0x0006880801007387 */ /* 0x0005e40000100800 */
[----:B------:R-:W-:-:S13]  /*13160*/  ISETP.GT.U32.AND P0, PT, R21, R7, PT ;  /* 0x000000071500720c */ /* 0x000fda0003f04070 */
[----:B------:R-:W-:-:S04]  /*13170*/  @!P0 IMAD.IADD R7, R7, 0x1, -R21 ;  /* 0x0000000107078824 */ /* 0x000fc800078e0a15 */
[----:B------:R-:W-:Y:S01]  /*13180*/  @!P5 IMAD.MOV R7, RZ, RZ, -R7 ;  /* 0x000000ffff07d224 */ /* 0x000fe200078e0a07 */
[----:B----4-:R-:W-:Y:S01]  /*13190*/  IABS R10, R13 ;  /* 0x0000000d000a7213 */ /* 0x010fe20000000000 */
[----:B------:R-:W-:-:S04]  /*131a0*/  IMAD.MOV.U32 R13, RZ, RZ, R6 ;  /* 0x000000ffff0d7224 */ /* 0x000fc800078e0006 */
[----:B------:R-:W-:-:S05]  /*131b0*/  @!P6 IMAD.MOV R13, RZ, RZ, -R13 ;  /* 0x000000ffff0de224 */ /* 0x000fca00078e0a0d */
[----:B------:R0:W-:Y:S01]  /*131c0*/  STL [R1+0x684], R13 ;  /* 0x0006840d01007387 */ /* 0x0001e20000100800 */
[----:B--2---:R-:W-:-:S03]  /*131d0*/  IABS R8, R15 ;  /* 0x0000000f00087213 */ /* 0x004fc60000000000 */
[----:B------:R-:W2:Y:S01]  /*131e0*/  LDL R15, [R1+0x388] ;  /* 0x00038800010f7983 */ /* 0x000ea20000100800 */
[----:B0-----:R-:W-:-:S04]  /*131f0*/  IMAD.HI.U32 R13, R14, R10, RZ ;  /* 0x0000000a0e0d7227 */ /* 0x001fc800078e00ff */
[----:B------:R-:W-:Y:S01]  /*13200*/  IMAD.MOV R13, RZ, RZ, -R13 ;  /* 0x000000ffff0d7224 */ /* 0x000fe200078e0a0d */
[----:B---3--:R-:W-:Y:S02]  /*13210*/  IABS R6, R26 ;  /* 0x0000001a00067213 */ /* 0x008fe40000000000 */
[----:B------:R-:W3:Y:S01]  /*13220*/  LDL R26, [R1+0x38c] ;  /* 0x00038c00011a7983 */ /* 0x000ee20000100800 */
[----:B------:R-:W-:-:S03]  /*13230*/  IMAD R10, R21, R13, R10 ;  /* 0x0000000d150a7224 */ /* 0x000fc600078e020a */
[----:B------:R-:W4:Y:S04]  /*13240*/  LDL R13, [R1+0x384] ;  /* 0x00038400010d7983 */ /* 0x000f280000100800 */
[----:B------:R0:W-:Y:S04]  /*13250*/  STL [R1+0x2658], R16 ;  /* 0x0026581001007387 */ /* 0x0001e80000100800 */
[----:B------:R1:W-:Y:S04]  /*13260*/  STL [R1+0x680], R7 ;  /* 0x0006800701007387 */ /* 0x0003e80000100800 */
[----:B0-----:R-:W3:Y:S01]  /*13270*/  LDL.LU R16, [R1+0x378] ;  /* 0x0003780001107983 */ /* 0x001ee20000300800 */
[----:B------:R-:W-:-:S04]  /*13280*/  IMAD.HI.U32 R9, R14, R5, RZ ;  /* 0x000000050e097227 */ /* 0x000fc800078e00ff */
[----:B------:R-:W-:Y:S01]  /*13290*/  IMAD.MOV R9, RZ, RZ, -R9 ;  /* 0x000000ffff097224 */ /* 0x000fe200078e0a09 */
[----:B------:R-:W-:-:S03]  /*132a0*/  IABS R2, R11 ;  /* 0x0000000b00027213 */ /* 0x000fc60000000000 */
[----:B------:R-:W-:Y:S01]  /*132b0*/  IMAD R5, R21, R9, R5 ;  /* 0x0000000915057224 */ /* 0x000fe200078e0205 */
[----:B------:R-:W-:Y:S01]  /*132c0*/  ISETP.GE.AND P3, PT, R11, RZ, PT ;  /* 0x000000ff0b00720c */ /* 0x000fe20003f66270 */
[----:B------:R-:W-:-:S03]  /*132d0*/  IMAD.HI.U32 R11, R14, R2, RZ ;  /* 0x000000020e0b7227 */ /* 0x000fc600078e00ff */
[C---:B------:R-:W-:Y:S02]  /*132e0*/  ISETP.GT.U32.AND P6, PT, R21.reuse, R5, PT ;  /* 0x000000051500720c */ /* 0x040fe40003fc4070 */
[C---:B------:R-:W-:Y:S01]  /*132f0*/  ISETP.GT.U32.AND P0, PT, R21.reuse, R4, PT ;  /* 0x000000041500720c */ /* 0x040fe20003f04070 */
[----:B------:R-:W-:Y:S01]  /*13300*/  IMAD.MOV R11, RZ, RZ, -R11 ;  /* 0x000000ffff0b7224 */ /* 0x000fe200078e0a0b */
[----:B------:R-:W-:Y:S02]  /*13310*/  ISETP.GE.AND P4, PT, R12, RZ, PT ;  /* 0x000000ff0c00720c */ /* 0x000fe40003f86270 */
[----:B------:R-:W-:Y:S01]  /*13320*/  IABS R12, R12 ;  /* 0x0000000c000c7213 */ /* 0x000fe20000000000 */
[----:B------:R-:W-:-:S04]  /*13330*/  IMAD R2, R21, R11, R2 ;  /* 0x0000000b15027224 */ /* 0x000fc800078e0202 */
[----:B------:R-:W-:-:S04]  /*13340*/  IMAD.HI.U32 R9, R14, R12, RZ ;  /* 0x0000000c0e097227 */ /* 0x000fc800078e00ff */
[----:B------:R-:W-:Y:S01]  /*13350*/  @!P6 IMAD.IADD R5, R5, 0x1, -R21 ;  /* 0x000000010505e824 */ /* 0x000fe200078e0a15 */
[C---:B------:R-:W-:Y:S01]  /*13360*/  ISETP.GT.U32.AND P6, PT, R21.reuse, R2, PT ;  /* 0x000000021500720c */ /* 0x040fe20003fc4070 */
[----:B------:R-:W-:Y:S02]  /*13370*/  IMAD.MOV R9, RZ, RZ, -R9 ;  /* 0x000000ffff097224 */ /* 0x000fe400078e0a09 */
[----:B------:R-:W-:Y:S01]  /*13380*/  @!P0 IMAD.IADD R4, R4, 0x1, -R21 ;  /* 0x0000000104048824 */ /* 0x000fe200078e0a15 */
[C---:B------:R-:W-:Y:S01]  /*13390*/  ISETP.GT.U32.AND P0, PT, R21.reuse, R5, PT ;  /* 0x000000051500720c */ /* 0x040fe20003f04070 */
[----:B------:R-:W-:Y:S02]  /*133a0*/  IMAD R12, R21, R9, R12 ;  /* 0x00000009150c7224 */ /* 0x000fe400078e020c */
[----:B------:R-:W-:-:S04]  /*133b0*/  IMAD.HI.U32 R9, R14, R6, RZ ;  /* 0x000000060e097227 */ /* 0x000fc800078e00ff */
[----:B------:R-:W-:Y:S01]  /*133c0*/  IMAD.HI.U32 R11, R14, R8, RZ ;  /* 0x000000080e0b7227 */ /* 0x000fe200078e00ff */
[----:B------:R-:W-:-:S03]  /*133d0*/  ISETP.GT.U32.AND P5, PT, R21, R4, PT ;  /* 0x000000041500720c */ /* 0x000fc60003fa4070 */
[----:B------:R-:W-:Y:S02]  /*133e0*/  IMAD.MOV R9, RZ, RZ, -R9 ;  /* 0x000000ffff097224 */ /* 0x000fe400078e0a09 */
[----:B------:R-:W-:Y:S02]  /*133f0*/  IMAD.MOV R11, RZ, RZ, -R11 ;  /* 0x000000ffff0b7224 */ /* 0x000fe400078e0a0b */
[C---:B------:R-:W-:Y:S02]  /*13400*/  IMAD R6, R21.reuse, R9, R6 ;  /* 0x0000000915067224 */ /* 0x040fe400078e0206 */
[--C-:B------:R-:W-:Y:S02]  /*13410*/  @!P6 IMAD.IADD R2, R2, 0x1, -R21.reuse ;  /* 0x000000010202e824 */ /* 0x100fe400078e0a15 */
[----:B------:R-:W-:Y:S02]  /*13420*/  IMAD R8, R21, R11, R8 ;  /* 0x0000000b15087224 */ /* 0x000fe400078e0208 */
[----:B------:R-:W-:Y:S01]  /*13430*/  @!P0 IMAD.IADD R5, R5, 0x1, -R21 ;  /* 0x0000000105058824 */ /* 0x000fe200078e0a15 */
[----:B------:R-:W-:-:S02]  /*13440*/  ISETP.GT.U32.AND P0, PT, R21, R12, PT ;  /* 0x0000000c1500720c */ /* 0x000fc40003f04070 */
[----:B------:R-:W-:Y:S01]  /*13450*/  ISETP.GT.U32.AND P6, PT, R21, R2, PT ;  /* 0x000000021500720c */ /* 0x000fe20003fc4070 */
[----:B------:R-:W-:-:S04]  /*13460*/  @!P5 IMAD.IADD R4, R4, 0x1, -R21 ;  /* 0x000000010404d824 */ /* 0x000fc800078e0a15 */
[----:B------:R-:W-:-:S06]  /*13470*/  @!P2 IMAD.MOV R4, RZ, RZ, -R4 ;  /* 0x000000ffff04a224 */ /* 0x000fcc00078e0a04 */
[--C-:B------:R-:W-:Y:S02]  /*13480*/  @!P0 IMAD.IADD R12, R12, 0x1, -R21.reuse ;  /* 0x000000010c0c8824 */ /* 0x100fe400078e0a15 */
[----:B------:R-:W-:Y:S01]  /*13490*/  @!P6 IMAD.IADD R2, R2, 0x1, -R21 ;  /* 0x000000010202e824 */ /* 0x000fe200078e0a15 */
[----:B--2---:R-:W-:-:S05]  /*134a0*/  IABS R9, R15 ;  /* 0x0000000f00097213 */ /* 0x004fca0000000000 */
[----:B-1----:R-:W-:Y:S01]  /*134b0*/  IMAD.MOV.U32 R7, RZ, RZ, R9 ;  /* 0x000000ffff077224 */ /* 0x002fe200078e0009 */
[----:B----4-:R-:W-:Y:S02]  /*134c0*/  IABS R11, R13 ;  /* 0x0000000d000b7213 */ /* 0x010fe40000000000 */
[----:B---3--:R-:W-:Y:S01]  /*134d0*/  IABS R13, R26 ;  /* 0x0000001a000d7213 */ /* 0x008fe20000000000 */
[----:B------:R-:W-:Y:S02]  /*134e0*/  IMAD.MOV.U32 R26, RZ, RZ, R5 ;  /* 0x000000ffff1a7224 */ /* 0x000fe400078e0005 */
[----:B------:R-:W-:-:S04]  /*134f0*/  IMAD.HI.U32 R15, R14, R11, RZ ;  /* 0x0000000b0e0f7227 */ /* 0x000fc800078e00ff */
[----:B------:R-:W-:Y:S02]  /*13500*/  IMAD.MOV.U32 R9, RZ, RZ, R13 ;  /* 0x000000ffff097224 */ /* 0x000fe400078e000d */
[----:B------:R-:W-:-:S04]  /*13510*/  IMAD.HI.U32 R13, R14, R7, RZ ;  /* 0x000000070e0d7227 */ /* 0x000fc800078e00ff */
[----:B------:R-:W-:Y:S02]  /*13520*/  @!P1 IMAD.MOV R26, RZ, RZ, -R26 ;  /* 0x000000ffff1a9224 */ /* 0x000fe400078e0a1a */
[----:B------:R-:W-:Y:S02]  /*13530*/  IMAD.MOV R15, RZ, RZ, -R15 ;  /* 0x000000ffff0f7224 */ /* 0x000fe400078e0a0f */
[----:B------:R-:W-:Y:S01]  /*13540*/  IMAD.MOV R13, RZ, RZ, -R13 ;  /* 0x000000ffff0d7224 */ /* 0x000fe200078e0a0d */
[----:B------:R0:W-:Y:S01]  /*13550*/  STL [R1+0x67c], R26 ;  /* 0x00067c1a01007387 */ /* 0x0001e20000100800 */
[----:B------:R-:W-:Y:S01]  /*13560*/  ISETP.GE.AND P0, PT, R16, RZ, PT ;  /* 0x000000ff1000720c */ /* 0x000fe20003f06270 */
[C---:B------:R-:W-:Y:S02]  /*13570*/  IMAD R11, R21.reuse, R15, R11 ;  /* 0x0000000f150b7224 */ /* 0x040fe400078e020b */
[----:B------:R-:W-:Y:S01]  /*13580*/  IMAD R7, R21, R13, R7 ;  /* 0x0000000d15077224 */ /* 0x000fe200078e0207 */
[----:B0-----:R-:W2:Y:S04]  /*13590*/  LDL R26, [R1+0x394] ;  /* 0x00039400011a7983 */ /* 0x001ea80000100800 */
[----:B------:R-:W3:Y:S04]  /*135a0*/  LDL.LU R16, [R1+0x2658] ;  /* 0x0026580001107983 */ /* 0x000ee80000300800 */
[----:B------:R-:W4:Y:S04]  /*135b0*/  LDL R15, [R1+0x390] ;  /* 0x00039000010f7983 */ /* 0x000f280000100800 */
[----:B------:R-:W2:Y:S04]  /*135c0*/  LDL.LU R13, [R1+0x37c] ;  /* 0x00037c00010d7983 */ /* 0x000ea80000300800 */
[----:B------:R0:W-:Y:S02]  /*135d0*/  STL [R1+0x674], R4 ;  /* 0x0006740401007387 */ /* 0x0001e40000100800 */
[----:B0-----:R-:W-:-:S04]  /*135e0*/  IMAD.MOV.U32 R4, RZ, RZ, R2 ;  /* 0x000000ffff047224 */ /* 0x001fc800078e0002 */
[----:B------:R-:W-:-:S05]  /*135f0*/  @!P3 IMAD.MOV R4, RZ, RZ, -R4 ;  /* 0x000000ffff04b224 */ /* 0x000fca00078e0a04 */
[----:B------:R0:W-:Y:S04]  /*13600*/  STL [R1+0x668], R4 ;  /* 0x0006680401007387 */ /* 0x0001e80000100800 */
[----:B0-----:R-:W2:Y:S01]  /*13610*/  LDL.LU R4, [R1+0x384] ;  /* 0x0003840001047983 */ /* 0x001ea20000300800 */
[----:B------:R-:W-:Y:S01]  /*13620*/  ISETP.GT.U32.AND P6, PT, R21, R6, PT ;  /* 0x000000061500720c */ /* 0x000fe20003fc4070 */
[----:B------:R-:W-:-:S12]  /*13630*/  IMAD.HI.U32 R5, R14, R9, RZ ;  /* 0x000000090e057227 */ /* 0x000fd800078e00ff */
[----:B------:R-:W-:Y:S01]  /*13640*/  @!P6 IMAD.IADD R6, R6, 0x1, -R21 ;  /* 0x000000010606e824 */ /* 0x000fe200078e0a15 */
[----:B--2---:R0:W-:Y:S04]  /*13650*/  STL [R1+0x2654], R4 ;  /* 0x0026540401007387 */ /* 0x0041e80000100800 */
[----:B0-----:R-:W2:Y:S01]  /*13660*/  LDL.LU R4, [R1+0x380] ;  /* 0x0003800001047983 */ /* 0x001ea20000300800 */
[C---:B------:R-:W-:Y:S01]  /*13670*/  ISETP.GT.U32.AND P2, PT, R21.reuse, R6, PT ;  /* 0x000000061500720c */ /* 0x040fe20003f44070 */
[----:B------:R-:W-:Y:S01]  /*13680*/  IMAD.MOV R5, RZ, RZ, -R5 ;  /* 0x000000ffff057224 */ /* 0x000fe200078e0a05 */
[----:B----4-:R-:W-:Y:S02]  /*13690*/  IABS R2, R15 ;  /* 0x0000000f00027213 */ /* 0x010fe40000000000 */
[----:B------:R-:W4:Y:S01]  /*136a0*/  LDL.LU R15, [R1+0x388] ;  /* 0x00038800010f7983 */ /* 0x000f220000300800 */
[----:B------:R-:W-:Y:S01]  /*136b0*/  IMAD R9, R21, R5, R9 ;  /* 0x0000000515097224 */ /* 0x000fe200078e0209 */
[----:B------:R-:W-:-:S02]  /*136c0*/  IABS R5, R26 ;  /* 0x0000001a00057213 */ /* 0x000fc40000000000 */
[----:B------:R-:W3:Y:S05]  /*136d0*/  LDL.LU R26, [R1+0x398] ;  /* 0x00039800011a7983 */ /* 0x000eea0000300800 */
[----:B------:R-:W-:Y:S01]  /*136e0*/  @!P2 IMAD.IADD R6, R6, 0x1, -R21 ;  /* 0x000000010606a824 */ /* 0x000fe200078e0a15 */
[C---:B------:R-:W-:Y:S02]  /*136f0*/  ISETP.GT.U32.AND P1, PT, R21.reuse, R10, PT ;  /* 0x0000000a1500720c */ /* 0x040fe40003f24070 */
[----:B------:R-:W-:Y:S02]  /*13700*/  ISETP.GT.U32.AND P5, PT, R21, R8, PT ;  /* 0x000000081500720c */ /* 0x000fe40003fa4070 */
[----:B--2---:R-:W-:-:S02]  /*13710*/  ISETP.GE.AND P2, PT, R4, RZ, PT ;  /* 0x000000ff0400720c */ /* 0x004fc40003f46270 */
        /* <DEDUP_REMOVED lines=12> */
[----:B------:R-:W-:Y:S03]  /*137e0*/  STL [R1+0x2650], R5 ;  /* 0x0026500501007387 */ /* 0x000fe60000100800 */
[----:B------:R-:W-:Y:S02]  /*137f0*/  @!P3 IMAD.IADD R11, R11, 0x1, -R21 ;  /* 0x000000010b0bb824 */ /* 0x000fe400078e0a15 */
[----:B------:R-:W-:Y:S02]  /*13800*/  IMAD.MOV R13, RZ, RZ, -R13 ;  /* 0x000000ffff0d7224 */ /* 0x000fe400078e0a0d */
[----:B------:R-:W-:Y:S01]  /*13810*/  @!P4 IMAD.MOV R12, RZ, RZ, -R12 ;  /* 0x000000ffff0cc224 */ /* 0x000fe200078e0a0c */
[----:B------:R-:W-:Y:S01]  /*13820*/  STL [R1+0x264c], R14 ;  /* 0x00264c0e01007387 */ /* 0x000fe20000100800 */
[--C-:B------:R-:W-:Y:S01]  /*13830*/  @!P1 IMAD.IADD R7, R7, 0x1, -R21.reuse ;  /* 0x0000000107079824 */ /* 0x100fe200078e0a15 */
[----:B----4-:R-:W-:Y:S01]  /*13840*/  ISETP.GE.AND P1, PT, R15, RZ, PT ;  /* 0x000000ff0f00720c */ /* 0x010fe20003f26270 */
[----:B------:R-:W-:Y:S01]  /*13850*/  @!P6 IMAD.IADD R8, R8, 0x1, -R21 ;  /* 0x000000010808e824 */ /* 0x000fe200078e0a15 */
[----:B------:R-:W4:Y:S01]  /*13860*/  LDL.LU R15, [R1+0x3a0] ;  /* 0x0003a000010f7983 */ /* 0x000f220000300800 */
[----:B------:R-:W-:-:S03]  /*13870*/  IMAD R2, R21, R13, R2 ;  /* 0x0000000d15027224 */ /* 0x000fc600078e0202 */
[----:B------:R-:W3:Y:S04]  /*13880*/  LDL.LU R13, [R1+0x39c] ;  /* 0x00039c00010d7983 */ /* 0x000ee80000300800 */
[----:B------:R0:W-:Y:S04]  /*13890*/  STL [R1+0x664], R12 ;  /* 0x0006640c01007387 */ /* 0x0001e80000100800 */
[----:B0-----:R-:W3:Y:S01]  /*138a0*/  LDL.LU R12, [R1+0x394] ;  /* 0x00039400010c7983 */ /* 0x001ee20000300800 */
[----:B--2---:R-:W-:Y:S01]  /*138b0*/  ISETP.GE.AND P3, PT, R4, RZ, PT ;  /* 0x000000ff0400720c */ /* 0x004fe20003f66270 */
[----:B------:R-:W-:-:S04]  /*138c0*/  IMAD.HI.U32 R4, R14, R5, RZ ;  /* 0x000000050e047227 */ /* 0x000fc800078e00ff */
[----:B------:R-:W-:-:S04]  /*138d0*/  IMAD.MOV.U32 R5, RZ, RZ, R10 ;  /* 0x000000ffff057224 */ /* 0x000fc800078e000a */
[----:B------:R-:W-:Y:S02]  /*138e0*/  @!P0 IMAD.MOV R5, RZ, RZ, -R5 ;  /* 0x000000ffff058224 */ /* 0x000fe400078e0a05 */
[----:B------:R-:W-:-:S03]  /*138f0*/  IMAD.MOV.U32 R14, RZ, RZ, R6 ;  /* 0x000000ffff0e7224 */ /* 0x000fc600078e0006 */
[----:B------:R0:W-:Y:S02]  /*13900*/  STL [R1+0x660], R5 ;  /* 0x0006600501007387 */ /* 0x0001e40000100800 */
[----:B0-----:R-:W-:Y:S02]  /*13910*/  IMAD.MOV.U32 R5, RZ, RZ, R8 ;  /* 0x000000ffff057224 */ /* 0x001fe400078e0008 */
[----:B------:R-:W2:Y:S04]  /*13920*/  LDL.LU R8, [R1+0x390] ;  /* 0x0003900001087983 */ /* 0x000ea80000300800 */
[----:B------:R-:W2:Y:S01]  /*13930*/  LDL.LU R6, [R1+0x38c] ;  /* 0x00038c0001067983 */ /* 0x000ea20000300800 */
[----:B------:R-:W-:-:S05]  /*13940*/  @!P5 IMAD.MOV R5, RZ, RZ, -R5 ;  /* 0x000000ffff05d224 */ /* 0x000fca00078e0a05 */
[----:B------:R0:W-:Y:S04]  /*13950*/  STL [R1+0x654], R5 ;  /* 0x0006540501007387 */ /* 0x0001e80000100800 */
[----:B0-----:R-:W2:Y:S01]  /*13960*/  LDL.LU R5, [R1+0x2650] ;  /* 0x0026500001057983 */ /* 0x001ea20000300800 */
[C---:B------:R-:W-:Y:S02]  /*13970*/  ISETP.GT.U32.AND P6, PT, R21.reuse, R9, PT ;  /* 0x000000091500720c */ /* 0x040fe40003fc4070 */
[C---:B------:R-:W-:Y:S02]  /*13980*/  ISETP.GT.U32.AND P0, PT, R21.reuse, R7, PT ;  /* 0x000000071500720c */ /* 0x040fe40003f04070 */
[----:B------:R-:W-:Y:S01]  /*13990*/  ISETP.GT.U32.AND P4, PT, R21, R11, PT ;  /* 0x0000000b1500720c */ /* 0x000fe20003f84070 */
[----:B------:R-:W-:-:S08]  /*139a0*/  @!P2 IMAD.MOV R14, RZ, RZ, -R14 ;  /* 0x000000ffff0ea224 */ /* 0x000fd000078e0a0e */
[----:B------:R-:W-:-:S05]  /*139b0*/  @!P6 IMAD.IADD R9, R9, 0x1, -R21 ;  /* 0x000000010909e824 */ /* 0x000fca00078e0a15 */
[C---:B------:R-:W-:Y:S02]  /*139c0*/  ISETP.GT.U32.AND P6, PT, R21.reuse, R9, PT ;  /* 0x000000091500720c */ /* 0x040fe40003fc4070 */
[----:B------:R-:W-:Y:S01]  /*139d0*/  ISETP.GT.U32.AND P5, PT, R21, R2, PT ;  /* 0x000000021500720c */ /* 0x000fe20003fa4070 */
[----:B------:R0:W-:Y:S01]  /*139e0*/  STL [R1+0x648], R14 ;  /* 0x0006480e01007387 */ /* 0x0001e20000100800 */
[--C-:B------:R-:W-:Y:S02]  /*139f0*/  @!P0 IMAD.IADD R7, R7, 0x1, -R21.reuse ;  /* 0x0000000107078824 */ /* 0x100fe400078e0a15 */
[--C-:B------:R-:W-:Y:S01]  /*13a00*/  @!P4 IMAD.IADD R11, R11, 0x1, -R21.reuse ;  /* 0x000000010b0bc824 */ /* 0x100fe200078e0a15 */
[----:B0-----:R-:W2:Y:S06]  /*13a10*/  LDL.LU R14, [R1+0x264c] ;  /* 0x00264c00010e7983 */ /* 0x001eac0000300800 */
[----:B------:R-:W-:Y:S01]  /*13a20*/  @!P6 IMAD.IADD R9, R9, 0x1, -R21 ;  /* 0x000000010909e824 */ /* 0x000fe200078e0a15 */
[----:B---3--:R-:W-:Y:S01]  /*13a30*/  ISETP.GE.AND P6, PT, R12, RZ, PT ;  /* 0x000000ff0c00720c */ /* 0x008fe20003fc6270 */
[----:B------:R-:W-:-:S02]  /*13a40*/  IMAD.MOV.U32 R12, RZ, RZ, R7 ;  /* 0x000000ffff0c7224 */ /* 0x000fc400078e0007 */
[----:B------:R-:W-:Y:S01]  /*13a50*/  @!P3 IMAD.MOV R11, RZ, RZ, -R11 ;  /* 0x000000ffff0bb224 */ /* 0x000fe200078e0a0b */
[----:B------:R-:W-:Y:S01]  /*13a60*/  IABS R10, R26 ;  /* 0x0000001a000a7213 */ /* 0x000fe20000000000 */
[----:B------:R-:W-:Y:S01]  /*13a70*/  @!P5 IMAD.IADD R2, R2, 0x1, -R21 ;  /* 0x000000010202d824 */ /* 0x000fe200078e0a15 */
[----:B------:R-:W-:Y:S01]  /*13a80*/  ISETP.GE.AND P5, PT, R26, RZ, PT ;  /* 0x000000ff1a00720c */ /* 0x000fe20003fa6270 */
[----:B------:R-:W-:Y:S01]  /*13a90*/  @!P1 IMAD.MOV R12, RZ, RZ, -R12 ;  /* 0x000000ffff0c9224 */ /* 0x000fe200078e0a0c */
[----:B------:R-:W3:Y:S04]  /*13aa0*/  LDL.LU R26, [R1+0x3ac] ;  /* 0x0003ac00011a7983 */ /* 0x000ee80000300800 */
[----:B------:R0:W-:Y:S04]  /*13ab0*/  STL [R1+0x644], R11 ;  /* 0x0006440b01007387 */ /* 0x0001e80000100800 */
[----:B0-----:R-:W3:Y:S04]  /*13ac0*/  LDL.LU R11, [R1+0x3a4] ;  /* 0x0003a400010b7983 */ /* 0x001ee80000300800 */
[----:B------:R0:W-:Y:S04]  /*13ad0*/  STL [R1+0x63c], R12 ;  /* 0x00063c0c01007387 */ /* 0x0001e80000100800 */
[----:B0-----:R-:W3:Y:S01]  /*13ae0*/  LDL.LU R12, [R1+0x3a8] ;  /* 0x0003a800010c7983 */ /* 0x001ee20000300800 */
[----:B------:R-:W-:Y:S01]  /*13af0*/  ISETP.GT.U32.AND P3, PT, R21, R2, PT ;  /* 0x000000021500720c */ /* 0x000fe20003f64070 */
[----:B------:R-:W-:-:S12]  /*13b00*/  IMAD.MOV R4, RZ, RZ, -R4 ;  /* 0x000000ffff047224 */ /* 0x000fd800078e0a04 */
[----:B------:R-:W-:Y:S01]  /*13b10*/  @!P3 IMAD.IADD R2, R2, 0x1, -R21 ;  /* 0x000000010202b824 */ /* 0x000fe200078e0a15 */
[----:B----4-:R-:W-:Y:S02]  /*13b20*/  ISETP.GE.AND P3, PT, R15, RZ, PT ;  /* 0x000000ff0f00720c */ /* 0x010fe40003f66270 */
[----:B--2---:R-:W-:Y:S02]  /*13b30*/  ISETP.GE.AND P2, PT, R6, RZ, PT ;  /* 0x000000ff0600720c */ /* 0x004fe40003f46270 */
[----:B------:R-:W-:-:S11]  /*13b40*/  IABS R6, R13 ;  /* 0x0000000d00067213 */ /* 0x000fd60000000000 */
[----:B------:R-:W-:Y:S01]  /*13b50*/  @!P2 IMAD.MOV R9, RZ, RZ, -R9 ;  /* 0x000000ffff09a224 */ /* 0x000fe200078e0a09 */
[----:B------:R-:W-:-:S04]  /*13b60*/  ISETP.GE.AND P2, PT, R13, RZ, PT ;  /* 0x000000ff0d00720c */ /* 0x000fc80003f46270 */
[----:B------:R0:W-:Y:S04]  /*13b70*/  STL [R1+0x634], R9 ;  /* 0x0006340901007387 */ /* 0x0001e80000100800 */
[----:B------:R-:W2:Y:S01]  /*13b80*/  LDL R13, [R1+0x3b0] ;  /* 0x0003b000010d7983 */ /* 0x000ea20000100800 */
[C---:B------:R-:W-:Y:S01]  /*13b90*/  IMAD R5, R21.reuse, R4, R5 ;  /* 0x0000000415057224 */ /* 0x040fe200078e0205 */
[----:B------:R-:W-:Y:S02]  /*13ba0*/  IABS R4, R15 ;  /* 0x0000000f00047213 */ /* 0x000fe40000000000 */
[----:B------:R-:W4:Y:S02]  /*13bb0*/  LDL R15, [R1+0x3b4] ;  /* 0x0003b400010f7983 */ /* 0x000f240000100800 */
[----:B------:R-:W-:-:S02]  /*13bc0*/  ISETP.GT.U32.AND P4, PT, R21, R5, PT ;  /* 0x000000051500720c */ /* 0x000fc40003f84070 */
[----:B------:R-:W-:-:S11]  /*13bd0*/  ISETP.GE.AND P0, PT, R8, RZ, PT ;  /* 0x000000ff0800720c */ /* 0x000fd60003f06270 */
[----:B------:R-:W-:-:S05]  /*13be0*/  @!P4 IMAD.IADD R5, R5, 0x1, -R21 ;  /* 0x000000010505c824 */ /* 0x000fca00078e0a15 */
[----:B------:R-:W-:Y:S01]  /*13bf0*/  ISETP.GT.U32.AND P4, PT, R21, R5, PT ;  /* 0x000000051500720c */ /* 0x000fe20003f84070 */
[----:B------:R-:W-:-:S04]  /*13c00*/  IMAD.HI.U32 R8, R14, R10, RZ ;  /* 0x0000000a0e087227 */ /* 0x000fc800078e00ff */
[----:B------:R-:W-:-:S04]  /*13c10*/  IMAD.MOV R8, RZ, RZ, -R8 ;  /* 0x000000ffff087224 */ /* 0x000fc800078e0a08 */
[----:B------:R-:W-:Y:S02]  /*13c20*/  IMAD R10, R21, R8, R10 ;  /* 0x00000008150a7224 */ /* 0x000fe400078e020a */
[----:B------:R-:W-:-:S04]  /*13c30*/  IMAD.HI.U32 R8, R14, R6, RZ ;  /* 0x000000060e087227 */ /* 0x000fc800078e00ff */
[----:B------:R-:W-:Y:S02]  /*13c40*/  IMAD.MOV R8, RZ, RZ, -R8 ;  /* 0x000000ffff087224 */ /* 0x000fe400078e0a08 */
[----:B0-----:R-:W-:Y:S02]  /*13c50*/  IMAD.MOV.U32 R9, RZ, RZ, R2 ;  /* 0x000000ffff097224 */ /* 0x001fe400078e0002 */
[----:B------:R-:W-:Y:S02]  /*13c60*/  @!P4 IMAD.IADD R5, R5, 0x1, -R21 ;  /* 0x000000010505c824 */ /* 0x000fe400078e0a15 */
[----:B------:R-:W-:Y:S02]  /*13c70*/  IMAD R6, R21, R8, R6 ;  /* 0x0000000815067224 */ /* 0x000fe400078e0206 */
[----:B------:R-:W-:-:S05]  /*13c80*/  @!P0 IMAD.MOV R9, RZ, RZ, -R9 ;  /* 0x000000ffff098224 */ /* 0x000fca00078e0a09 */
[----:B------:R0:W-:Y:S04]  /*13c90*/  STL [R1+0x630], R9 ;  /* 0x0006300901007387 */ /* 0x0001e80000100800 */
[----:B---3--:R1:W-:Y:S01]  /*13ca0*/  STL [R1+0x2648], R26 ;  /* 0x0026481a01007387 */ /* 0x0083e20000100800 */
[----:B0-----:R-:W-:Y:S02]  /*13cb0*/  IABS R9, R26 ;  /* 0x0000001a00097213 */ /* 0x001fe40000000000 */
[----:B--2---:R-:W-:Y:S01]  /*13cc0*/  IABS R8, R13 ;  /* 0x0000000d00087213 */ /* 0x004fe20000000000 */
[----:B------:R-:W-:-:S04]  /*13cd0*/  IMAD.MOV.U32 R13, RZ, RZ, R5 ;  /* 0x000000ffff0d7224 */ /* 0x000fc800078e0005 */
[----:B------:R-:W-:-:S05]  /*13ce0*/  @!P6 IMAD.MOV R13, RZ, RZ, -R13 ;  /* 0x000000ffff0de224 */ /* 0x000fca00078e0a0d */
[----:B------:R0:W-:Y:S01]  /*13cf0*/  STL [R1+0x62c], R13 ;  /* 0x00062c0d01007387 */ /* 0x0001e20000100800 */
[----:B----4-:R-:W-:-:S03]  /*13d00*/  IABS R5, R15 ;  /* 0x0000000f00057213 */ /* 0x010fc60000000000 */
[----:B-1----:R-:W2:Y:S04]  /*13d10*/  LDL R26, [R1+0x3bc] ;  /* 0x0003bc00011a7983 */ /* 0x002ea80000100800 */
[----:B------:R-:W3:Y:S01]  /*13d20*/  LDL R15, [R1+0x3c0] ;  /* 0x0003c000010f7983 */ /* 0x000ee20000100800 */
[----:B0-----:R-:W-:-:S04]  /*13d30*/  IMAD.HI.U32 R13, R14, R9, RZ ;  /* 0x000000090e0d7227 */ /* 0x001fc800078e00ff */
[----:B------:R-:W-:-:S04]  /*13d40*/  IMAD.MOV R13, RZ, RZ, -R13 ;  /* 0x000000ffff0d7224 */ /* 0x000fc800078e0a0d */
[C---:B------:R-:W-:Y:S02]  /*13d50*/  IMAD R9, R21.reuse, R13, R9 ;  /* 0x0000000d15097224 */ /* 0x040fe400078e0209 */
[----:B------:R-:W4:Y:S01]  /*13d60*/  LDL R13, [R1+0x3b8] ;  /* 0x0003b800010d7983 */ /* 0x000f220000100800 */
[----:B------:R-:W-:Y:S01]  /*13d70*/  ISETP.GT.U32.AND P1, PT, R21, R10, PT ;  /* 0x0000000a1500720c */ /* 0x000fe20003f24070 */
[----:B------:R-:W-:-:S12]  /*13d80*/  IMAD.HI.U32 R7, R14, R4, RZ ;  /* 0x000000040e077227 */ /* 0x000fd800078e00ff */
[----:B------:R-:W-:-:S05]  /*13d90*/  @!P1 IMAD.IADD R10, R10, 0x1, -R21 ;  /* 0x000000010a0a9824 */ /* 0x000fca00078e0a15 */
[C---:B------:R-:W-:Y:S01]  /*13da0*/  ISETP.GT.U32.AND P0, PT, R21.reuse, R10, PT ;  /* 0x0000000a1500720c */ /* 0x040fe20003f04070 */
[----:B------:R-:W-:Y:S01]  /*13db0*/  IMAD.MOV R7, RZ, RZ, -R7 ;  /* 0x000000ffff077224 */ /* 0x000fe200078e0a07 */
[----:B------:R-:W-:-:S03]  /*13dc0*/  ISETP.GT.U32.AND P6, PT, R21, R6, PT ;  /* 0x000000061500720c */ /* 0x000fc60003fc4070 */
[----:B------:R-:W-:Y:S01]  /*13dd0*/  IMAD R4, R21, R7, R4 ;  /* 0x0000000715047224 */ /* 0x000fe200078e0204 */
[----:B------:R-:W-:Y:S02]  /*13de0*/  IABS R2, R11 ;  /* 0x0000000b00027213 */ /* 0x000fe40000000000 */
[----:B------:R-:W-:-:S05]  /*13df0*/  ISETP.GE.AND P4, PT, R11, RZ, PT ;  /* 0x000000ff0b00720c */ /* 0x000fca0003f86270 */
[----:B------:R-:W-:Y:S01]  /*13e00*/  @!P0 IMAD.IADD R10, R10, 0x1, -R21 ;  /* 0x000000010a0a8824 */ /* 0x000fe200078e0a15 */
[----:B------:R-:W-:Y:S01]  /*13e10*/  ISETP.GT.U32.AND P0, PT, R21, R4, PT ;  /* 0x000000041500720c */ /* 0x000fe20003f04070 */
[----:B------:R-:W-:Y:S01]  /*13e20*/  IMAD.HI.U32 R11, R14, R2, RZ ;  /* 0x000000020e0b7227 */ /* 0x000fe200078e00ff */
[----:B------:R-:W-:Y:S02]  /*13e30*/  ISETP.GE.AND P1, PT, R12, RZ, PT ;  /* 0x000000ff0c00720c */ /* 0x000fe40003f26270 */
[----:B------:R-:W-:Y:S01]  /*13e40*/  IABS R12, R12 ;  /* 0x0000000c000c7213 */ /* 0x000fe20000000000 */
        /* <DEDUP_REMOVED lines=25> */
[----:B------:R-:W-:Y:S02]  /*13fe0*/  IMAD.MOV R15, RZ, RZ, -R15 ;  /* 0x000000ffff0f7224 */ /* 0x000fe400078e0a0f */
[----:B0-----:R-:W-:Y:S01]  /*13ff0*/  IMAD.HI.U32 R13, R14, R7, RZ ;  /* 0x000000070e0d7227 */ /* 0x001fe200078e00ff */
[----:B------:R0:W-:Y:S03]  /*14000*/  STL [R1+0x624], R26 ;  /* 0x0006241a01007387 */ /* 0x0001e60000100800 */
[----:B------:R-:W-:Y:S02]  /*14010*/  IMAD.MOV R13, RZ, RZ, -R13 ;  /* 0x000000ffff0d7224 */ /* 0x000fe400078e0a0d */
[----:B------:R-:W-:-:S02]  /*14020*/  IMAD.MOV R6, RZ, RZ, -R6 ;  /* 0x000000ffff067224 */ /* 0x000fc400078e0a06 */
[C---:B------:R-:W-:Y:S02]  /*14030*/  IMAD R11, R21.reuse, R15, R11 ;  /* 0x0000000f150b7224 */ /* 0x040fe400078e020b */
[C---:B------:R-:W-:Y:S01]  /*14040*/  IMAD R7, R21.reuse, R13, R7 ;  /* 0x0000000d15077224 */ /* 0x040fe200078e0207 */
[----:B0-----:R-:W2:Y:S01]  /*14050*/  LDL.LU R26, [R1+0x2648] ;  /* 0x00264800011a7983 */ /* 0x001ea20000300800 */
[----:B------:R-:W-:-:S03]  /*14060*/  IMAD R10, R21, R6, R10 ;  /* 0x00000006150a7224 */ /* 0x000fc600078e020a */
[----:B------:R-:W3:Y:S04]  /*14070*/  LDL R15, [R1+0x3c8] ;  /* 0x0003c800010f7983 */ /* 0x000ee80000100800 */
[----:B------:R-:W4:Y:S04]  /*14080*/  LDL.LU R13, [R1+0x3b0] ;  /* 0x0003b000010d7983 */ /* 0x000f280000300800 */
[----:B------:R-:W3:Y:S01]  /*14090*/  LDL R6, [R1+0x3c4] ;  /* 0x0003c40001067983 */ /* 0x000ee20000100800 */
[C---:B------:R-:W-:Y:S02]  /*140a0*/  ISETP.GT.U32.AND P6, PT, R21.reuse, R2, PT ;  /* 0x000000021500720c */ /* 0x040fe40003fc4070 */
[----:B------:R-:W-:-:S11]  /*140b0*/  ISETP.GT.U32.AND P0, PT, R21, R12, PT ;  /* 0x0000000c1500720c */ /* 0x000fd60003f04070 */
[----:B------:R-:W-:Y:S01]  /*140c0*/  @!P6 IMAD.IADD R2, R2, 0x1, -R21 ;  /* 0x000000010202e824 */ /* 0x000fe200078e0a15 */
[----:B------:R-:W-:-:S04]  /*140d0*/  ISETP.GT.U32.AND P6, PT, R21, R4, PT ;  /* 0x000000041500720c */ /* 0x000fc80003fc4070 */
[----:B------:R-:W-:Y:S01]  /*140e0*/  ISETP.GT.U32.AND P5, PT, R21, R2, PT ;  /* 0x000000021500720c */ /* 0x000fe20003fa4070 */
[----:B------:R-:W-:-:S08]  /*140f0*/  @!P0 IMAD.IADD R12, R12, 0x1, -R21 ;  /* 0x000000010c0c8824 */ /* 0x000fd000078e0a15 */
[----:B------:R-:W-:-:S04]  /*14100*/  @!P6 IMAD.IADD R4, R4, 0x1, -R21 ;  /* 0x000000010404e824 */ /* 0x000fc800078e0a15 */
[----:B------:R-:W-:Y:S02]  /*14110*/  @!P5 IMAD.IADD R2, R2, 0x1, -R21 ;  /* 0x000000010202d824 */ /* 0x000fe400078e0a15 */
[----:B------:R-:W-:-:S05]  /*14120*/  @!P3 IMAD.MOV R4, RZ, RZ, -R4 ;  /* 0x000000ffff04b224 */ /* 0x000fca00078e0a04 */
[----:B------:R0:W-:Y:S04]  /*14130*/  STL [R1+0x614], R4 ;  /* 0x0006140401007387 */ /* 0x0001e80000100800 */
[----:B0-----:R-:W4:Y:S01]  /*14140*/  LDL.LU R4, [R1+0x3b4] ;  /* 0x0003b40001047983 */ /* 0x001f220000300800 */
[----:B--2---:R-:W-:Y:S01]  /*14150*/  ISETP.GE.AND P0, PT, R26, RZ, PT ;  /* 0x000000ff1a00720c */ /* 0x004fe20003f06270 */
[----:B------:R-:W-:Y:S01]  /*14160*/  IMAD.MOV.U32 R26, RZ, RZ, R2 ;  /* 0x000000ffff1a7224 */ /* 0x000fe200078e0002 */
[----:B---3--:R-:W-:Y:S02]  /*14170*/  IABS R2, R6 ;  /* 0x0000000600027213 */ /* 0x008fe40000000000 */
[----:B------:R-:W-:Y:S02]  /*14180*/  IABS R6, R15 ;  /* 0x0000000f00067213 */ /* 0x000fe40000000000 */
[----:B------:R-:W2:Y:S01]  /*14190*/  LDL.LU R15, [R1+0x3b8] ;  /* 0x0003b800010f7983 */ /* 0x000ea20000300800 */
[----:B------:R-:W-:Y:S01]  /*141a0*/  @!P4 IMAD.MOV R26, RZ, RZ, -R26 ;  /* 0x000000ffff1ac224 */ /* 0x000fe200078e0a1a */
[----:B------:R-:W-:-:S04]  /*141b0*/  ISETP.GT.U32.AND P4, PT, R21, R11, PT ;  /* 0x0000000b1500720c */ /* 0x000fc80003f84070 */
[----:B------:R0:W-:Y:S09]  /*141c0*/  STL [R1+0x610], R26 ;  /* 0x0006101a01007387 */ /* 0x0001f20000100800 */
[----:B------:R-:W-:Y:S01]  /*141d0*/  @!P4 IMAD.IADD R11, R11, 0x1, -R21 ;  /* 0x000000010b0bc824 */ /* 0x000fe200078e0a15 */
[----:B0-----:R-:W3:Y:S01]  /*141e0*/  LDL.LU R26, [R1+0x3cc] ;  /* 0x0003cc00011a7983 */ /* 0x001ee20000300800 */
[----:B--2---:R-:W-:-:S03]  /*141f0*/  ISETP.GE.AND P4, PT, R15, RZ, PT ;  /* 0x000000ff0f00720c */ /* 0x004fc60003f86270 */
[----:B------:R-:W2:Y:S01]  /*14200*/  LDL.LU R15, [R1+0x3d4] ;  /* 0x0003d400010f7983 */ /* 0x000ea20000300800 */
[C---:B------:R-:W-:Y:S02]  /*14210*/  ISETP.GT.U32.AND P2, PT, R21.reuse, R9, PT ;  /* 0x000000091500720c */ /* 0x040fe40003f44070 */
[----:B------:R-:W-:-:S11]  /*14220*/  ISETP.GT.U32.AND P6, PT, R21, R8, PT ;  /* 0x000000081500720c */ /* 0x000fd60003fc4070 */
[--C-:B------:R-:W-:Y:S02]  /*14230*/  @!P2 IMAD.IADD R9, R9, 0x1, -R21.reuse ;  /* 0x000000010909a824 */ /* 0x100fe400078e0a15 */
[----:B------:R-:W-:-:S03]  /*14240*/  @!P6 IMAD.IADD R8, R8, 0x1, -R21 ;  /* 0x000000010808e824 */ /* 0x000fc600078e0a15 */
[C---:B------:R-:W-:Y:S02]  /*14250*/  ISETP.GT.U32.AND P6, PT, R21.reuse, R9, PT ;  /* 0x000000091500720c */ /* 0x040fe40003fc4070 */
[----:B------:R-:W-:-:S11]  /*14260*/  ISETP.GT.U32.AND P2, PT, R21, R12, PT ;  /* 0x0000000c1500720c */ /* 0x000fd60003f44070 */
[----:B------:R-:W-:Y:S01]  /*14270*/  @!P6 IMAD.IADD R9, R9, 0x1, -R21 ;  /* 0x000000010909e824 */ /* 0x000fe200078e0a15 */
[----:B----4-:R-:W-:Y:S01]  /*14280*/  ISETP.GE.AND P6, PT, R13, RZ, PT ;  /* 0x000000ff0d00720c */ /* 0x010fe20003fc6270 */
[----:B------:R-:W-:-:S04]  /*14290*/  IMAD.HI.U32 R13, R14, R2, RZ ;  /* 0x000000020e0d7227 */ /* 0x000fc800078e00ff */
[----:B------:R-:W-:Y:S02]  /*142a0*/  @!P2 IMAD.IADD R12, R12, 0x1, -R21 ;  /* 0x000000010c0ca824 */ /* 0x000fe400078e0a15 */
[----:B------:R-:W-:Y:S02]  /*142b0*/  IMAD.MOV R13, RZ, RZ, -R13 ;  /* 0x000000ffff0d7224 */ /* 0x000fe400078e0a0d */
[----:B------:R-:W-:Y:S02]  /*142c0*/  @!P1 IMAD.MOV R12, RZ, RZ, -R12 ;  /* 0x000000ffff0c9224 */ /* 0x000fe400078e0a0c */
[C---:B------:R-:W-:Y:S01]  /*142d0*/  IMAD R2, R21.reuse, R13, R2 ;  /* 0x0000000d15027224 */ /* 0x040fe200078e0202 */
[----:B--2---:R0:W-:Y:S04]  /*142e0*/  STL [R1+0x2640], R15 ;  /* 0x0026400f01007387 */ /* 0x0041e80000100800 */
[----:B0-----:R-:W2:Y:S04]  /*142f0*/  LDL.LU R15, [R1+0x3bc] ;  /* 0x0003bc00010f7983 */ /* 0x001ea80000300800 */
[----:B------:R-:W-:Y:S04]  /*14300*/  STL [R1+0x2644], R6 ;  /* 0x0026440601007387 */ /* 0x000fe80000100800 */
[----:B------:R-:W4:Y:S04]  /*14310*/  LDL.LU R13, [R1+0x3d0] ;  /* 0x0003d000010d7983 */ /* 0x000f280000300800 */
[----:B------:R0:W-:Y:S04]  /*14320*/  STL [R1+0x60c], R12 ;  /* 0x00060c0c01007387 */ /* 0x0001e80000100800 */
[----:B0-----:R-:W4:Y:S01]  /*14330*/  LDL.LU R12, [R1+0x3c8] ;  /* 0x0003c800010c7983 */ /* 0x001f220000300800 */
[----:B------:R-:W-:-:S13]  /*14340*/  ISETP.GT.U32.AND P5, PT, R21, R5, PT ;  /* 0x000000051500720c */ /* 0x000fda0003fa4070 */
[----:B------:R-:W-:-:S05]  /*14350*/  @!P5 IMAD.IADD R5, R5, 0x1, -R21 ;  /* 0x000000010505d824 */ /* 0x000fca00078e0a15 */
[C---:B------:R-:W-:Y:S02]  /*14360*/  ISETP.GT.U32.AND P5, PT, R21.reuse, R5, PT ;  /* 0x000000051500720c */ /* 0x040fe40003fa4070 */
[C---:B------:R-:W-:Y:S02]  /*14370*/  ISETP.GT.U32.AND P3, PT, R21.reuse, R8, PT ;  /* 0x000000081500720c */ /* 0x040fe40003f64070 */
[----:B------:R-:W-:-:S09]  /*14380*/  ISETP.GT.U32.AND P2, PT, R21, R7, PT ;  /* 0x000000071500720c */ /* 0x000fd20003f44070 */
[----:B------:R-:W-:Y:S01]  /*14390*/  @!P5 IMAD.IADD R5, R5, 0x1, -R21 ;  /* 0x000000010505d824 */ /* 0x000fe200078e0a15 */
[----:B------:R-:W-:Y:S01]  /*143a0*/  ISETP.GE.AND P5, PT, R4, RZ, PT ;  /* 0x000000ff0400720c */ /* 0x000fe20003fa6270 */
[----:B------:R-:W-:-:S04]  /*143b0*/  IMAD.HI.U32 R4, R14, R6, RZ ;  /* 0x000000060e047227 */ /* 0x000fc800078e00ff */
[----:B------:R-:W-:Y:S02]  /*143c0*/  IMAD.MOV.U32 R6, RZ, RZ, R9 ;  /* 0x000000ffff067224 */ /* 0x000fe400078e0009 */
[--C-:B------:R-:W-:Y:S02]  /*143d0*/  @!P3 IMAD.IADD R8, R8, 0x1, -R21.reuse ;  /* 0x000000010808b824 */ /* 0x100fe400078e0a15 */
[----:B------:R-:W-:Y:S02]  /*143e0*/  @!P0 IMAD.MOV R6, RZ, RZ, -R6 ;  /* 0x000000ffff068224 */ /* 0x000fe400078e0a06 */
[----:B------:R-:W-:-:S03]  /*143f0*/  @!P2 IMAD.IADD R7, R7, 0x1, -R21 ;  /* 0x000000010707a824 */ /* 0x000fc600078e0a15 */
[----:B------:R0:W-:Y:S02]  /*14400*/  STL [R1+0x600], R6 ;  /* 0x0006000601007387 */ /* 0x0001e40000100800 */
[----:B0-----:R-:W-:Y:S02]  /*14410*/  IMAD.MOV.U32 R6, RZ, RZ, R8 ;  /* 0x000000ffff067224 */ /* 0x001fe400078e0008 */
[----:B------:R-:W4:Y:S02]  /*14420*/  LDL.LU R8, [R1+0x3c4] ;  /* 0x0003c40001087983 */ /* 0x000f240000300800 */
[----:B------:R-:W-:Y:S01]  /*14430*/  @!P6 IMAD.MOV R6, RZ, RZ, -R6 ;  /* 0x000000ffff06e224 */ /* 0x000fe200078e0a06 */
[C---:B------:R-:W-:Y:S02]  /*14440*/  ISETP.GT.U32.AND P3, PT, R21.reuse, R10, PT ;  /* 0x0000000a1500720c */ /* 0x040fe40003f64070 */
[----:B------:R-:W-:-:S11]  /*14450*/  ISETP.GT.U32.AND P6, PT, R21, R2, PT ;  /* 0x000000021500720c */ /* 0x000fd60003fc4070 */
[----:B------:R-:W-:Y:S01]  /*14460*/  @!P3 IMAD.IADD R10, R10, 0x1, -R21 ;  /* 0x000000010a0ab824 */ /* 0x000fe200078e0a15 */
[----:B------:R-:W-:-:S04]  /*14470*/  ISETP.GT.U32.AND P3, PT, R21, R11, PT ;  /* 0x0000000b1500720c */ /* 0x000fc80003f64070 */
[----:B------:R-:W-:-:S09]  /*14480*/  ISETP.GT.U32.AND P1, PT, R21, R10, PT ;  /* 0x0000000a1500720c */ /* 0x000fd20003f24070 */
[----:B------:R-:W-:-:S04]  /*14490*/  @!P3 IMAD.IADD R11, R11, 0x1, -R21 ;  /* 0x000000010b0bb824 */ /* 0x000fc800078e0a15 */
[----:B------:R-:W-:Y:S02]  /*144a0*/  @!P4 IMAD.MOV R11, RZ, RZ, -R11 ;  /* 0x000000ffff0bc224 */ /* 0x000fe400078e0a0b */
[--C-:B------:R-:W-:Y:S01]  /*144b0*/  @!P1 IMAD.IADD R10, R10, 0x1, -R21.reuse ;  /* 0x000000010a0a9824 */ /* 0x100fe200078e0a15 */
[----:B---3--:R-:W-:Y:S01]  /*144c0*/  IABS R9, R26 ;  /* 0x0000001a00097213 */ /* 0x008fe20000000000 */
[----:B------:R-:W-:Y:S01]  /*144d0*/  @!P6 IMAD.IADD R2, R2, 0x1, -R21 ;  /* 0x000000010202e824 */ /* 0x000fe200078e0a15 */
[----:B------:R-:W-:Y:S02]  /*144e0*/  ISETP.GE.AND P6, PT, R26, RZ, PT ;  /* 0x000000ff1a00720c */ /* 0x000fe40003fc6270 */
[----:B--2---:R-:W-:Y:S01]  /*144f0*/  ISETP.GE.AND P2, PT, R15, RZ, PT ;  /* 0x000000ff0f00720c */ /* 0x004fe20003f46270 */
[----:B------:R-:W-:Y:S02]  /*14500*/  IMAD.MOV.U32 R15, RZ, RZ, R5 ;  /* 0x000000ffff0f7224 */ /* 0x000fe400078e0005 */
[----:B------:R-:W2:Y:S04]  /*14510*/  LDL.LU R5, [R1+0x3c0] ;  /* 0x0003c00001057983 */ /* 0x000ea80000300800 */
[----:B------:R0:W-:Y:S04]  /*14520*/  STL [R1+0x5f8], R6 ;  /* 0x0005f80601007387 */ /* 0x0001e80000100800 */
[----:B0-----:R-:W3:Y:S01]  /*14530*/  LDL.LU R6, [R1+0x2644] ;  /* 0x0026440001067983 */ /* 0x001ee20000300800 */
[----:B------:R-:W-:-:S05]  /*14540*/  @!P5 IMAD.MOV R15, RZ, RZ, -R15 ;  /* 0x000000ffff0fd224 */ /* 0x000fca00078e0a0f */
[----:B------:R0:W-:Y:S01]  /*14550*/  STL [R1+0x5f0], R15 ;  /* 0x0005f00f01007387 */ /* 0x0001e20000100800 */
[----:B----4-:R-:W-:-:S03]  /*14560*/  ISETP.GE.AND P1, PT, R12, RZ, PT ;  /* 0x000000ff0c00720c */ /* 0x010fc60003f26270 */
[----:B0-----:R-:W4:Y:S04]  /*14570*/  LDL.LU R15, [R1+0x2640] ;  /* 0x00264000010f7983 */ /* 0x001f280000300800 */
[----:B------:R0:W-:Y:S04]  /*14580*/  STL [R1+0x5e8], R11 ;  /* 0x0005e80b01007387 */ /* 0x0001e80000100800 */
[----:B------:R-:W4:Y:S04]  /*14590*/  LDL.LU R12, [R1+0x3d8] ;  /* 0x0003d800010c7983 */ /* 0x000f280000300800 */
[----:B------:R-:W4:Y:S01]  /*145a0*/  LDL.LU R26, [R1+0x3dc] ;  /* 0x0003dc00011a7983 */ /* 0x000f220000300800 */
[----:B------:R-:W-:Y:S01]  /*145b0*/  ISETP.GT.U32.AND P0, PT, R21, R7, PT ;  /* 0x000000071500720c */ /* 0x000fe20003f04070 */
[----:B------:R-:W-:-:S12]  /*145c0*/  IMAD.MOV R4, RZ, RZ, -R4 ;  /* 0x000000ffff047224 */ /* 0x000fd800078e0a04 */
[----:B------:R-:W-:-:S04]  /*145d0*/  @!P0 IMAD.IADD R7, R7, 0x1, -R21 ;  /* 0x0000000107078824 */ /* 0x000fc800078e0a15 */
[----:B0-----:R-:W-:-:S04]  /*145e0*/  IMAD.MOV.U32 R11, RZ, RZ, R7 ;  /* 0x000000ffff0b7224 */ /* 0x001fc800078e0007 */
[----:B------:R-:W-:-:S05]  /*145f0*/  @!P2 IMAD.MOV R11, RZ, RZ, -R11 ;  /* 0x000000ffff0ba224 */ /* 0x000fca00078e0a0b */
[----:B------:R0:W-:Y:S04]  /*14600*/  STL [R1+0x5e0], R11 ;  /* 0x0005e00b01007387 */ /* 0x0001e80000100800 */
[----:B0-----:R-:W4:Y:S01]  /*14610*/  LDL R11, [R1+0x3e0] ;  /* 0x0003e000010b7983 */ /* 0x001f220000100800 */
[----:B------:R-:W-:Y:S02]  /*14620*/  ISETP.GE.AND P0, PT, R8, RZ, PT ;  /* 0x000000ff0800720c */ /* 0x000fe40003f06270 */
[----:B--2---:R-:W-:Y:S02]  /*14630*/  ISETP.GE.AND P5, PT, R5, RZ, PT ;  /* 0x000000ff0500720c */ /* 0x004fe40003fa6270 */
[----:B------:R-:W-:Y:S01]  /*14640*/  IABS R5, R13 ;  /* 0x0000000d00057213 */ /* 0x000fe20000000000 */
[----:B---3--:R-:W-:-:S10]  /*14650*/  IMAD R6, R21, R4, R6 ;  /* 0x0000000415067224 */ /* 0x008fd400078e0206 */
[----:B------:R-:W-:Y:S01]  /*14660*/  @!P5 IMAD.MOV R10, RZ, RZ, -R10 ;  /* 0x000000ffff0ad224 */ /* 0x000fe200078e0a0a */
[----:B------:R-:W-:Y:S02]  /*14670*/  ISETP.GT.U32.AND P3, PT, R21, R6, PT ;  /* 0x000000061500720c */ /* 0x000fe40003f64070 */
[----:B------:R-:W-:Y:S02]  /*14680*/  ISETP.GE.AND P5, PT, R13, RZ, PT ;  /* 0x000000ff0d00720c */ /* 0x000fe40003fa6270 */
[----:B------:R0:W-:Y:S04]  /*14690*/  STL [R1+0x5dc], R10 ;  /* 0x0005dc0a01007387 */ /* 0x0001e80000100800 */
[----:B------:R-:W2:Y:S05]  /*146a0*/  LDL R13, [R1+0x3e4] ;  /* 0x0003e400010d7983 */ /* 0x000eaa0000100800 */
[----:B------:R-:W-:Y:S01]  /*146b0*/  @!P3 IMAD.IADD R6, R6, 0x1, -R21 ;  /* 0x000000010606b824 */ /* 0x000fe200078e0a15 */
[----:B------:R-:W-:-:S04]  /*146c0*/  ISETP.GT.U32.AND P3, PT, R21, R2, PT ;  /* 0x000000021500720c */ /* 0x000fc80003f64070 */
[----:B------:R-:W-:Y:S02]  /*146d0*/  ISETP.GT.U32.AND P4, PT, R21, R6, PT ;  /* 0x000000061500720c */ /* 0x000fe40003f84070 */
[----:B----4-:R-:W-:-:S07]  /*146e0*/  IABS R4, R15 ;  /* 0x0000000f00047213 */ /* 0x010fce0000000000 */
[--C-:B------:R-:W-:Y:S01]  /*146f0*/  @!P3 IMAD.IADD R2, R2, 0x1, -R21.reuse ;  /* 0x000000010202b824 */ /* 0x100fe200078e0a15 */
[----:B------:R-:W-:Y:S02]  /*14700*/  ISETP.GE.AND P3, PT, R15, RZ, PT ;  /* 0x000000ff0f00720c */ /* 0x000fe40003f66270 */
[----:B------:R-:W3:Y:S01]  /*14710*/  LDL R15, [R1+0x3e8] ;  /* 0x0003e800010f7983 */ /* 0x000ee20000100800 */
[----:B0-----:R-:W-:Y:S01]  /*14720*/  IMAD.MOV.U32 R10, RZ, RZ, R2 ;  /* 0x000000ffff0a7224 */ /* 0x001fe200078e0002 */
[----:B------:R-:W-:Y:S01]  /*14730*/  IABS R2, R12 ;  /* 0x0000000c00027213 */ /* 0x000fe20000000000 */
[----:B------:R-:W-:Y:S01]  /*14740*/  @!P4 IMAD.IADD R6, R6, 0x1, -R21 ;  /* 0x000000010606c824 */ /* 0x000fe200078e0a15 */
[----:B------:R-:W-:Y:S01]  /*14750*/  ISETP.GE.AND P4, PT, R12, RZ, PT ;  /* 0x000000ff0c00720c */ /* 0x000fe20003f86270 */
[----:B------:R-:W-:Y:S01]  /*14760*/  @!P0 IMAD.MOV R10, RZ, RZ, -R10 ;  /* 0x000000ffff0a8224 */ /* 0x000fe200078e0a0a */
[----:B------:R-:W-:Y:S02]  /*14770*/  ISETP.GE.AND P0, PT, R26, RZ, PT ;  /* 0x000000ff1a00720c */ /* 0x000fe40003f06270 */
[----:B------:R-:W-:-:S02]  /*14780*/  IABS R12, R26 ;  /* 0x0000001a000c7213 */ /* 0x000fc40000000000 */
[----:B------:R-:W4:Y:S01]  /*14790*/  LDL.LU R26, [R1+0x3ec] ;  /* 0x0003ec00011a7983 */ /* 0x000f220000300800 */
[----:B------:R-:W-:-:S04]  /*147a0*/  IMAD.HI.U32 R8, R14, R9, RZ ;  /* 0x000000090e087227 */ /* 0x000fc800078e00ff */
[----:B------:R-:W-:-:S04]  /*147b0*/  IMAD.MOV R8, RZ, RZ, -R8 ;  /* 0x000000ffff087224 */ /* 0x000fc800078e0a08 */
[----:B------:R-:W-:Y:S02]  /*147c0*/  IMAD R9, R21, R8, R9 ;  /* 0x0000000815097224 */ /* 0x000fe400078e0209 */
[----:B------:R-:W-:-:S03]  /*147d0*/  IMAD.HI.U32 R8, R14, R5, RZ ;  /* 0x000000050e087227 */ /* 0x000fc600078e00ff */
[----:B------:R-:W-:Y:S01]  /*147e0*/  ISETP.GT.U32.AND P2, PT, R21, R9, PT ;  /* 0x000000091500720c */ /* 0x000fe20003f44070 */
[----:B------:R-:W-:-:S04]  /*147f0*/  IMAD.MOV R8, RZ, RZ, -R8 ;  /* 0x000000ffff087224 */ /* 0x000fc800078e0a08 */
[----:B------:R-:W-:Y:S01]  /*14800*/  IMAD R5, R21, R8, R5 ;  /* 0x0000000815057224 */ /* 0x000fe200078e0205 */
[----:B------:R0:W-:Y:S07]  /*14810*/  STL [R1+0x5d8], R10 ;  /* 0x0005d80a01007387 */ /* 0x0001ee0000100800 */
[----:B------:R-:W-:Y:S01]  /*14820*/  @!P2 IMAD.IADD R9, R9, 0x1, -R21 ;  /* 0x000000010909a824 */ /* 0x000fe200078e0a15 */
[----:B0-----:R-:W-:-:S04]  /*14830*/  IABS R10, R11 ;  /* 0x0000000b000a7213 */ /* 0x001fc80000000000 */
[----:B------:R-:W-:Y:S01]  /*14840*/  ISETP.GT.U32.AND P2, PT, R21, R9, PT ;  /* 0x000000091500720c */ /* 0x000fe20003f44070 */
[----:B------:R-:W-:-:S04]  /*14850*/  IMAD.HI.U32 R11, R14, R2, RZ ;  /* 0x000000020e0b7227 */ /* 0x000fc800078e00ff */
[----:B------:R-:W-:-:S04]  /*14860*/  IMAD.MOV R11, RZ, RZ, -R11 ;  /* 0x000000ffff0b7224 */ /* 0x000fc800078e0a0b */
[----:B------:R-:W-:-:S04]  /*14870*/  IMAD R2, R21, R11, R2 ;  /* 0x0000000b15027224 */ /* 0x000fc800078e0202 */
[----:B------:R-:W-:Y:S01]  /*14880*/  @!P2 IMAD.IADD R9, R9, 0x1, -R21 ;  /* 0x000000010909a824 */ /* 0x000fe200078e0a15 */
[----:B--2---:R-:W-:Y:S01]  /*14890*/  IABS R8, R13 ;  /* 0x0000000d00087213 */ /* 0x004fe20000000000 */
[----:B------:R-:W-:-:S04]  /*148a0*/  IMAD.MOV.U32 R13, RZ, RZ, R6 ;  /* 0x000000ffff0d7224 */ /* 0x000fc800078e0006 */
[----:B------:R-:W-:-:S05]  /*148b0*/  @!P1 IMAD.MOV R13, RZ, RZ, -R13 ;  /* 0x000000ffff0d9224 */ /* 0x000fca00078e0a0d */
[----:B------:R0:W-:Y:S02]  /*148c0*/  STL [R1+0x5d4], R13 ;  /* 0x0005d40d01007387 */ /* 0x0001e40000100800 */
[----:B0-----:R-:W-:-:S04]  /*148d0*/  IMAD.HI.U32 R13, R14, R10, RZ ;  /* 0x0000000a0e0d7227 */ /* 0x001fc800078e00ff */
[----:B------:R-:W-:Y:S01]  /*148e0*/  IMAD.MOV R13, RZ, RZ, -R13 ;  /* 0x000000ffff0d7224 */ /* 0x000fe200078e0a0d */
[----:B---3--:R-:W-:Y:S02]  /*148f0*/  IABS R6, R15 ;  /* 0x0000000f00067213 */ /* 0x008fe40000000000 */
[----:B------:R-:W2:Y:S01]  /*14900*/  LDL R15, [R1+0x3f4] ;  /* 0x0003f400010f7983 */ /* 0x000ea20000100800 */
[----:B------:R-:W-:-:S03]  /*14910*/  IMAD R10, R21, R13, R10 ;  /* 0x0000000d150a7224 */ /* 0x000fc600078e020a */
[----:B------:R-:W3:Y:S01]  /*14920*/  LDL R13, [R1+0x3f0] ;  /* 0x0003f000010d7983 */ /* 0x000ee20000100800 */
[----:B------:R-:W-:-:S03]  /*14930*/  IMAD.HI.U32 R11, R14, R8, RZ ;  /* 0x000000080e0b7227 */ /* 0x000fc600078e00ff */
[----:B------:R0:W-:Y:S01]  /*14940*/  STL [R1+0x263c], R10 ;  /* 0x00263c0a01007387 */ /* 0x0001e20000100800 */
[----:B------:R-:W-:Y:S02]  /*14950*/  IMAD.MOV R11, RZ, RZ, -R11 ;  /* 0x000000ffff0b7224 */ /* 0x000fe400078e0a0b */
[----:B0-----:R-:W-:-:S04]  /*14960*/  IMAD.MOV.U32 R10, RZ, RZ, R9 ;  /* 0x000000ffff0a7224 */ /* 0x001fc800078e0009 */
[----:B------:R-:W-:Y:S01]  /*14970*/  @!P6 IMAD.MOV R10, RZ, RZ, -R10 ;  /* 0x000000ffff0ae224 */ /* 0x000fe200078e0a0a */
[----:B----4-:R0:W-:Y:S01]  /*14980*/  STL [R1+0x2638], R26 ;  /* 0x0026381a01007387 */ /* 0x0101e20000100800 */
[----:B------:R-:W-:Y:S01]  /*14990*/  IMAD R8, R21, R11, R8 ;  /* 0x0000000b15087224 */ /* 0x000fe200078e0208 */
[----:B------:R-:W-:Y:S02]  /*149a0*/  IABS R11, R26 ;  /* 0x0000001a000b7213 */ /* 0x000fe40000000000 */
[----:B------:R1:W-:Y:S04]  /*149b0*/  STL [R1+0x5d0], R10 ;  /* 0x0005d00a01007387 */ /* 0x0003e80000100800 */
[----:B0-----:R-:W4:Y:S01]  /*149c0*/  LDL.LU R26, [R1+0x3e0] ;  /* 0x0003e000011a7983 */ /* 0x001f220000300800 */
[----:B------:R-:W-:-:S04]  /*149d0*/  IMAD.HI.U32 R7, R14, R4, RZ ;  /* 0x000000040e077227 */ /* 0x000fc800078e00ff */
[----:B------:R-:W-:Y:S01]  /*149e0*/  IMAD.MOV R7, RZ, RZ, -R7 ;  /* 0x000000ffff077224 */ /* 0x000fe200078e0a07 */
[----:B------:R-:W-:-:S03]  /*149f0*/  ISETP.GT.U32.AND P1, PT, R21, R5, PT ;  /* 0x000000051500720c */ /* 0x000fc60003f24070 */
[----:B------:R-:W-:-:S05]  /*14a00*/  IMAD R4, R21, R7, R4 ;  /* 0x0000000715047224 */ /* 0x000fca00078e0204 */
[----:B------:R-:W-:Y:S01]  /*14a10*/  ISETP.GT.U32.AND P2, PT, R21, R4, PT ;  /* 0x000000041500720c */ /* 0x000fe20003f44070 */
[----:B------:R-:W-:-:S04]  /*14a20*/  IMAD.HI.U32 R7, R14, R12, RZ ;  /* 0x0000000c0e077227 */ /* 0x000fc800078e00ff */
[----:B------:R-:W-:Y:S02]  /*14a30*/  @!P1 IMAD.IADD R5, R5, 0x1, -R21 ;  /* 0x0000000105059824 */ /* 0x000fe400078e0a15 */
[----:B------:R-:W-:-:S06]  /*14a40*/  IMAD.MOV R7, RZ, RZ, -R7 ;  /* 0x000000ffff077224 */ /* 0x000fcc00078e0a07 */
[----:B------:R-:W-:Y:S01]  /*14a50*/  @!P2 IMAD.IADD R4, R4, 0x1, -R21 ;  /* 0x000000010404a824 */ /* 0x000fe200078e0a15 */
[C---:B------:R-:W-:Y:S01]  /*14a60*/  ISETP.GT.U32.AND P2, PT, R21.reuse, R5, PT ;  /* 0x000000051500720c */ /* 0x040fe20003f44070 */
[----:B------:R-:W-:Y:S02]  /*14a70*/  IMAD R12, R21, R7, R12 ;  /* 0x00000007150c7224 */ /* 0x000fe400078e020c */
[----:B------:R-:W-:-:S04]  /*14a80*/  IMAD.HI.U32 R7, R14, R6, RZ ;  /* 0x000000060e077227 */ /* 0x000fc800078e00ff */
[----:B------:R-:W-:-:S04]  /*14a90*/  IMAD.MOV R7, RZ, RZ, -R7 ;  /* 0x000000ffff077224 */ /* 0x000fc800078e0a07 */
[----:B------:R-:W-:Y:S02]  /*14aa0*/  IMAD R6, R21, R7, R6 ;  /* 0x0000000715067224 */ /* 0x000fe400078e0206 */
[----:B------:R-:W-:Y:S01]  /*14ab0*/  @!P2 IMAD.IADD R5, R5, 0x1, -R21 ;  /* 0x000000010505a824 */ /* 0x000fe200078e0a15 */
[----:B------:R-:W-:-:S03]  /*14ac0*/  ISETP.GT.U32.AND P2, PT, R21, R12, PT ;  /* 0x0000000c1500720c */ /* 0x000fc60003f44070 */
[----:B-1----:R-:W-:-:S04]  /*14ad0*/  IMAD.MOV.U32 R10, RZ, RZ, R5 ;  /* 0x000000ffff0a7224 */ /* 0x002fc800078e0005 */
[----:B------:R-:W-:-:S05]  /*14ae0*/  @!P5 IMAD.MOV R10, RZ, RZ, -R10 ;  /* 0x000000ffff0ad224 */ /* 0x000fca00078e0a0a */
[----:B------:R0:W-:Y:S01]  /*14af0*/  STL [R1+0x5c0], R10 ;  /* 0x0005c00a01007387 */ /* 0x0001e20000100800 */
[----:B------:R-:W-:-:S03]  /*14b00*/  @!P2 IMAD.IADD R12, R12, 0x1, -R21 ;  /* 0x000000010c0ca824 */ /* 0x000fc600078e0a15 */
[----:B0-----:R-:W4:Y:S01]  /*14b10*/  LDL.LU R10, [R1+0x263c] ;  /* 0x00263c00010a7983 */ /* 0x001f220000300800 */
[----:B--2---:R-:W-:Y:S02]  /*14b20*/  IABS R9, R15 ;  /* 0x0000000f00097213 */ /* 0x004fe40000000000 */
[----:B---3--:R-:W-:-:S03]  /*14b30*/  IABS R7, R13 ;  /* 0x0000000d00077213 */ /* 0x008fc60000000000 */
[----:B------:R-:W-:-:S04]  /*14b40*/  IMAD.HI.U32 R5, R14, R9, RZ ;  /* 0x000000090e057227 */ /* 0x000fc800078e00ff */
[----:B------:R-:W-:-:S04]  /*14b50*/  IMAD.HI.U32 R13, R14, R7, RZ ;  /* 0x000000070e0d7227 */ /* 0x000fc800078e00ff */
[----:B------:R-:W-:-:S04]  /*14b60*/  IMAD.HI.U32 R15, R14, R11, RZ ;  /* 0x0000000b0e0f7227 */ /* 0x000fc800078e00ff */
[----:B------:R-:W-:Y:S02]  /*14b70*/  IMAD.MOV R13, RZ, RZ, -R13 ;  /* 0x000000ffff0d7224 */ /* 0x000fe400078e0a0d */
[----:B------:R-:W-:Y:S02]  /*14b80*/  IMAD.MOV R5, RZ, RZ, -R5 ;  /* 0x000000ffff057224 */ /* 0x000fe400078e0a05 */
[----:B------:R-:W-:Y:S02]  /*14b90*/  IMAD.MOV R15, RZ, RZ, -R15 ;  /* 0x000000ffff0f7224 */ /* 0x000fe400078e0a0f */
[C---:B------:R-:W-:Y:S02]  /*14ba0*/  IMAD R7, R21.reuse, R13, R7 ;  /* 0x0000000d15077224 */ /* 0x040fe400078e0207 */
[C---:B------:R-:W-:Y:S02]  /*14bb0*/  IMAD R9, R21.reuse, R5, R9 ;  /* 0x0000000515097224 */ /* 0x040fe400078e0209 */
[----:B------:R-:W-:Y:S01]  /*14bc0*/  IMAD R11, R21, R15, R11 ;  /* 0x0000000f150b7224 */ /* 0x000fe200078e020b */
[----:B----4-:R-:W-:-:S02]  /*14bd0*/  ISETP.GE.AND P2, PT, R26, RZ, PT ;  /* 0x000000ff1a00720c */ /* 0x010fc40003f46270 */
[----:B------:R-:W2:Y:S04]  /*14be0*/  LDL.LU R26, [R1+0x2638] ;  /* 0x00263800011a7983 */ /* 0x000ea80000300800 */
[----:B------:R-:W3:Y:S04]  /*14bf0*/  LDL.LU R13, [R1+0x3e4] ;  /* 0x0003e400010d7983 */ /* 0x000ee80000300800 */
[----:B------:R-:W4:Y:S04]  /*14c00*/  LDL R5, [R1+0x3fc] ;  /* 0x0003fc0001057983 */ /* 0x000f280000100800 */
[----:B------:R-:W2:Y:S01]  /*14c10*/  LDL.LU R15, [R1+0x3e8] ;  /* 0x0003e800010f7983 */ /* 0x000ea20000300800 */
[----:B------:R-:W-:-:S13]  /*14c20*/  ISETP.GT.U32.AND P1, PT, R21, R2, PT ;  /* 0x000000021500720c */ /* 0x000fda0003f24070 */
[----:B------:R-:W-:-:S05]  /*14c30*/  @!P1 IMAD.IADD R2, R2, 0x1, -R21 ;  /* 0x0000000102029824 */ /* 0x000fca00078e0a15 */
[C---:B------:R-:W-:Y:S02]  /*14c40*/  ISETP.GT.U32.AND P1, PT, R21.reuse, R2, PT ;  /* 0x000000021500720c */ /* 0x040fe40003f24070 */
[----:B------:R-:W-:-:S11]  /*14c50*/  ISETP.GT.U32.AND P6, PT, R21, R4, PT ;  /* 0x000000041500720c */ /* 0x000fd60003fc4070 */
[--C-:B------:R-:W-:Y:S01]  /*14c60*/  @!P1 IMAD.IADD R2, R2, 0x1, -R21.reuse ;  /* 0x0000000102029824 */ /* 0x100fe200078e0a15 */
[----:B------:R-:W-:Y:S01]  /*14c70*/  ISETP.GT.U32.AND P1, PT, R21, R6, PT ;  /* 0x000000061500720c */ /* 0x000fe20003f24070 */
[----:B------:R-:W-:-:S04]  /*14c80*/  @!P6 IMAD.IADD R4, R4, 0x1, -R21 ;  /* 0x000000010404e824 */ /* 0x000fc800078e0a15 */
[----:B------:R-:W-:-:S08]  /*14c90*/  @!P3 IMAD.MOV R4, RZ, RZ, -R4 ;  /* 0x000000ffff04b224 */ /* 0x000fd000078e0a04 */
[----:B------:R-:W-:Y:S01]  /*14ca0*/  @!P1 IMAD.IADD R6, R6, 0x1, -R21 ;  /* 0x0000000106069824 */ /* 0x000fe200078e0a15 */
[----:B------:R0:W-:Y:S04]  /*14cb0*/  STL [R1+0x5bc], R4 ;  /* 0x0005bc0401007387 */ /* 0x0001e80000100800 */
[----:B------:R-:W-:Y:S01]  /*14cc0*/  ISETP.GT.U32.AND P3, PT, R21, R6, PT ;  /* 0x000000061500720c */ /* 0x000fe20003f64070 */
[----:B0-----:R-:W-:Y:S02]  /*14cd0*/  IMAD.MOV.U32 R4, RZ, RZ, R2 ;  /* 0x000000ffff047224 */ /* 0x001fe400078e0002 */
[----:B------:R-:W3:Y:S02]  /*14ce0*/  LDL R2, [R1+0x3f8] ;  /* 0x0003f80001027983 */ /* 0x000ee40000100800 */
[----:B------:R-:W-:-:S08]  /*14cf0*/  @!P4 IMAD.MOV R4, RZ, RZ, -R4 ;  /* 0x000000ffff04c224 */ /* 0x000fd000078e0a04 */
[----:B------:R-:W-:Y:S01]  /*14d00*/  @!P3 IMAD.IADD R6, R6, 0x1, -R21 ;  /* 0x000000010606b824 */ /* 0x000fe200078e0a15 */
[----:B------:R-:W-:Y:S01]  /*14d10*/  STL [R1+0x5b8], R4 ;  /* 0x0005b80401007387 */ /* 0x000fe20000100800 */
[----:B--2---:R-:W-:-:S03]  /*14d20*/  ISETP.GE.AND P3, PT, R15, RZ, PT ;  /* 0x000000ff0f00720c */ /* 0x004fc60003f66270 */
        /* <DEDUP_REMOVED lines=11> */
[C---:B------:R-:W-:Y:S02]  /*14de0*/  ISETP.GT.U32.AND P6, PT, R21.reuse, R10, PT ;  /* 0x0000000a1500720c */ /* 0x040fe40003fc4070 */
[----:B------:R-:W-:Y:S02]  /*14df0*/  ISETP.GT.U32.AND P5, PT, R21, R12, PT ;  /* 0x0000000c1500720c */ /* 0x000fe40003fa4070 */
[----:B---3--:R-:W-:-:S09]  /*14e00*/  IABS R2, R2 ;  /* 0x0000000200027213 */ /* 0x008fd20000000000 */
[----:B------:R-:W-:Y:S01]  /*14e10*/  @!P6 IMAD.IADD R10, R10, 0x1, -R21 ;  /* 0x000000010a0ae824 */ /* 0x000fe200078e0a15 */
[----:B------:R-:W-:Y:S01]  /*14e20*/  ISETP.GE.AND P6, PT, R13, RZ, PT ;  /* 0x000000ff0d00720c */ /* 0x000fe20003fc6270 */
[----:B------:R-:W-:-:S04]  /*14e30*/  IMAD.HI.U32 R13, R14, R2, RZ ;  /* 0x000000020e0d7227 */ /* 0x000fc800078e00ff */
[----:B------:R-:W-:Y:S02]  /*14e40*/  @!P5 IMAD.IADD R12, R12, 0x1, -R21 ;  /* 0x000000010c0cd824 */ /* 0x000fe400078e0a15 */
[----:B------:R-:W-:Y:S02]  /*14e50*/  IMAD.MOV R13, RZ, RZ, -R13 ;  /* 0x000000ffff0d7224 */ /* 0x000fe400078e0a0d */
[----:B------:R-:W-:Y:S02]  /*14e60*/  @!P0 IMAD.MOV R12, RZ, RZ, -R12 ;  /* 0x000000ffff0c8224 */ /* 0x000fe400078e0a0c */
[C---:B------:R-:W-:Y:S01]  /*14e70*/  IMAD R2, R21.reuse, R13, R2 ;  /* 0x0000000d15027224 */ /* 0x040fe200078e0202 */
[C---:B------:R-:W-:Y:S01]  /*14e80*/  ISETP.GT.U32.AND P1, PT, R21.reuse, R8, PT ;  /* 0x000000081500720c */ /* 0x040fe20003f24070 */
[----:B--2---:R-:W-:Y:S04]  /*14e90*/  STL [R1+0x2634], R26 ;  /* 0x0026341a01007387 */ /* 0x004fe80000100800 */
[----:B------:R-:W2:Y:S04]  /*14ea0*/  LDL.LU R13, [R1+0x400] ;  /* 0x00040000010d7983 */ /* 0x000ea80000300800 */
[----:B------:R0:W-:Y:S04]  /*14eb0*/  STL [R1+0x5ac], R12 ;  /* 0x0005ac0c01007387 */ /* 0x0001e80000100800 */
[----:B0-----:R-:W3:Y:S01]  /*14ec0*/  LDL.LU R12, [R1+0x3fc] ;  /* 0x0003fc00010c7983 */ /* 0x001ee20000300800 */
[C---:B------:R-:W-:Y:S01]  /*14ed0*/  ISETP.GT.U32.AND P5, PT, R21.reuse, R7, PT ;  /* 0x000000071500720c */ /* 0x040fe20003fa4070 */
[----:B------:R-:W-:Y:S01]  /*14ee0*/  @!P1 IMAD.IADD R8, R8, 0x1, -R21 ;  /* 0x0000000108089824 */ /* 0x000fe200078e0a15 */
[----:B------:R-:W-:Y:S01]  /*14ef0*/  ISETP.GT.U32.AND P1, PT, R21, R9, PT ;  /* 0x000000091500720c */ /* 0x000fe20003f24070 */
[----:B------:R-:W-:-:S02]  /*14f00*/  @!P2 IMAD.MOV R10, RZ, RZ, -R10 ;  /* 0x000000ffff0aa224 */ /* 0x000fc400078e0a0a */
[----:B------:R-:W-:-:S03]  /*14f10*/  IMAD.MOV.U32 R26, RZ, RZ, R8 ;  /* 0x000000ffff1a7224 */ /* 0x000fc600078e0008 */
[----:B------:R-:W-:Y:S04]  /*14f20*/  STL [R1+0x5a4], R10 ;  /* 0x0005a40a01007387 */ /* 0x000fe80000100800 */
[----:B------:R-:W4:Y:S01]  /*14f30*/  LDL.LU R8, [R1+0x3f8] ;  /* 0x0003f80001087983 */ /* 0x000f220000300800 */
[--C-:B------:R-:W-:Y:S01]  /*14f40*/  @!P5 IMAD.IADD R7, R7, 0x1, -R21.reuse ;  /* 0x000000010707d824 */ /* 0x100fe200078e0a15 */
[----:B------:R-:W-:Y:S01]  /*14f50*/  ISETP.GE.AND P5, PT, R15, RZ, PT ;  /* 0x000000ff0f00720c */ /* 0x000fe20003fa6270 */
[----:B------:R-:W-:Y:S02]  /*14f60*/  @!P1 IMAD.IADD R9, R9, 0x1, -R21 ;  /* 0x0000000109099824 */ /* 0x000fe400078e0a15 */
[----:B------:R-:W-:Y:S01]  /*14f70*/  IMAD.MOV.U32 R15, RZ, RZ, R6 ;  /* 0x000000ffff0f7224 */ /* 0x000fe200078e0006 */
[C---:B------:R-:W-:Y:S01]  /*14f80*/  ISETP.GT.U32.AND P2, PT, R21.reuse, R7, PT ;  /* 0x000000071500720c */ /* 0x040fe20003f44070 */
[----:B------:R-:W4:Y:S01]  /*14f90*/  LDL.LU R6, [R1+0x3f4] ;  /* 0x0003f40001067983 */ /* 0x000f220000300800 */
[----:B------:R-:W-:-:S02]  /*14fa0*/  ISETP.GT.U32.AND P0, PT, R21, R11, PT ;  /* 0x0000000b1500720c */ /* 0x000fc40003f04070 */
[C---:B------:R-:W-:Y:S01]  /*14fb0*/  ISETP.GT.U32.AND P1, PT, R21.reuse, R9, PT ;  /* 0x000000091500720c */ /* 0x040fe20003f24070 */
[----:B------:R-:W-:Y:S02]  /*14fc0*/  @!P6 IMAD.MOV R26, RZ, RZ, -R26 ;  /* 0x000000ffff1ae224 */ /* 0x000fe400078e0a1a */
[----:B------:R-:W-:Y:S01]  /*14fd0*/  @!P3 IMAD.MOV R15, RZ, RZ, -R15 ;  /* 0x000000ffff0fb224 */ /* 0x000fe200078e0a0f */
[----:B------:R-:W-:Y:S02]  /*14fe0*/  ISETP.GT.U32.AND P6, PT, R21, R2, PT ;  /* 0x000000021500720c */ /* 0x000fe40003fc4070 */
[----:B------:R0:W-:Y:S03]  /*14ff0*/  STL [R1+0x59c], R26 ;  /* 0x00059c1a01007387 */ /* 0x0001e60000100800 */
[--C-:B------:R-:W-:Y:S02]  /*15000*/  @!P2 IMAD.IADD R7, R7, 0x1, -R21.reuse ;  /* 0x000000010707a824 */ /* 0x100fe400078e0a15 */
[----:B------:R-:W-:-:S02]  /*15010*/  @!P0 IMAD.IADD R11, R11, 0x1, -R21 ;  /* 0x000000010b0b8824 */ /* 0x000fc400078e0a15 */
[----:B------:R-:W-:Y:S01]  /*15020*/  @!P1 IMAD.IADD R9, R9, 0x1, -R21 ;  /* 0x0000000109099824 */ /* 0x000fe200078e0a15 */
[----:B0-----:R-:W4:Y:S04]  /*15030*/  LDL.LU R26, [R1+0x2634] ;  /* 0x00263400011a7983 */ /* 0x001f280000300800 */
[----:B------:R0:W-:Y:S01]  /*15040*/  STL [R1+0x594], R15 ;  /* 0x0005940f01007387 */ /* 0x0001e20000100800 */
[----:B------:R-:W-:-:S03]  /*15050*/  @!P4 IMAD.MOV R11, RZ, RZ, -R11 ;  /* 0x000000ffff0bc224 */ /* 0x000fc600078e0a0b */
[----:B0-----:R-:W4:Y:S01]  /*15060*/  LDL.LU R15, [R1+0x2630] ;  /* 0x00263000010f7983 */ /* 0x001f220000300800 */
[----:B------:R-:W-:-:S03]  /*15070*/  @!P6 IMAD.IADD R2, R2, 0x1, -R21 ;  /* 0x000000010202e824 */ /* 0x000fc600078e0a15 */
[----:B------:R0:W-:Y:S04]  /*15080*/  STL [R1+0x58c], R11 ;  /* 0x00058c0b01007387 */ /* 0x0001e80000100800 */
[----:B0-----:R-:W4:Y:S01]  /*15090*/  LDL.LU R11, [R1+0x40c] ;  /* 0x00040c00010b7983 */ /* 0x001f220000300800 */
[----:B--2---:R-:W-:Y:S02]  /*150a0*/  IABS R10, R13 ;  /* 0x0000000d000a7213 */ /* 0x004fe40000000000 */
[----:B------:R-:W-:Y:S02]  /*150b0*/  ISETP.GE.AND P6, PT, R13, RZ, PT ;  /* 0x000000ff0d00720c */ /* 0x000fe40003fc6270 */
[----:B---3--:R-:W-:Y:S01]  /*150c0*/  ISETP.GE.AND P1, PT, R12, RZ, PT ;  /* 0x000000ff0c00720c */ /* 0x008fe20003f26270 */
[----:B------:R-:W-:-:S04]  /*150d0*/  IMAD.MOV.U32 R12, RZ, RZ, R7 ;  /* 0x000000ffff0c7224 */ /* 0x000fc800078e0007 */
[----:B------:R-:W-:-:S05]  /*150e0*/  @!P5 IMAD.MOV R12, RZ, RZ, -R12 ;  /* 0x000000ffff0cd224 */ /* 0x000fca00078e0a0c */
[----:B------:R0:W-:Y:S04]  /*150f0*/  STL [R1+0x588], R12 ;  /* 0x0005880c01007387 */ /* 0x0001e80000100800 */
[----:B0-----:R-:W2:Y:S04]  /*15100*/  LDL.LU R12, [R1+0x414] ;  /* 0x00041400010c7983 */ /* 0x001ea80000300800 */
[----:B------:R-:W3:Y:S01]  /*15110*/  LDL R13, [R1+0x410] ;  /* 0x00041000010d7983 */ /* 0x000ee20000100800 */
[----:B----4-:R-:W-:-:S05]  /*15120*/  IABS R5, R5 ;  /* 0x0000000500057213 */ /* 0x010fca0000000000 */
[----:B------:R-:W-:-:S04]  /*15130*/  IMAD.HI.U32 R4, R14, R5, RZ ;  /* 0x000000050e047227 */ /* 0x000fc800078e00ff */
[----:B------:R-:W-:-:S04]  /*15140*/  IMAD.MOV R4, RZ, RZ, -R4 ;  /* 0x000000ffff047224 */ /* 0x000fc800078e0a04 */
[----:B------:R-:W-:-:S05]  /*15150*/  IMAD R5, R21, R4, R5 ;  /* 0x0000000415057224 */ /* 0x000fca00078e0205 */
[----:B------:R-:W-:Y:S02]  /*15160*/  ISETP.GT.U32.AND P0, PT, R21, R5, PT ;  /* 0x000000051500720c */ /* 0x000fe40003f04070 */
[----:B------:R-:W-:Y:S02]  /*15170*/  ISETP.GE.AND P3, PT, R6, RZ, PT ;  /* 0x000000ff0600720c */ /* 0x000fe40003f66270 */
[----:B------:R-:W-:-:S09]  /*15180*/  ISETP.GE.AND P2, PT, R8, RZ, PT ;  /* 0x000000ff0800720c */ /* 0x000fd20003f46270 */
[----:B------:R-:W-:Y:S01]  /*15190*/  @!P0 IMAD.IADD R5, R5, 0x1, -R21 ;  /* 0x0000000105058824 */ /* 0x000fe200078e0a15 */
[----:B------:R-:W-:Y:S01]  /*151a0*/  ISETP.GT.U32.AND P0, PT, R21, R2, PT ;  /* 0x000000021500720c */ /* 0x000fe20003f04070 */
[----:B------:R-:W-:-:S03]  /*151b0*/  @!P3 IMAD.MOV R9, RZ, RZ, -R9 ;  /* 0x000000ffff09b224 */ /* 0x000fc600078e0a09 */
[----:B------:R-:W-:Y:S02]  /*151c0*/  ISETP.GT.U32.AND P4, PT, R21, R5, PT ;  /* 0x000000051500720c */ /* 0x000fe40003f84070 */
[----:B------:R-:W-:Y:S02]  /*151d0*/  IABS R6, R15 ;  /* 0x0000000f00067213 */ /* 0x000fe40000000000 */
[----:B------:R-:W-:Y:S02]  /*151e0*/  ISETP.GE.AND P3, PT, R15, RZ, PT ;  /* 0x000000ff0f00720c */ /* 0x000fe40003f66270 */
[----:B------:R-:W4:Y:S03]  /*151f0*/  LDL R15, [R1+0x418] ;  /* 0x00041800010f7983 */ /* 0x000f260000100800 */
[----:B------:R-:W-:Y:S01]  /*15200*/  @!P0 IMAD.IADD R2, R2, 0x1, -R21 ;  /* 0x0000000102028824 */ /* 0x000fe200078e0a15 */
[----:B------:R0:W-:Y:S01]  /*15210*/  STL [R1+0x584], R9 ;  /* 0x0005840901007387 */ /* 0x0001e20000100800 */
[----:B------:R-:W-:-:S02]  /*15220*/  IABS R4, R26 ;  /* 0x0000001a00047213 */ /* 0x000fc40000000000 */
[----:B------:R-:W-:Y:S01]  /*15230*/  ISETP.GE.AND P0, PT, R26, RZ, PT ;  /* 0x000000ff1a00720c */ /* 0x000fe20003f06270 */
[----:B------:R-:W-:Y:S01]  /*15240*/  @!P4 IMAD.IADD R5, R5, 0x1, -R21 ;  /* 0x000000010505c824 */ /* 0x000fe200078e0a15 */
[----:B------:R-:W2:Y:S01]  /*15250*/  LDL R26, [R1+0x41c] ;  /* 0x00041c00011a7983 */ /* 0x000ea20000100800 */
[----:B0-----:R-:W-:-:S04]  /*15260*/  IMAD.MOV.U32 R9, RZ, RZ, R2 ;  /* 0x000000ffff097224 */ /* 0x001fc800078e0002 */
[----:B------:R-:W-:-:S05]  /*15270*/  @!P2 IMAD.MOV R9, RZ, RZ, -R9 ;  /* 0x000000ffff09a224 */ /* 0x000fca00078e0a09 */
[----:B------:R3:W-:Y:S02]  /*15280*/  STL [R1+0x580], R9 ;  /* 0x0005800901007387 */ /* 0x0007e40000100800 */
[----:B---3--:R-:W-:Y:S01]  /*15290*/  IABS R9, R13 ;  /* 0x0000000d00097213 */ /* 0x008fe20000000000 */
[----:B------:R-:W-:-:S04]  /*152a0*/  IMAD.MOV.U32 R13, RZ, RZ, R5 ;  /* 0x000000ffff0d7224 */ /* 0x000fc800078e0005 */
[----:B------:R-:W-:-:S05]  /*152b0*/  @!P1 IMAD.MOV R13, RZ, RZ, -R13 ;  /* 0x000000ffff0d9224 */ /* 0x000fca00078e0a0d */
[----:B------:R0:W-:Y:S02]  /*152c0*/  STL [R1+0x57c], R13 ;  /* 0x00057c0d01007387 */ /* 0x0001e40000100800 */
[----:B0-----:R-:W-:-:S04]  /*152d0*/  IMAD.HI.U32 R13, R14, R9, RZ ;  /* 0x000000090e0d7227 */ /* 0x001fc800078e00ff */
[----:B------:R-:W-:-:S04]  /*152e0*/  IMAD.MOV R13, RZ, RZ, -R13 ;  /* 0x000000ffff0d7224 */ /* 0x000fc800078e0a0d */
[----:B------:R-:W-:Y:S02]  /*152f0*/  IMAD R9, R21, R13, R9 ;  /* 0x0000000d15097224 */ /* 0x000fe400078e0209 */
[----:B------:R-:W3:Y:S01]  /*15300*/  LDL R13, [R1+0x420] ;  /* 0x00042000010d7983 */ /* 0x000ee20000100800 */
[----:B------:R-:W-:-:S04]  /*15310*/  IMAD.HI.U32 R8, R14, R10, RZ ;  /* 0x0000000a0e087227 */ /* 0x000fc800078e00ff */
[----:B------:R-:W-:-:S04]  /*15320*/  IMAD.MOV R8, RZ, RZ, -R8 ;  /* 0x000000ffff087224 */ /* 0x000fc800078e0a08 */
[----:B------:R-:W-:-:S05]  /*15330*/  IMAD R10, R21, R8, R10 ;  /* 0x00000008150a7224 */ /* 0x000fca00078e020a */
[----:B------:R-:W-:Y:S01]  /*15340*/  ISETP.GT.U32.AND P5, PT, R21, R10, PT ;  /* 0x0000000a1500720c */ /* 0x000fe20003fa4070 */
[C---:B------:R-:W-:Y:S01]  /*15350*/  IMAD.HI.U32 R8, R14.reuse, R6, RZ ;  /* 0x000000060e087227 */ /* 0x040fe200078e00ff */
[----:B------:R-:W-:Y:S02]  /*15360*/  IABS R2, R11 ;  /* 0x0000000b00027213 */ /* 0x000fe40000000000 */
[----:B------:R-:W-:Y:S01]  /*15370*/  ISETP.GE.AND P4, PT, R11, RZ, PT ;  /* 0x000000ff0b00720c */ /* 0x000fe20003f86270 */
[----:B------:R-:W-:Y:S02]  /*15380*/  IMAD.MOV R8, RZ, RZ, -R8 ;  /* 0x000000ffff087224 */ /* 0x000fe400078e0a08 */
[----:B------:R-:W-:-:S06]  /*15390*/  IMAD.HI.U32 R11, R14, R2, RZ ;  /* 0x000000020e0b7227 */ /* 0x000fcc00078e00ff */
[----:B------:R-:W-:Y:S02]  /*153a0*/  @!P5 IMAD.IADD R10, R10, 0x1, -R21 ;  /* 0x000000010a0ad824 */ /* 0x000fe400078e0a15 */
[C---:B------:R-:W-:Y:S01]  /*153b0*/  IMAD R6, R21.reuse, R8, R6 ;  /* 0x0000000815067224 */ /* 0x040fe200078e0206 */
[----:B----4-:R-:W-:Y:S02]  /*153c0*/  IABS R8, R15 ;  /* 0x0000000f00087213 */ /* 0x010fe40000000000 */
[C---:B------:R-:W-:Y:S01]  /*153d0*/  ISETP.GT.U32.AND P5, PT, R21.reuse, R10, PT ;  /* 0x0000000a1500720c */ /* 0x040fe20003fa4070 */
[----:B------:R-:W-:Y:S01]  /*153e0*/  IMAD.MOV R11, RZ, RZ, -R11 ;  /* 0x000000ffff0b7224 */ /* 0x000fe200078e0a0b */
[----:B--2---:R-:W-:Y:S01]  /*153f0*/  IABS R5, R26 ;  /* 0x0000001a00057213 */ /* 0x004fe20000000000 */
[----:B------:R-:W2:Y:S02]  /*15400*/  LDL R15, [R1+0x424] ;  /* 0x00042400010f7983 */ /* 0x000ea40000100800 */
[----:B------:R-:W-:-:S02]  /*15410*/  IMAD R2, R21, R11, R2 ;  /* 0x0000000b15027224 */ /* 0x000fc400078e0202 */
[----:B------:R-:W-:Y:S01]  /*15420*/  IMAD.HI.U32 R11, R14, R8, RZ ;  /* 0x000000080e0b7227 */ /* 0x000fe200078e00ff */
[----:B------:R-:W4:Y:S03]  /*15430*/  LDL R26, [R1+0x428] ;  /* 0x00042800011a7983 */ /* 0x000f260000100800 */
[----:B------:R-:W-:Y:S02]  /*15440*/  IMAD.MOV R11, RZ, RZ, -R11 ;  /* 0x000000ffff0b7224 */ /* 0x000fe400078e0a0b */
[----:B------:R-:W-:Y:S02]  /*15450*/  @!P5 IMAD.IADD R10, R10, 0x1, -R21 ;  /* 0x000000010a0ad824 */ /* 0x000fe400078e0a15 */
[----:B------:R-:W-:Y:S01]  /*15460*/  IMAD R8, R21, R11, R8 ;  /* 0x0000000b15087224 */ /* 0x000fe200078e0208 */
[----:B------:R0:W-:Y:S01]  /*15470*/  STL [R1+0x262c], R23 ;  /* 0x00262c1701007387 */ /* 0x0001e20000100800 */
[----:B---3--:R-:W-:Y:S01]  /*15480*/  IABS R11, R13 ;  /* 0x0000000d000b7213 */ /* 0x008fe20000000000 */
[----:B------:R-:W-:-:S04]  /*15490*/  IMAD.MOV.U32 R13, RZ, RZ, R10 ;  /* 0x000000ffff0d7224 */ /* 0x000fc800078e000a */
[----:B------:R-:W-:-:S05]  /*154a0*/  @!P6 IMAD.MOV R13, RZ, RZ, -R13 ;  /* 0x000000ffff0de224 */ /* 0x000fca00078e0a0d */
[----:B------:R1:W-:Y:S04]  /*154b0*/  STL [R1+0x570], R13 ;  /* 0x0005700d01007387 */ /* 0x0003e80000100800 */
[----:B0-----:R-:W3:Y:S01]  /*154c0*/  LDL.LU R23, [R1+0x410] ;  /* 0x0004100001177983 */ /* 0x001ee20000300800 */
[----:B------:R-:W-:-:S04]  /*154d0*/  IMAD.HI.U32 R7, R14, R4, RZ ;  /* 0x000000040e077227 */ /* 0x000fc800078e00ff */
[----:B------:R-:W-:Y:S01]  /*154e0*/  IMAD.MOV R7, RZ, RZ, -R7 ;  /* 0x000000ffff077224 */ /* 0x000fe200078e0a07 */
[----:B------:R-:W-:-:S03]  /*154f0*/  ISETP.GT.U32.AND P1, PT, R21, R6, PT ;  /* 0x000000061500720c */ /* 0x000fc60003f24070 */
[----:B------:R-:W-:-:S05]  /*15500*/  IMAD R4, R21, R7, R4 ;  /* 0x0000000715047224 */ /* 0x000fca00078e0204 */
[C---:B------:R-:W-:Y:S02]  /*15510*/  ISETP.GT.U32.AND P5, PT, R21.reuse, R4, PT ;  /* 0x000000041500720c */ /* 0x040fe40003fa4070 */
[----:B------:R-:W-:Y:S02]  /*15520*/  ISETP.GE.AND P2, PT, R12, RZ, PT ;  /* 0x000000ff0c00720c */ /* 0x000fe40003f46270 */
[----:B------:R-:W-:Y:S01]  /*15530*/  IABS R12, R12 ;  /* 0x0000000c000c7213 */ /* 0x000fe20000000000 */
[----:B------:R-:W-:Y:S01]  /*15540*/  @!P1 IMAD.IADD R6, R6, 0x1, -R21 ;  /* 0x0000000106069824 */ /* 0x000fe200078e0a15 */
[----:B------:R-:W-:-:S03]  /*15550*/  ISETP.GT.U32.AND P1, PT, R21, R2, PT ;  /* 0x000000021500720c */ /* 0x000fc60003f24070 */
[----:B------:R-:W-:-:S04]  /*15560*/  IMAD.HI.U32 R7, R14, R12, RZ ;  /* 0x0000000c0e077227 */ /* 0x000fc800078e00ff */
[----:B------:R-:W-:Y:S01]  /*15570*/  @!P5 IMAD.IADD R4, R4, 0x1, -R21 ;  /* 0x000000010404d824 */ /* 0x000fe200078e0a15 */
[----:B------:R-:W-:Y:S01]  /*15580*/  ISETP.GT.U32.AND P5, PT, R21, R6, PT ;  /* 0x000000061500720c */ /* 0x000fe20003fa4070 */
[----:B------:R-:W-:-:S04]  /*15590*/  IMAD.MOV R7, RZ, RZ, -R7 ;  /* 0x000000ffff077224 */ /* 0x000fc800078e0a07 */
[C---:B------:R-:W-:Y:S02]  /*155a0*/  IMAD R12, R21.reuse, R7, R12 ;  /* 0x00000007150c7224 */ /* 0x040fe400078e020c */
[----:B------:R-:W-:Y:S01]  /*155b0*/  IMAD.HI.U32 R7, R14, R5, RZ ;  /* 0x000000050e077227 */ /* 0x000fe200078e00ff */
[----:B------:R-:W-:-:S03]  /*155c0*/  ISETP.GT.U32.AND P6, PT, R21, R4, PT ;  /* 0x000000041500720c */ /* 0x000fc60003fc4070 */
[----:B------:R-:W-:Y:S02]  /*155d0*/  IMAD.MOV R7, RZ, RZ, -R7 ;  /* 0x000000ffff077224 */ /* 0x000fe400078e0a07 */
[--C-:B------:R-:W-:Y:S02]  /*155e0*/  @!P1 IMAD.IADD R2, R2, 0x1, -R21.reuse ;  /* 0x0000000102029824 */ /* 0x100fe400078e0a15 */
[----:B------:R-:W-:Y:S01]  /*155f0*/  @!P5 IMAD.IADD R6, R6, 0x1, -R21 ;  /* 0x000000010606d824 */ /* 0x000fe200078e0a15 */
[C---:B------:R-:W-:Y:S01]  /*15600*/  ISETP.GT.U32.AND P5, PT, R21.reuse, R12, PT ;  /* 0x0000000c1500720c */ /* 0x040fe20003fa4070 */
[C---:B------:R-:W-:Y:S01]  /*15610*/  IMAD R5, R21.reuse, R7, R5 ;  /* 0x0000000715057224 */ /* 0x040fe200078e0205 */
[----:B--2---:R-:W-:Y:S02]  /*15620*/  IABS R7, R15 ;  /* 0x0000000f00077213 */ /* 0x004fe40000000000 */
[----:B------:R-:W-:Y:S02]  /*15630*/  ISETP.GT.U32.AND P1, PT, R21, R2, PT ;  /* 0x000000021500720c */ /* 0x000fe40003f24070 */
[----:B----4-:R-:W-:Y:S01]  /*15640*/  IABS R10, R26 ;  /* 0x0000001a000a7213 */ /* 0x010fe20000000000 */
[----:B------:R-:W-:-:S02]  /*15650*/  IMAD.MOV.U32 R26, RZ, RZ, R6 ;  /* 0x000000ffff1a7224 */ /* 0x000fc400078e0006 */
[----:B------:R-:W-:-:S04]  /*15660*/  IMAD.HI.U32 R15, R14, R11, RZ ;  /* 0x0000000b0e0f7227 */ /* 0x000fc800078e00ff */
[----:B-1----:R-:W-:-:S04]  /*15670*/  IMAD.HI.U32 R13, R14, R7, RZ ;  /* 0x000000070e0d7227 */ /* 0x002fc800078e00ff */
[----:B------:R-:W-:Y:S02]  /*15680*/  @!P3 IMAD.MOV R26, RZ, RZ, -R26 ;  /* 0x000000ffff1ab224 */ /* 0x000fe400078e0a1a */
[----:B------:R-:W-:Y:S02]  /*15690*/  @!P6 IMAD.IADD R4, R4, 0x1, -R21 ;  /* 0x000000010404e824 */ /* 0x000fe400078e0a15 */
[----:B------:R-:W-:Y:S02]  /*156a0*/  IMAD.MOV R15, RZ, RZ, -R15 ;  /* 0x000000ffff0f7224 */ /* 0x000fe400078e0a0f */
[----:B------:R-:W-:Y:S01]  /*156b0*/  IMAD.MOV R13, RZ, RZ, -R13 ;  /* 0x000000ffff0d7224 */ /* 0x000fe200078e0a0d */
[----:B------:R0:W-:Y:S01]  /*156c0*/  STL [R1+0x564], R26 ;  /* 0x0005641a01007387 */ /* 0x0001e20000100800 */
[----:B------:R-:W-:Y:S02]  /*156d0*/  @!P5 IMAD.IADD R12, R12, 0x1, -R21 ;  /* 0x000000010c0cd824 */ /* 0x000fe400078e0a15 */
[----:B------:R-:W-:-:S02]  /*156e0*/  @!P0 IMAD.MOV R4, RZ, RZ, -R4 ;  /* 0x000000ffff048224 */ /* 0x000fc400078e0a04 */
[----:B------:R-:W-:Y:S02]  /*156f0*/  @!P1 IMAD.IADD R2, R2, 0x1, -R21 ;  /* 0x0000000102029824 */ /* 0x000fe400078e0a15 */
[C---:B------:R-:W-:Y:S01]  /*15700*/  IMAD R11, R21.reuse, R15, R11 ;  /* 0x0000000f150b7224 */ /* 0x040fe200078e020b */
[----:B0-----:R-:W2:Y:S01]  /*15710*/  LDL R26, [R1+0x430] ;  /* 0x00043000011a7983 */ /* 0x001ea20000100800 */
[----:B------:R-:W-:Y:S01]  /*15720*/  IMAD R7, R21, R13, R7 ;  /* 0x0000000d15077224 */ /* 0x000fe200078e0207 */
[----:B---3--:R-:W-:Y:S02]  /*15730*/  ISETP.GE.AND P5, PT, R23, RZ, PT ;  /* 0x000000ff1700720c */ /* 0x008fe40003fa6270 */
        /* <DEDUP_REMOVED lines=60> */
[----:B0-----:R-:W4:Y:S01]  /*15b00*/  LDL.LU R6, [R1+0x2624] ;  /* 0x0026240001067983 */ /* 0x001f220000300800 */
[C---:B------:R-:W-:Y:S02]  /*15b10*/  ISETP.GT.U32.AND P0, PT, R21.reuse, R10, PT ;  /* 0x0000000a1500720c */ /* 0x040fe40003f04070 */
[----:B------:R-:W-:Y:S01]  /*15b20*/  ISETP.GT.U32.AND P2, PT, R21, R7, PT ;  /* 0x000000071500720c */ /* 0x000fe20003f44070 */
[----:B------:R-:W-:-:S10]  /*15b30*/  @!P1 IMAD.MOV R14, RZ, RZ, -R14 ;  /* 0x000000ffff0e9224 */ /* 0x000fd400078e0a0e */
[----:B------:R-:W-:Y:S01]  /*15b40*/  @!P0 IMAD.IADD R10, R10, 0x1, -R21 ;  /* 0x000000010a0a8824 */ /* 0x000fe200078e0a15 */
[----:B------:R-:W-:-:S04]  /*15b50*/  ISETP.GT.U32.AND P0, PT, R21, R11, PT ;  /* 0x0000000b1500720c */ /* 0x000fc80003f04070 */
[C---:B------:R-:W-:Y:S02]  /*15b60*/  ISETP.GT.U32.AND P5, PT, R21.reuse, R10, PT ;  /* 0x0000000a1500720c */ /* 0x040fe40003fa4070 */
[----:B------:R-:W-:Y:S01]  /*15b70*/  ISETP.GT.U32.AND P6, PT, R21, R2, PT ;  /* 0x000000021500720c */ /* 0x000fe20003fc4070 */
[----:B------:R0:W-:Y:S01]  /*15b80*/  STL [R1+0x53c], R14 ;  /* 0x00053c0e01007387 */ /* 0x0001e20000100800 */
[----:B------:R-:W-:Y:S02]  /*15b90*/  @!P2 IMAD.IADD R7, R7, 0x1, -R21 ;  /* 0x000000010707a824 */ /* 0x000fe400078e0a15 */
[----:B------:R-:W-:-:S03]  /*15ba0*/  IMAD.MOV R4, RZ, RZ, -R4 ;  /* 0x000000ffff047224 */ /* 0x000fc600078e0a04 */
[--C-:B------:R-:W-:Y:S01]  /*15bb0*/  @!P0 IMAD.IADD R11, R11, 0x1, -R21.reuse ;  /* 0x000000010b0b8824 */ /* 0x100fe200078e0a15 */
[----:B0-----:R-:W4:Y:S03]  /*15bc0*/  LDL.LU R14, [R1+0x2620] ;  /* 0x00262000010e7983 */ /* 0x001f260000300800 */
[----:B------:R-:W-:Y:S01]  /*15bd0*/  @!P5 IMAD.IADD R10, R10, 0x1, -R21 ;  /* 0x000000010a0ad824 */ /* 0x000fe200078e0a15 */
[----:B---3--:R-:W-:Y:S01]  /*15be0*/  ISETP.GE.AND P5, PT, R12, RZ, PT ;  /* 0x000000ff0c00720c */ /* 0x008fe20003fa6270 */
[----:B------:R-:W-:Y:S02]  /*15bf0*/  IMAD.MOV.U32 R12, RZ, RZ, R7 ;  /* 0x000000ffff0c7224 */ /* 0x000fe400078e0007 */
        /* <DEDUP_REMOVED lines=10> */
[----:B--2---:R-:W-:-:S02]  /*15ca0*/  ISETP.GE.AND P1, PT, R5, RZ, PT ;  /* 0x000000ff0500720c */ /* 0x004fc40003f26270 */
[----:B------:R-:W-:-:S11]  /*15cb0*/  IABS R5, R13 ;  /* 0x0000000d00057213 */ /* 0x000fd60000000000 */
[----:B------:R-:W-:Y:S02]  /*15cc0*/  @!P1 IMAD.MOV R10, RZ, RZ, -R10 ;  /* 0x000000ffff0a9224 */ /* 0x000fe400078e0a0a */
[----:B----4-:R-:W-:Y:S01]  /*15cd0*/  IMAD R6, R21, R4, R6 ;  /* 0x0000000415067224 */ /* 0x010fe200078e0206 */
[----:B------:R-:W-:Y:S02]  /*15ce0*/  ISETP.GE.AND P1, PT, R13, RZ, PT ;  /* 0x000000ff0d00720c */ /* 0x000fe40003f26270 */
[----:B------:R0:W-:Y:S02]  /*15cf0*/  STL [R1+0x528], R10 ;  /* 0x0005280a01007387 */ /* 0x0001e40000100800 */
[C---:B------:R-:W-:Y:S02]  /*15d00*/  ISETP.GT.U32.AND P0, PT, R21.reuse, R6, PT ;  /* 0x000000061500720c */ /* 0x040fe40003f04070 */
[----:B------:R-:W2:Y:S11]  /*15d10*/  LDL R13, [R1+0x44c] ;  /* 0x00044c00010d7983 */ /* 0x000eb60000100800 */
[----:B------:R-:W-:Y:S01]  /*15d20*/  @!P0 IMAD.IADD R6, R6, 0x1, -R21 ;  /* 0x0000000106068824 */ /* 0x000fe200078e0a15 */
[----:B------:R-:W-:-:S02]  /*15d30*/  ISETP.GT.U32.AND P0, PT, R21, R2, PT ;  /* 0x000000021500720c */ /* 0x000fc40003f04070 */
[----:B------:R-:W-:-:S11]  /*15d40*/  IABS R4, R15 ;  /* 0x0000000f00047213 */ /* 0x000fd60000000000 */
[----:B------:R-:W-:Y:S01]  /*15d50*/  @!P0 IMAD.IADD R2, R2, 0x1, -R21 ;  /* 0x0000000102028824 */ /* 0x000fe200078e0a15 */
[----:B------:R-:W-:Y:S02]  /*15d60*/  ISETP.GE.AND P0, PT, R15, RZ, PT ;  /* 0x000000ff0f00720c */ /* 0x000fe40003f06270 */
[----:B------:R-:W4:Y:S01]  /*15d70*/  LDL R15, [R1+0x450] ;  /* 0x00045000010f7983 */ /* 0x000f220000100800 */
[----:B------:R-:W-:Y:S01]  /*15d80*/  ISETP.GE.AND P2, PT, R8, RZ, PT ;  /* 0x000000ff0800720c */ /* 0x000fe20003f46270 */
[----:B------:R-:W-:Y:S01]  /*15d90*/  IMAD.HI.U32 R8, R14, R9, RZ ;  /* 0x000000090e087227 */ /* 0x000fe200078e00ff */
[----:B------:R-:W-:-:S03]  /*15da0*/  ISETP.GT.U32.AND P4, PT, R21, R6, PT ;  /* 0x000000061500720c */ /* 0x000fc60003f84070 */
        /* <DEDUP_REMOVED lines=14> */
[----:B------:R0:W-:Y:S04]  /*15e90*/  STL [R1+0x51c], R13 ;  /* 0x00051c0d01007387 */ /* 0x0001e80000100800 */
[----:B-1----:R-:W2:Y:S01]  /*15ea0*/  LDL R26, [R1+0x458] ;  /* 0x00045800011a7983 */ /* 0x002ea20000100800 */
[----:B0-----:R-:W-:-:S04]  /*15eb0*/  IMAD.HI.U32 R13, R14, R10, RZ ;  /* 0x0000000a0e0d7227 */ /* 0x001fc800078e00ff */
[----:B------:R-:W-:-:S04]  /*15ec0*/  IMAD.MOV R13, RZ, RZ, -R13 ;  /* 0x000000ffff0d7224 */ /* 0x000fc800078e0a0d */
[----:B------:R-:W-:Y:S02]  /*15ed0*/  IMAD R10, R21, R13, R10 ;  /* 0x0000000d150a7224 */ /* 0x000fe400078e020a */
[----:B------:R-:W3:Y:S01]  /*15ee0*/  LDL R13, [R1+0x454] ;  /* 0x00045400010d7983 */ /* 0x000ee20000100800 */
[----:B----4-:R-:W-:-:S03]  /*15ef0*/  IABS R6, R15 ;  /* 0x0000000f00067213 */ /* 0x010fc60000000000 */
        /* <DEDUP_REMOVED lines=33> */
[----:B------:R-:W-:-:S04]  /*16110*/  IMAD.MOV.U32 R13, RZ, RZ, R9 ;  /* 0x000000ffff0d7224 */ /* 0x000fc800078e0009 */
[----:B------:R-:W-:Y:S01]  /*16120*/  @!P6 IMAD.MOV R13, RZ, RZ, -R13 ;  /* 0x000000ffff0de224 */ /* 0x000fe200078e0a0d */
[----:B----4-:R-:W-:Y:S01]  /*16130*/  IABS R9, R15 ;  /* 0x0000000f00097213 */ /* 0x010fe20000000000 */
        /* <DEDUP_REMOVED lines=17> */
[----:B------:R-:W-:-:S02]  /*16250*/  ISETP.GT.U32.AND P6, PT, R21, R4, PT ;  /* 0x000000041500720c */ /* 0x000fc40003fc4070 */
[----:B------:R-:W-:-:S09]  /*16260*/  ISETP.GT.U32.AND P3, PT, R21, R12, PT ;  /* 0x0000000c1500720c */ /* 0x000fd20003f64070 */
[----:B------:R-:W-:-:S05]  /*16270*/  @!P5 IMAD.IADD R2, R2, 0x1, -R21 ;  /* 0x000000010202d824 */ /* 0x000fca00078e0a15 */
[----:B------:R-:W-:Y:S01]  /*16280*/  ISETP.GT.U32.AND P5, PT, R21, R2, PT ;  /* 0x000000021500720c */ /* 0x000fe20003fa4070 */
[--C-:B------:R-:W-:Y:S02]  /*16290*/  @!P6 IMAD.IADD R4, R4, 0x1, -R21.reuse ;  /* 0x000000010404e824 */ /* 0x100fe400078e0a15 */
[----:B------:R-:W-:Y:S02]  /*162a0*/  @!P3 IMAD.IADD R12, R12, 0x1, -R21 ;  /* 0x000000010c0cb824 */ /* 0x000fe400078e0a15 */
[----:B------:R-:W-:-:S08]  /*162b0*/  @!P0 IMAD.MOV R4, RZ, RZ, -R4 ;  /* 0x000000ffff048224 */ /* 0x000fd000078e0a04 */
[----:B------:R-:W-:Y:S01]  /*162c0*/  @!P5 IMAD.IADD R2, R2, 0x1, -R21 ;  /* 0x000000010202d824 */ /* 0x000fe200078e0a15 */
[----:B------:R0:W-:Y:S04]  /*162d0*/  STL [R1+0x508], R4 ;  /* 0x0005080401007387 */ /* 0x0001e80000100800 */
[----:B0-----:R-:W4:Y:S01]  /*162e0*/  LDL.LU R4, [R1+0x450] ;  /* 0x0004500001047983 */ /* 0x001f220000300800 */
[----:B--2---:R-:W-:Y:S01]  /*162f0*/  ISETP.GE.AND P3, PT, R26, RZ, PT ;  /* 0x000000ff1a00720c */ /* 0x004fe20003f66270 */
[----:B------:R-:W-:Y:S01]  /*16300*/  IMAD.MOV.U32 R26, RZ, RZ, R2 ;  /* 0x000000ffff1a7224 */ /* 0x000fe200078e0002 */
[----:B---3--:R-:W-:Y:S02]  /*16310*/  IABS R2, R5 ;  /* 0x0000000500027213 */ /* 0x008fe40000000000 */
[----:B------:R-:W-:-:S02]  /*16320*/  IABS R5, R15 ;  /* 0x0000000f00057213 */ /* 0x000fc40000000000 */
        /* <DEDUP_REMOVED lines=36> */
[----:B------:R-:W-:Y:S02]  /*16570*/  @!P0 IMAD.IADD R8, R8, 0x1, -R21 ;  /* 0x0000000108088824 */ /* 0x000fe400078e0a15 */
        /* <DEDUP_REMOVED lines=36> */
[----:B------:R-:W-:Y:S01]  /*167c0*/  ISETP.GE.AND P3, PT, R8, RZ, PT ;  /* 0x000000ff0800720c */ /* 0x000fe20003f66270 */
[----:B------:R-:W-:-:S04]  /*167d0*/  IMAD.HI.U32 R8, R14, R10, RZ ;  /* 0x0000000a0e087227 */ /* 0x000fc800078e00ff */
[----:B------:R-:W-:-:S04]  /*167e0*/  IMAD.MOV R8, RZ, RZ, -R8 ;  /* 0x000000ffff087224 */ /* 0x000fc800078e0a08 */
[----:B------:R-:W-:-:S05]  /*167f0*/  IMAD R10, R21, R8, R10 ;  /* 0x00000008150a7224 */ /* 0x000fca00078e020a */
[----:B------:R-:W-:-:S13]  /*16800*/  ISETP.GT.U32.AND P1, PT, R21, R10, PT ;  /* 0x0000000a1500720c */ /* 0x000fda0003f24070 */
[----:B------:R-:W-:Y:S01]  /*16810*/  @!P1 IMAD.IADD R10, R10, 0x1, -R21 ;  /* 0x000000010a0a9824 */ /* 0x000fe200078e0a15 */
        /* <DEDUP_REMOVED lines=15> */
[----:B------:R-:W-:Y:S01]  /*16910*/  @!P4 IMAD.IADD R5, R5, 0x1, -R21 ;  /* 0x000000010505c824 */ /* 0x000fe200078e0a15 */
[----:B------:R-:W-:Y:S01]  /*16920*/  ISETP.GE.AND P4, PT, R12, RZ, PT ;  /* 0x000000ff0c00720c */ /* 0x000fe20003f86270 */
[----:B0-----:R-:W-:Y:S01]  /*16930*/  IMAD.MOV.U32 R9, RZ, RZ, R2 ;  /* 0x000000ffff097224 */ /* 0x001fe200078e0002 */
[----:B------:R-:W-:Y:S02]  /*16940*/  IABS R2, R12 ;  /* 0x0000000c00027213 */ /* 0x000fe40000000000 */
[----:B------:R-:W-:Y:S02]  /*16950*/  ISETP.GE.AND P1, PT, R26, RZ, PT ;  /* 0x000000ff1a00720c */ /* 0x000fe40003f26270 */
[----:B------:R-:W-:-:S02]  /*16960*/  IABS R12, R26 ;  /* 0x0000001a000c7213 */ /* 0x000fc40000000000 */
[----:B------:R-:W4:Y:S01]  /*16970*/  LDL.LU R26, [R1+0x488] ;  /* 0x00048800011a7983 */ /* 0x000f220000300800 */
[----:B------:R-:W-:-:S04]  /*16980*/  IMAD.HI.U32 R8, R14, R6, RZ ;  /* 0x000000060e087227 */ /* 0x000fc800078e00ff */
[----:B------:R-:W-:Y:S02]  /*16990*/  IMAD.MOV R8, RZ, RZ, -R8 ;  /* 0x000000ffff087224 */ /* 0x000fe400078e0a08 */
[----:B------:R-:W-:Y:S02]  /*169a0*/  @!P3 IMAD.MOV R9, RZ, RZ, -R9 ;  /* 0x000000ffff09b224 */ /* 0x000fe400078e0a09 */
[----:B------:R-:W-:-:S03]  /*169b0*/  IMAD R6, R21, R8, R6 ;  /* 0x0000000815067224 */ /* 0x000fc600078e0206 */
[----:B------:R0:W-:Y:S01]  /*169c0*/  STL [R1+0x4cc], R9 ;  /* 0x0004cc0901007387 */ /* 0x0001e20000100800 */
[----:B------:R-:W-:Y:S02]  /*169d0*/  ISETP.GT.U32.AND P3, PT, R21, R10, PT ;  /* 0x0000000a1500720c */ /* 0x000fe40003f64070 */
[----:B0-----:R-:W-:Y:S01]  /*169e0*/  IABS R9, R11 ;  /* 0x0000000b00097213 */ /* 0x001fe20000000000 */
[----:B------:R-:W-:-:S04]  /*169f0*/  IMAD.HI.U32 R11, R14, R2, RZ ;  /* 0x000000020e0b7227 */ /* 0x000fc800078e00ff */
[----:B------:R-:W-:-:S06]  /*16a00*/  IMAD.MOV R11, RZ, RZ, -R11 ;  /* 0x000000ffff0b7224 */ /* 0x000fcc00078e0a0b */
[----:B------:R-:W-:Y:S02]  /*16a10*/  @!P3 IMAD.IADD R10, R10, 0x1, -R21 ;  /* 0x000000010a0ab824 */ /* 0x000fe400078e0a15 */
[----:B------:R-:W-:Y:S01]  /*16a20*/  IMAD R2, R21, R11, R2 ;  /* 0x0000000b15027224 */ /* 0x000fe200078e0202 */
        /* <DEDUP_REMOVED lines=33> */
[C---:B------:R-:W-:Y:S02]  /*16c40*/  IMAD R5, R21.reuse, R7, R5 ;  /* 0x0000000715057224 */ /* 0x040fe400078e0205 */
        /* <DEDUP_REMOVED lines=166> */
[----:B------:R-:W-:Y:S02]  /*176b0*/  ISETP.GT.U32.AND P5, PT, R21, R4, PT ;  /* 0x000000041500720c */ /* 0x000fe40003fa4070 */
        /* <DEDUP_REMOVED lines=126> */
[----:B------:R-:W-:Y:S02]  /*17ea0*/  ISETP.GT.U32.AND P0, PT, R21, R5, PT ;  /* 0x000000051500720c */ /* 0x000fe40003f04070 */
        /* <DEDUP_REMOVED lines=928> */
[----:B------:R-:W-:Y:S01]  /*1b8b0*/  ISETP.GT.U32.AND P3, PT, R21, R9, PT ;  /* 0x000000091500720c */ /* 0x000fe20003f64070 */
[----:B------:R-:W-:Y:S01]  /*1b8c0*/  IMAD.MOV R11, RZ, RZ, -R11 ;  /* 0x000000ffff0b7224 */ /* 0x000fe200078e0a0b */
[----:B------:R-:W4:Y:S01]  /*1b8d0*/  LDL R15, [R1+0xab0] ;  /* 0x000ab000010f7983 */ /* 0x000f220000100800 */
[----:B------:R-:W-:-:S04]  /*1b8e0*/  IMAD.HI.U32 R7, R14, R4, RZ ;  /* 0x000000040e077227 */ /* 0x000fc800078e00ff */
[----:B------:R-:W-:Y:S02]  /*1b8f0*/  IMAD R2, R21, R11, R2 ;  /* 0x0000000b15027224 */ /* 0x000fe400078e0202 */
[----:B------:R-:W-:-:S04]  /*1b900*/  IMAD.HI.U32 R11, R14, R8, RZ ;  /* 0x000000080e0b7227 */ /* 0x000fc800078e00ff */
[----:B------:R-:W-:Y:S02]  /*1b910*/  IMAD.MOV R7, RZ, RZ, -R7 ;  /* 0x000000ffff077224 */ /* 0x000fe400078e0a07 */
[----:B------:R-:W-:Y:S02]  /*1b920*/  IMAD.MOV R11, RZ, RZ, -R11 ;  /* 0x000000ffff0b7224 */ /* 0x000fe400078e0a0b */
[----:B------:R-:W-:Y:S02]  /*1b930*/  @!P3 IMAD.IADD R9, R9, 0x1, -R21 ;  /* 0x000000010909b824 */ /* 0x000fe400078e0a15 */
[C---:B------:R-:W-:Y:S01]  /*1b940*/  IMAD R4, R21.reuse, R7, R4 ;  /* 0x0000000715047224 */ /* 0x040fe200078e0204 */
[----:B--2---:R-:W-:Y:S01]  /*1b950*/  IABS R7, R26 ;  /* 0x0000001a00077213 */ /* 0x004fe20000000000 */
[----:B------:R-:W-:Y:S01]  /*1b960*/  IMAD R8, R21, R11, R8 ;  /* 0x0000000b15087224 */ /* 0x000fe200078e0208 */
[----:B------:R-:W2:Y:S04]  /*1b970*/  LDL R26, [R1+0xab4] ;  /* 0x000ab400011a7983 */ /* 0x000ea80000100800 */
[----:B------:R0:W-:Y:S01]  /*1b980*/  STL [R1+0x25a8], R22 ;  /* 0x0025a81601007387 */ /* 0x0001e20000100800 */
[----:B---3--:R-:W-:Y:S01]  /*1b990*/  IABS R11, R13 ;  /* 0x0000000d000b7213 */ /* 0x008fe20000000000 */
[----:B------:R-:W-:-:S04]  /*1b9a0*/  IMAD.MOV.U32 R13, RZ, RZ, R9 ;  /* 0x000000ffff0d7224 */ /* 0x000fc800078e0009 */
[----:B------:R-:W-:-:S05]  /*1b9b0*/  @!P6 IMAD.MOV R13, RZ, RZ, -R13 ;  /* 0x000000ffff0de224 */ /* 0x000fca00078e0a0d */
[----:B------:R1:W-:Y:S04]  /*1b9c0*/  STL [R1+0x228], R13 ;  /* 0x0002280d01007387 */ /* 0x0003e80000100800 */
[----:B0-----:R-:W3:Y:S01]  /*1b9d0*/  LDL.LU R22, [R1+0xaa0] ;  /* 0x000aa00001167983 */ /* 0x001ee20000300800 */
[C---:B------:R-:W-:Y:S02]  /*1b9e0*/  ISETP.GT.U32.AND P5, PT, R21.reuse, R5, PT ;  /* 0x000000051500720c */ /* 0x040fe40003fa4070 */
[----:B------:R-:W-:Y:S02]  /*1b9f0*/  ISETP.GT.U32.AND P3, PT, R21, R4, PT ;  /* 0x000000041500720c */ /* 0x000fe40003f64070 */
[----:B------:R-:W-:Y:S02]  /*1ba00*/  ISETP.GE.AND P2, PT, R12, RZ, PT ;  /* 0x000000ff0c00720c */ /* 0x000fe40003f46270 */
[----:B------:R-:W-:-:S07]  /*1ba10*/  IABS R12, R12 ;  /* 0x0000000c000c7213 */ /* 0x000fce0000000000 */
[----:B------:R-:W-:Y:S01]  /*1ba20*/  @!P5 IMAD.IADD R5, R5, 0x1, -R21 ;  /* 0x000000010505d824 */ /* 0x000fe200078e0a15 */
[----:B------:R-:W-:Y:S01]  /*1ba30*/  ISETP.GT.U32.AND P5, PT, R21, R2, PT ;  /* 0x000000021500720c */ /* 0x000fe20003fa4070 */
        /* <DEDUP_REMOVED lines=12> */
[----:B----4-:R-:W-:Y:S02]  /*1bb00*/  IABS R6, R15 ;  /* 0x0000000f00067213 */ /* 0x010fe40000000000 */
[----:B------:R-:W-:Y:S02]  /*1bb10*/  ISETP.GT.U32.AND P5, PT, R21, R2, PT ;  /* 0x000000021500720c */ /* 0x000fe40003fa4070 */
[----:B--2---:R-:W-:Y:S01]  /*1bb20*/  IABS R9, R26 ;  /* 0x0000001a00097213 */ /* 0x004fe20000000000 */
        /* <DEDUP_REMOVED lines=128> */
[----:B0-----:R-:W-:Y:S01]  /*1c330*/  IABS R9, R26 ;  /* 0x0000001a00097213 */ /* 0x001fe20000000000 */
[----:B------:R-:W-:-:S04]  /*1c340*/  IMAD.HI.U32 R6, R14, R4, RZ ;  /* 0x000000040e067227 */ /* 0x000fc800078e00ff */
[----:B------:R-:W-:-:S04]  /*1c350*/  IMAD.MOV R6, RZ, RZ, -R6 ;  /* 0x000000ffff067224 */ /* 0x000fc800078e0a06 */
[----:B------:R-:W-:Y:S01]  /*1c360*/  IMAD R4, R21, R6, R4 ;  /* 0x0000000615047224 */ /* 0x000fe200078e0204 */
        /* <DEDUP_REMOVED lines=11> */
[----:B------:R-:W-:-:S13]  /*1c420*/  ISETP.GT.U32.AND P1, PT, R21, R10, PT ;  /* 0x0000000a1500720c */ /* 0x000fda0003f24070 */
[----:B------:R-:W-:-:S05]  /*1c430*/  @!P1 IMAD.IADD R10, R10, 0x1, -R21 ;  /* 0x000000010a0a9824 */ /* 0x000fca00078e0a15 */
[C---:B------:R-:W-:Y:S02]  /*1c440*/  ISETP.GT.U32.AND P3, PT, R21.reuse, R10, PT ;  /* 0x0000000a1500720c */ /* 0x040fe40003f64070 */
[----:B------:R-:W-:Y:S02]  /*1c450*/  ISETP.GT.U32.AND P2, PT, R21, R7, PT ;  /* 0x000000071500720c */ /* 0x000fe40003f44070 */
[----:B------:R-:W-:Y:S02]  /*1c460*/  IABS R2, R11 ;  /* 0x0000000b00027213 */ /* 0x000fe40000000000 */
[----:B------:R-:W-:Y:S02]  /*1c470*/  ISETP.GE.AND P4, PT, R11, RZ, PT ;  /* 0x000000ff0b00720c */ /* 0x000fe40003f86270 */
[----:B------:R-:W-:-:S05]  /*1c480*/  ISETP.GE.AND P1, PT, R12, RZ, PT ;  /* 0x000000ff0c00720c */ /* 0x000fca0003f26270 */
[----:B------:R-:W-:Y:S01]  /*1c490*/  @!P3 IMAD.IADD R10, R10, 0x1, -R21 ;  /* 0x000000010a0ab824 */ /* 0x000fe200078e0a15 */
[----:B------:R-:W-:Y:S01]  /*1c4a0*/  ISETP.GT.U32.AND P3, PT, R21, R4, PT ;  /* 0x000000041500720c */ /* 0x000fe20003f64070 */
[----:B------:R-:W-:Y:S01]  /*1c4b0*/  IMAD.HI.U32 R11, R14, R2, RZ ;  /* 0x000000020e0b7227 */ /* 0x000fe200078e00ff */
[----:B------:R-:W-:-:S03]  /*1c4c0*/  IABS R12, R12 ;  /* 0x0000000c000c7213 */ /* 0x000fc60000000000 */
        /* <DEDUP_REMOVED lines=69> */
[----:B--2---:R0:W-:Y:S04]  /*1c920*/  STL [R1+0x2590], R15 ;  /* 0x0025900f01007387 */ /* 0x0041e80000100800 */
[----:B0-----:R-:W2:Y:S01]  /*1c930*/  LDL.LU R15, [R1+0xae4] ;  /* 0x000ae400010f7983 */ /* 0x001ea20000300800 */
[----:B------:R-:W-:-:S03]  /*1c940*/  ISETP.GT.U32.AND P0, PT, R21, R8, PT ;  /* 0x000000081500720c */ /* 0x000fc60003f04070 */
[--C-:B------:R-:W-:Y:S01]  /*1c950*/  @!P6 IMAD.IADD R9, R9, 0x1, -R21.reuse ;  /* 0x000000010909e824 */ /* 0x100fe200078e0a15 */
[----:B----4-:R-:W-:Y:S01]  /*1c960*/  ISETP.GE.AND P6, PT, R13, RZ, PT ;  /* 0x000000ff0d00720c */ /* 0x010fe20003fc6270 */
[--C-:B------:R-:W-:Y:S01]  /*1c970*/  @!P5 IMAD.IADD R12, R12, 0x1, -R21.reuse ;  /* 0x000000010c0cd824 */ /* 0x100fe200078e0a15 */
[----:B------:R-:W-:Y:S01]  /*1c980*/  ISETP.GT.U32.AND P5, PT, R21, R5, PT ;  /* 0x000000051500720c */ /* 0x000fe20003fa4070 */
[----:B------:R-:W-:Y:S01]  /*1c990*/  IMAD.HI.U32 R13, R14, R2, RZ ;  /* 0x000000020e0d7227 */ /* 0x000fe200078e00ff */
[----:B------:R0:W-:Y:S03]  /*1c9a0*/  STL [R1+0x2594], R7 ;  /* 0x0025940701007387 */ /* 0x0001e60000100800 */
[----:B------:R-:W-:Y:S01]  /*1c9b0*/  @!P2 IMAD.IADD R6, R6, 0x1, -R21 ;  /* 0x000000010606a824 */ /* 0x000fe200078e0a15 */
[----:B------:R-:W-:Y:S01]  /*1c9c0*/  ISETP.GE.AND P2, PT, R4, RZ, PT ;  /* 0x000000ff0400720c */ /* 0x000fe20003f46270 */
[----:B------:R-:W-:-:S04]  /*1c9d0*/  IMAD.HI.U32 R4, R14, R7, RZ ;  /* 0x000000070e047227 */ /* 0x000fc800078e00ff */
[----:B------:R-:W-:Y:S02]  /*1c9e0*/  IMAD.MOV R13, RZ, RZ, -R13 ;  /* 0x000000ffff0d7224 */ /* 0x000fe400078e0a0d */
[----:B0-----:R-:W-:Y:S02]  /*1c9f0*/  IMAD.MOV.U32 R7, RZ, RZ, R9 ;  /* 0x000000ffff077224 */ /* 0x001fe400078e0009 */
[----:B------:R-:W-:Y:S02]  /*1ca00*/  @!P1 IMAD.MOV R12, RZ, RZ, -R12 ;  /* 0x000000ffff0c9224 */ /* 0x000fe400078e0a0c */
[----:B------:R-:W-:Y:S02]  /*1ca10*/  @!P3 IMAD.MOV R7, RZ, RZ, -R7 ;  /* 0x000000ffff07b224 */ /* 0x000fe400078e0a07 */
[----:B------:R-:W-:Y:S02]  /*1ca20*/  @!P0 IMAD.IADD R8, R8, 0x1, -R21 ;  /* 0x0000000108088824 */ /* 0x000fe400078e0a15 */
[----:B------:R-:W-:-:S02]  /*1ca30*/  IMAD R2, R21, R13, R2 ;  /* 0x0000000d15027224 */ /* 0x000fc400078e0202 */
[----:B------:R-:W4:Y:S01]  /*1ca40*/  LDL.LU R13, [R1+0xb00] ;  /* 0x000b0000010d7983 */ /* 0x000f220000300800 */
[----:B------:R-:W-:-:S03]  /*1ca50*/  @!P5 IMAD.IADD R5, R5, 0x1, -R21 ;  /* 0x000000010505d824 */ /* 0x000fc600078e0a15 */
[----:B------:R0:W-:Y:S04]  /*1ca60*/  STL [R1+0x198], R12 ;  /* 0x0001980c01007387 */ /* 0x0001e80000100800 */
[----:B0-----:R-:W3:Y:S04]  /*1ca70*/  LDL.LU R12, [R1+0xaf0] ;  /* 0x000af000010c7983 */ /* 0x001ee80000300800 */
[----:B------:R0:W-:Y:S02]  /*1ca80*/  STL [R1+0x194], R7 ;  /* 0x0001940701007387 */ /* 0x0001e40000100800 */
[----:B0-----:R-:W-:-:S02]  /*1ca90*/  IMAD.MOV.U32 R7, RZ, RZ, R8 ;  /* 0x000000ffff077224 */ /* 0x001fc400078e0008 */
[----:B------:R-:W3:Y:S02]  /*1caa0*/  LDL.LU R8, [R1+0xaec] ;  /* 0x000aec0001087983 */ /* 0x000ee40000300800 */
[----:B------:R-:W-:Y:S01]  /*1cab0*/  @!P6 IMAD.MOV R7, RZ, RZ, -R7 ;  /* 0x000000ffff07e224 */ /* 0x000fe200078e0a07 */
[----:B--2---:R-:W-:Y:S01]  /*1cac0*/  ISETP.GE.AND P5, PT, R15, RZ, PT ;  /* 0x000000ff0f00720c */ /* 0x004fe20003fa6270 */
[----:B------:R-:W-:Y:S02]  /*1cad0*/  IMAD.MOV.U32 R15, RZ, RZ, R6 ;  /* 0x000000ffff0f7224 */ /* 0x000fe400078e0006 */
[----:B------:R-:W2:Y:S04]  /*1cae0*/  LDL.LU R6, [R1+0xae8] ;  /* 0x000ae80001067983 */ /* 0x000ea80000300800 */
[----:B------:R0:W-:Y:S04]  /*1caf0*/  STL [R1+0x190], R7 ;  /* 0x0001900701007387 */ /* 0x0001e80000100800 */
[----:B0-----:R-:W4:Y:S01]  /*1cb00*/  LDL.LU R7, [R1+0x2594] ;  /* 0x0025940001077983 */ /* 0x001f220000300800 */
[----:B------:R-:W-:-:S05]  /*1cb10*/  @!P2 IMAD.MOV R15, RZ, RZ, -R15 ;  /* 0x000000ffff0fa224 */ /* 0x000fca00078e0a0f */
[----:B------:R0:W-:Y:S04]  /*1cb20*/  STL [R1+0x188], R15 ;  /* 0x0001880f01007387 */ /* 0x0001e80000100800 */
[----:B0-----:R-:W4:Y:S01]  /*1cb30*/  LDL.LU R15, [R1+0x2590] ;  /* 0x00259000010f7983 */ /* 0x001f220000300800 */
[C---:B------:R-:W-:Y:S02]  /*1cb40*/  ISETP.GT.U32.AND P0, PT, R21.reuse, R10, PT ;  /* 0x0000000a1500720c */ /* 0x040fe40003f04070 */
[----:B------:R-:W-:-:S11]  /*1cb50*/  ISETP.GT.U32.AND P1, PT, R21, R5, PT ;  /* 0x000000051500720c */ /* 0x000fd60003f24070 */
[----:B------:R-:W-:Y:S01]  /*1cb60*/  @!P0 IMAD.IADD R10, R10, 0x1, -R21 ;  /* 0x000000010a0a8824 */ /* 0x000fe200078e0a15 */
[----:B------:R-:W-:-:S04]  /*1cb70*/  ISETP.GT.U32.AND P0, PT, R21, R11, PT ;  /* 0x0000000b1500720c */ /* 0x000fc80003f04070 */
[C---:B------:R-:W-:Y:S02]  /*1cb80*/  ISETP.GT.U32.AND P3, PT, R21.reuse, R10, PT ;  /* 0x0000000a1500720c */ /* 0x040fe40003f64070 */
[----:B------:R-:W-:Y:S01]  /*1cb90*/  ISETP.GT.U32.AND P6, PT, R21, R2, PT ;  /* 0x000000021500720c */ /* 0x000fe20003fc4070 */
[----:B------:R-:W-:-:S06]  /*1cba0*/  @!P1 IMAD.IADD R5, R5, 0x1, -R21 ;  /* 0x0000000105059824 */ /* 0x000fcc00078e0a15 */
[----:B------:R-:W-:-:S04]  /*1cbb0*/  @!P0 IMAD.IADD R11, R11, 0x1, -R21 ;  /* 0x000000010b0b8824 */ /* 0x000fc800078e0a15 */
[----:B------:R-:W-:Y:S02]  /*1cbc0*/  @!P4 IMAD.MOV R11, RZ, RZ, -R11 ;  /* 0x000000ffff0bc224 */ /* 0x000fe400078e0a0b */
[----:B------:R-:W-:-:S03]  /*1cbd0*/  @!P3 IMAD.IADD R10, R10, 0x1, -R21 ;  /* 0x000000010a0ab824 */ /* 0x000fc600078e0a15 */
[----:B------:R0:W-:Y:S01]  /*1cbe0*/  STL [R1+0x180], R11 ;  /* 0x0001800b01007387 */ /* 0x0001e20000100800 */
[----:B---3--:R-:W-:Y:S01]  /*1cbf0*/  ISETP.GE.AND P3, PT, R12, RZ, PT ;  /* 0x000000ff0c00720c */ /* 0x008fe20003f66270 */
[----:B------:R-:W-:Y:S01]  /*1cc00*/  @!P6 IMAD.IADD R2, R2, 0x1, -R21 ;  /* 0x000000010202e824 */ /* 0x000fe200078e0a15 */
[----:B------:R-:W-:Y:S01]  /*1cc10*/  IABS R9, R26 ;  /* 0x0000001a00097213 */ /* 0x000fe20000000000 */
[----:B------:R-:W3:Y:S01]  /*1cc20*/  LDL.LU R12, [R1+0xb2c] ;  /* 0x000b2c00010c7983 */ /* 0x000ee20000300800 */
[----:B0-----:R-:W-:Y:S01]  /*1cc30*/  IMAD.MOV.U32 R11, RZ, RZ, R5 ;  /* 0x000000ffff0b7224 */ /* 0x001fe200078e0005 */
[----:B------:R-:W-:Y:S01]  /*1cc40*/  ISETP.GE.AND P6, PT, R26, RZ, PT ;  /* 0x000000ff1a00720c */ /* 0x000fe20003fc6270 */
[----:B------:R-:W-:Y:S01]  /*1cc50*/  IMAD.MOV R4, RZ, RZ, -R4 ;  /* 0x000000ffff047224 */ /* 0x000fe200078e0a04 */
[----:B------:R-:W3:Y:S01]  /*1cc60*/  LDL.LU R26, [R1+0xb30] ;  /* 0x000b3000011a7983 */ /* 0x000ee20000300800 */
[----:B------:R-:W-:-:S05]  /*1cc70*/  @!P5 IMAD.MOV R11, RZ, RZ, -R11 ;  /* 0x000000ffff0bd224 */ /* 0x000fca00078e0a0b */
[----:B------:R0:W-:Y:S04]  /*1cc80*/  STL [R1+0x17c], R11 ;  /* 0x00017c0b01007387 */ /* 0x0001e80000100800 */
[----:B0-----:R-:W3:Y:S01]  /*1cc90*/  LDL R11, [R1+0xb08] ;  /* 0x000b0800010b7983 */ /* 0x001ee20000100800 */
[----:B--2---:R-:W-:Y:S02]  /*1cca0*/  ISETP.GE.AND P2, PT, R6, RZ, PT ;  /* 0x000000ff0600720c */ /* 0x004fe40003f46270 */
[----:B----4-:R-:W-:-:S11]  /*1ccb0*/  IABS R6, R13 ;  /* 0x0000000d00067213 */ /* 0x010fd60000000000 */
[----:B------:R-:W-:Y:S01]  /*1ccc0*/  @!P2 IMAD.MOV R10, RZ, RZ, -R10 ;  /* 0x000000ffff0aa224 */ /* 0x000fe200078e0a0a */
[----:B------:R-:W-:Y:S01]  /*1ccd0*/  ISETP.GE.AND P2, PT, R13, RZ, PT ;  /* 0x000000ff0d00720c */ /* 0x000fe20003f46270 */
[----:B------:R-:W-:-:S03]  /*1cce0*/  IMAD R7, R21, R4, R7 ;  /* 0x0000000415077224 */ /* 0x000fc600078e0207 */
[----:B------:R0:W-:Y:S04]  /*1ccf0*/  STL [R1+0x14c], R10 ;  /* 0x00014c0a01007387 */ /* 0x0001e80000100800 */
[----:B------:R-:W2:Y:S01]  /*1cd00*/  LDL R13, [R1+0xb0c] ;  /* 0x000b0c00010d7983 */ /* 0x000ea20000100800 */
[----:B------:R-:W-:-:S13]  /*1cd10*/  ISETP.GT.U32.AND P0, PT, R21, R7, PT ;  /* 0x000000071500720c */ /* 0x000fda0003f04070 */
[----:B------:R-:W-:Y:S01]  /*1cd20*/  @!P0 IMAD.IADD R7, R7, 0x1, -R21 ;  /* 0x0000000107078824 */ /* 0x000fe200078e0a15 */
[----:B------:R-:W-:Y:S02]  /*1cd30*/  ISETP.GT.U32.AND P0, PT, R21, R2, PT ;  /* 0x000000021500720c */ /* 0x000fe40003f04070 */
[----:B------:R-:W-:-:S11]  /*1cd40*/  IABS R4, R15 ;  /* 0x0000000f00047213 */ /* 0x000fd60000000000 */
[----:B------:R-:W-:Y:S01]  /*1cd50*/  @!P0 IMAD.IADD R2, R2, 0x1, -R21 ;  /* 0x0000000102028824 */ /* 0x000fe200078e0a15 */
[----:B------:R-:W-:Y:S02]  /*1cd60*/  ISETP.GE.AND P0, PT, R15, RZ, PT ;  /* 0x000000ff0f00720c */ /* 0x000fe40003f06270 */
[----:B------:R-:W4:Y:S01]  /*1cd70*/  LDL R15, [R1+0xb10] ;  /* 0x000b1000010f7983 */ /* 0x000f220000100800 */
[----:B------:R-:W-:Y:S01]  /*1cd80*/  ISETP.GT.U32.AND P4, PT, R21, R7, PT ;  /* 0x000000071500720c */ /* 0x000fe20003f84070 */
[----:B------:R-:W-:Y:S01]  /*1cd90*/  IMAD.HI.U32 R5, R14, R4, RZ ;  /* 0x000000040e057227 */ /* 0x000fe200078e00ff */
[----:B------:R-:W-:-:S03]  /*1cda0*/  ISETP.GE.AND P1, PT, R8, RZ, PT ;  /* 0x000000ff0800720c */ /* 0x000fc60003f26270 */
[----:B------:R-:W-:Y:S02]  /*1cdb0*/  IMAD.MOV R5, RZ, RZ, -R5 ;  /* 0x000000ffff057224 */ /* 0x000fe400078e0a05 */
[----:B0-----:R-:W-:Y:S02]  /*1cdc0*/  IMAD.MOV.U32 R10, RZ, RZ, R2 ;  /* 0x000000ffff0a7224 */ /* 0x001fe400078e0002 */
[----:B------:R-:W-:-:S04]  /*1cdd0*/  IMAD R4, R21, R5, R4 ;  /* 0x0000000515047224 */ /* 0x000fc800078e0204 */
[----:B------:R-:W-:Y:S02]  /*1cde0*/  @!P4 IMAD.IADD R7, R7, 0x1, -R21 ;  /* 0x000000010707c824 */ /* 0x000fe400078e0a15 */
[----:B------:R-:W-:Y:S01]  /*1cdf0*/  @!P1 IMAD.MOV R10, RZ, RZ, -R10 ;  /* 0x000000ffff0a9224 */ /* 0x000fe200078e0a0a */
[----:B---3--:R-:W-:Y:S02]  /*1ce00*/  ISETP.GE.AND P4, PT, R12, RZ, PT ;  /* 0x000000ff0c00720c */ /* 0x008fe40003f86270 */
[----:B------:R-:W-:Y:S02]  /*1ce10*/  IABS R2, R12 ;  /* 0x0000000c00027213 */ /* 0x000fe40000000000 */
[----:B------:R-:W-:Y:S02]  /*1ce20*/  ISETP.GE.AND P1, PT, R26, RZ, PT ;  /* 0x000000ff1a00720c */ /* 0x000fe40003f26270 */
[----:B------:R-:W-:Y:S02]  /*1ce30*/  IABS R12, R26 ;  /* 0x0000001a000c7213 */ /* 0x000fe40000000000 */
[----:B------:R-:W3:Y:S04]  /*1ce40*/  LDL.LU R26, [R1+0xb18] ;  /* 0x000b1800011a7983 */ /* 0x000ee80000300800 */
[----:B------:R-:W-:Y:S01]  /*1ce50*/  STL [R1+0x208], R10 ;  /* 0x0002080a01007387 */ /* 0x000fe20000100800 */
[----:B------:R-:W-:Y:S01]  /*1ce60*/  IABS R11, R11 ;  /* 0x0000000b000b7213 */ /* 0x000fe20000000000 */
[----:B------:R-:W-:-:S04]  /*1ce70*/  IMAD.HI.U32 R8, R14, R9, RZ ;  /* 0x000000090e087227 */ /* 0x000fc800078e00ff */
[----:B------:R-:W-:-:S04]  /*1ce80*/  IMAD.MOV R8, RZ, RZ, -R8 ;  /* 0x000000ffff087224 */ /* 0x000fc800078e0a08 */
[----:B------:R-:W-:Y:S02]  /*1ce90*/  IMAD R9, R21, R8, R9 ;  /* 0x0000000815097224 */ /* 0x000fe400078e0209 */
[----:B------:R-:W-:-:S04]  /*1cea0*/  IMAD.HI.U32 R8, R14, R6, RZ ;  /* 0x000000060e087227 */ /* 0x000fc800078e00ff */
[----:B------:R-:W-:-:S04]  /*1ceb0*/  IMAD.MOV R8, RZ, RZ, -R8 ;  /* 0x000000ffff087224 */ /* 0x000fc800078e0a08 */
[----:B------:R-:W-:Y:S01]  /*1cec0*/  IMAD R6, R21, R8, R6 ;  /* 0x0000000815067224 */ /* 0x000fe200078e0206 */
[----:B--2---:R-:W-:Y:S01]  /*1ced0*/  IABS R5, R13 ;  /* 0x0000000d00057213 */ /* 0x004fe20000000000 */
[----:B------:R-:W-:-:S04]  /*1cee0*/  IMAD.MOV.U32 R13, RZ, RZ, R7 ;  /* 0x000000ffff0d7224 */ /* 0x000fc800078e0007 */
[----:B------:R-:W-:-:S05]  /*1cef0*/  @!P3 IMAD.MOV R13, RZ, RZ, -R13 ;  /* 0x000000ffff0db224 */ /* 0x000fca00078e0a0d */
[----:B------:R0:W-:Y:S02]  /*1cf00*/  STL [R1+0x204], R13 ;  /* 0x0002040d01007387 */ /* 0x0001e40000100800 */
[----:B0-----:R-:W-:-:S04]  /*1cf10*/  IMAD.HI.U32 R13, R14, R11, RZ ;  /* 0x0000000b0e0d7227 */ /* 0x001fc800078e00ff */
[----:B------:R-:W-:-:S04]  /*1cf20*/  IMAD.MOV R13, RZ, RZ, -R13 ;  /* 0x000000ffff0d7224 */ /* 0x000fc800078e0a0d */
[----:B------:R-:W-:Y:S02]  /*1cf30*/  IMAD R11, R21, R13, R11 ;  /* 0x0000000d150b7224 */ /* 0x000fe400078e020b */
[----:B------:R-:W2:Y:S01]  /*1cf40*/  LDL R13, [R1+0xb14] ;  /* 0x000b1400010d7983 */ /* 0x000ea20000100800 */
[----:B----4-:R-:W-:-:S03]  /*1cf50*/  IABS R8, R15 ;  /* 0x0000000f00087213 */ /* 0x010fc60000000000 */
[----:B------:R-:W4:Y:S01]  /*1cf60*/  LDL R15, [R1+0xb1c] ;  /* 0x000b1c00010f7983 */ /* 0x000f220000100800 */
[----:B------:R-:W-:-:S13]  /*1cf70*/  ISETP.GT.U32.AND P5, PT, R21, R9, PT ;  /* 0x000000091500720c */ /* 0x000fda0003fa4070 */
[----:B------:R-:W-:-:S05]  /*1cf80*/  @!P5 IMAD.IADD R9, R9, 0x1, -R21 ;  /* 0x000000010909d824 */ /* 0x000fca00078e0a15 */
[C---:B------:R-:W-:Y:S02]  /*1cf90*/  ISETP.GT.U32.AND P5, PT, R21.reuse, R9, PT ;  /* 0x000000091500720c */ /* 0x040fe40003fa4070 */
[----:B------:R-:W-:Y:S01]  /*1cfa0*/  ISETP.GT.U32.AND P3, PT, R21, R6, PT ;  /* 0x000000061500720c */ /* 0x000fe20003f64070 */
[----:B------:R-:W-:-:S04]  /*1cfb0*/  IMAD.HI.U32 R10, R14, R2, RZ ;  /* 0x000000020e0a7227 */ /* 0x000fc800078e00ff */
[----:B------:R-:W-:-:S06]  /*1cfc0*/  IMAD.MOV R10, RZ, RZ, -R10 ;  /* 0x000000ffff0a7224 */ /* 0x000fcc00078e0a0a */
[----:B------:R-:W-:Y:S01]  /*1cfd0*/  @!P5 IMAD.IADD R9, R9, 0x1, -R21 ;  /* 0x000000010909d824 */ /* 0x000fe200078e0a15 */
[C---:B------:R-:W-:Y:S01]  /*1cfe0*/  ISETP.GT.U32.AND P5, PT, R21.reuse, R4, PT ;  /* 0x000000041500720c */ /* 0x040fe20003fa4070 */
[----:B------:R-:W-:Y:S02]  /*1cff0*/  IMAD R2, R21, R10, R2 ;  /* 0x0000000a15027224 */ /* 0x000fe400078e0202 */
[----:B------:R-:W-:-:S04]  /*1d000*/  IMAD.HI.U32 R10, R14, R5, RZ ;  /* 0x000000050e0a7227 */ /* 0x000fc800078e00ff */
[----:B------:R-:W-:Y:S02]  /*1d010*/  @!P3 IMAD.IADD R6, R6, 0x1, -R21 ;  /* 0x000000010606b824 */ /* 0x000fe400078e0a15 */
[----:B------:R-:W-:-:S04]  /*1d020*/  IMAD.HI.U32 R7, R14, R12, RZ ;  /* 0x0000000c0e077227 */ /* 0x000fc800078e00ff */
[----:B------:R-:W-:Y:S02]  /*1d030*/  IMAD.MOV R10, RZ, RZ, -R10 ;  /* 0x000000ffff0a7224 */ /* 0x000fe400078e0a0a */
[----:B------:R-:W-:Y:S01]  /*1d040*/  @!P5 IMAD.IADD R4, R4, 0x1, -R21 ;  /* 0x000000010404d824 */ /* 0x000fe200078e0a15 */
[C---:B------:R-:W-:Y:S01]  /*1d050*/  ISETP.GT.U32.AND P5, PT, R21.reuse, R6, PT ;  /* 0x000000061500720c */ /* 0x040fe20003fa4070 */
[----:B------:R-:W-:Y:S02]  /*1d060*/  IMAD.MOV R7, RZ, RZ, -R7 ;  /* 0x000000ffff077224 */ /* 0x000fe400078e0a07 */
[C---:B------:R-:W-:Y:S02]  /*1d070*/  IMAD R5, R21.reuse, R10, R5 ;  /* 0x0000000a15057224 */ /* 0x040fe400078e0205 */
[----:B------:R-:W-:Y:S02]  /*1d080*/  IMAD R12, R21, R7, R12 ;  /* 0x00000007150c7224 */ /* 0x000fe400078e020c */
[----:B------:R-:W-:Y:S01]  /*1d090*/  IMAD.HI.U32 R7, R14, R8, RZ ;  /* 0x000000080e077227 */ /* 0x000fe200078e00ff */
[----:B---3--:R0:W-:Y:S03]  /*1d0a0*/  STL [R1+0x2584], R26 ;  /* 0x0025841a01007387 */ /* 0x0081e60000100800 */
[----:B------:R-:W-:Y:S01]  /*1d0b0*/  IMAD.MOV R7, RZ, RZ, -R7 ;  /* 0x000000ffff077224 */ /* 0x000fe200078e0a07 */
[----:B------:R1:W-:Y:S01]  /*1d0c0*/  STL [R1+0x258c], R23 ;  /* 0x00258c1701007387 */ /* 0x0003e20000100800 */
[----:B------:R-:W-:-:S02]  /*1d0d0*/  @!P5 IMAD.IADD R6, R6, 0x1, -R21 ;  /* 0x000000010606d824 */ /* 0x000fc400078e0a15 */
[----:B------:R-:W-:Y:S01]  /*1d0e0*/  IMAD R8, R21, R7, R8 ;  /* 0x0000000715087224 */ /* 0x000fe200078e0208 */
[----:B------:R-:W-:Y:S01]  /*1d0f0*/  IABS R7, R26 ;  /* 0x0000001a00077213 */ /* 0x000fe20000000000 */
[----:B0-----:R-:W-:-:S04]  /*1d100*/  IMAD.MOV.U32 R26, RZ, RZ, R6 ;  /* 0x000000ffff1a7224 */ /* 0x001fc800078e0006 */
[----:B------:R-:W-:Y:S01]  /*1d110*/  @!P2 IMAD.MOV R26, RZ, RZ, -R26 ;  /* 0x000000ffff1aa224 */ /* 0x000fe200078e0a1a */
[----:B--2---:R-:W-:Y:S01]  /*1d120*/  IABS R10, R13 ;  /* 0x0000000d000a7213 */ /* 0x004fe20000000000 */
[----:B------:R-:W-:-:S04]  /*1d130*/  IMAD.MOV.U32 R13, RZ, RZ, R9 ;  /* 0x000000ffff0d7224 */ /* 0x000fc800078e0009 */
[----:B------:R-:W-:-:S05]  /*1d140*/  @!P6 IMAD.MOV R13, RZ, RZ, -R13 ;  /* 0x000000ffff0de224 */ /* 0x000fca00078e0a0d */
[----:B------:R0:W-:Y:S04]  /*1d150*/  STL [R1+0x148], R13 ;  /* 0x0001480d01007387 */ /* 0x0001e80000100800 */
[----:B-1----:R-:W2:Y:S01]  /*1d160*/  LDL.LU R23, [R1+0xb08] ;  /* 0x000b080001177983 */ /* 0x002ea20000300800 */
[----:B----4-:R-:W-:Y:S01]  /*1d170*/  IABS R9, R15 ;  /* 0x0000000f00097213 */ /* 0x010fe20000000000 */
[C---:B------:R-:W-:Y:S02]  /*1d180*/  IMAD.HI.U32 R15, R14.reuse, R10, RZ ;  /* 0x0000000a0e0f7227 */ /* 0x040fe400078e00ff */
[----:B------:R1:W-:Y:S02]  /*1d190*/  STL [R1+0x2588], R14 ;  /* 0x0025880e01007387 */ /* 0x0003e40000100800 */
[----:B0-----:R-:W-:-:S04]  /*1d1a0*/  IMAD.HI.U32 R13, R14, R7, RZ ;  /* 0x000000070e0d7227 */ /* 0x001fc800078e00ff */
[----:B------:R-:W-:Y:S02]  /*1d1b0*/  IMAD.HI.U32 R6, R14, R9, RZ ;  /* 0x000000090e067227 */ /* 0x000fe400078e00ff */
[----:B-1----:R-:W3:Y:S04]  /*1d1c0*/  LDL.LU R14, [R1+0xb34] ;  /* 0x000b3400010e7983 */ /* 0x002ee80000300800 */
[----:B------:R0:W-:Y:S04]  /*1d1d0*/  STL [R1+0x13c], R26 ;  /* 0x00013c1a01007387 */ /* 0x0001e80000100800 */
[----:B0-----:R-:W4:Y:S01]  /*1d1e0*/  LDL R26, [R1+0xb20] ;  /* 0x000b2000011a7983 */ /* 0x001f220000100800 */
[----:B------:R-:W-:-:S02]  /*1d1f0*/  ISETP.GT.U32.AND P5, PT, R21, R12, PT ;  /* 0x0000000c1500720c */ /* 0x000fc40003fa4070 */
[C---:B------:R-:W-:Y:S01]  /*1d200*/  ISETP.GT.U32.AND P6, PT, R21.reuse, R4, PT ;  /* 0x000000041500720c */ /* 0x040fe20003fc4070 */
[----:B------:R-:W-:Y:S02]  /*1d210*/  IMAD.MOV R13, RZ, RZ, -R13 ;  /* 0x000000ffff0d7224 */ /* 0x000fe400078e0a0d */
[----:B------:R-:W-:Y:S02]  /*1d220*/  IMAD.MOV R6, RZ, RZ, -R6 ;  /* 0x000000ffff067224 */ /* 0x000fe400078e0a06 */
[C---:B------:R-:W-:Y:S02]  /*1d230*/  IMAD R7, R21.reuse, R13, R7 ;  /* 0x0000000d15077224 */ /* 0x040fe400078e0207 */
[----:B------:R-:W-:-:S04]  /*1d240*/  IMAD R9, R21, R6, R9 ;  /* 0x0000000615097224 */ /* 0x000fc800078e0209 */
[--C-:B------:R-:W-:Y:S02]  /*1d250*/  @!P5 IMAD.IADD R12, R12, 0x1, -R21.reuse ;  /* 0x000000010c0cd824 */ /* 0x100fe400078e0a15 */
[----:B------:R-:W-:-:S04]  /*1d260*/  @!P6 IMAD.IADD R4, R4, 0x1, -R21 ;  /* 0x000000010404e824 */ /* 0x000fc800078e0a15 */
[----:B------:R-:W-:Y:S01]  /*1d270*/  @!P0 IMAD.MOV R4, RZ, RZ, -R4 ;  /* 0x000000ffff048224 */ /* 0x000fe200078e0a04 */
[----:B------:R-:W-:Y:S02]  /*1d280*/  ISETP.GT.U32.AND P3, PT, R21, R2, PT ;  /* 0x000000021500720c */ /* 0x000fe40003f64070 */
[----:B--2---:R-:W-:Y:S02]  /*1d290*/  ISETP.GE.AND P5, PT, R23, RZ, PT ;  /* 0x000000ff1700720c */ /* 0x004fe40003fa6270 */
[----:B------:R-:W2:Y:S04]  /*1d2a0*/  LDL.LU R23, [R1+0x258c] ;  /* 0x00258c0001177983 */ /* 0x000ea80000300800 */
[----:B------:R-:W2:Y:S04]  /*1d2b0*/  LDL.LU R13, [R1+0xb0c] ;  /* 0x000b0c00010d7983 */ /* 0x000ea80000300800 */
[----:B------:R-:W2:Y:S04]  /*1d2c0*/  LDL R6, [R1+0xb24] ;  /* 0x000b240001067983 */ /* 0x000ea80000100800 */
[----:B------:R4:W-:Y:S02]  /*1d2d0*/  STL [R1+0x134], R4 ;  /* 0x0001340401007387 */ /* 0x0009e40000100800 */
[----:B----4-:R-:W-:-:S02]  /*1d2e0*/  IABS R4, R26 ;  /* 0x0000001a00047213 */ /* 0x010fc40000000000 */
[----:B------:R-:W4:Y:S01]  /*1d2f0*/  LDL.LU R26, [R1+0xb10] ;  /* 0x000b1000011a7983 */ /* 0x000f220000300800 */
[----:B------:R-:W-:-:S05]  /*1d300*/  @!P3 IMAD.IADD R2, R2, 0x1, -R21 ;  /* 0x000000010202b824 */ /* 0x000fca00078e0a15 */
[----:B------:R-:W-:Y:S01]  /*1d310*/  ISETP.GT.U32.AND P3, PT, R21, R2, PT ;  /* 0x000000021500720c */ /* 0x000fe20003f64070 */
[----:B------:R-:W-:-:S12]  /*1d320*/  IMAD.MOV R15, RZ, RZ, -R15 ;  /* 0x000000ffff0f7224 */ /* 0x000fd800078e0a0f */
[----:B------:R-:W-:Y:S01]  /*1d330*/  @!P3 IMAD.IADD R2, R2, 0x1, -R21 ;  /* 0x000000010202b824 */ /* 0x000fe200078e0a15 */
[C---:B------:R-:W-:Y:S01]  /*1d340*/  ISETP.GT.U32.AND P3, PT, R21.reuse, R8, PT ;  /* 0x000000081500720c */ /* 0x040fe20003f64070 */
[----:B------:R-:W-:Y:S02]  /*1d350*/  IMAD R10, R21, R15, R10 ;  /* 0x0000000f150a7224 */ /* 0x000fe400078e020a */
[----:B---3--:R-:W-:Y:S02]  /*1d360*/  IMAD.MOV.U32 R15, RZ, RZ, R14 ;  /* 0x000000ffff0f7224 */ /* 0x008fe400078e000e */
[----:B------:R-:W-:-:S08]  /*1d370*/  IMAD.MOV.U32 R14, RZ, RZ, R2 ;  /* 0x000000ffff0e7224 */ /* 0x000fd000078e0002 */
[----:B------:R-:W-:Y:S02]  /*1d380*/  @!P3 IMAD.IADD R8, R8, 0x1, -R21 ;  /* 0x000000010808b824 */ /* 0x000fe400078e0a15 */
[----:B------:R-:W-:-:S03]  /*1d390*/  @!P4 IMAD.MOV R14, RZ, RZ, -R14 ;  /* 0x000000ffff0ec224 */ /* 0x000fc600078e0a0e */
[----:B------:R-:W-:-:S13]  /*1d3a0*/  ISETP.GT.U32.AND P3, PT, R21, R8, PT ;  /* 0x000000081500720c */ /* 0x000fda0003f64070 */
[----:B------:R-:W-:Y:S01]  /*1d3b0*/  @!P3 IMAD.IADD R8, R8, 0x1, -R21 ;  /* 0x000000010808b824 */ /* 0x000fe200078e0a15 */
[----:B--2---:R-:W-:Y:S02]  /*1d3c0*/  IABS R2, R6 ;  /* 0x0000000600027213 */ /* 0x004fe40000000000 */
[----:B------:R-:W2:Y:S04]  /*1d3d0*/  LDL.LU R6, [R1+0xb14] ;  /* 0x000b140001067983 */ /* 0x000ea80000300800 */
[----:B------:R0:W-:Y:S04]  /*1d3e0*/  STL [R1+0x130], R14 ;  /* 0x0001300e01007387 */ /* 0x0001e80000100800 */
[----:B0-----:R-:W3:Y:S01]  /*1d3f0*/  LDL.LU R14, [R1+0x2588] ;  /* 0x00258800010e7983 */ /* 0x001ee20000300800 */
[----:B----4-:R-:W-:-:S03]  /*1d400*/  ISETP.GE.AND P3, PT, R26, RZ, PT ;  /* 0x000000ff1a00720c */ /* 0x010fc60003f66270 */
[----:B------:R-:W4:Y:S01]  /*1d410*/  LDL.LU R26, [R1+0x2584] ;  /* 0x00258400011a7983 */ /* 0x000f220000300800 */
[C---:B------:R-:W-:Y:S02]  /*1d420*/  ISETP.GT.U32.AND P2, PT, R21.reuse, R11, PT ;  /* 0x0000000b1500720c */ /* 0x040fe40003f44070 */
[----:B------:R-:W-:-:S11]  /*1d430*/  ISETP.GT.U32.AND P6, PT, R21, R5, PT ;  /* 0x000000051500720c */ /* 0x000fd60003fc4070 */
[--C-:B------:R-:W-:Y:S01]  /*1d440*/  @!P2 IMAD.IADD R11, R11, 0x1, -R21.reuse ;  /* 0x000000010b0ba824 */ /* 0x100fe200078e0a15 */
[----:B------:R-:W-:Y:S01]  /*1d450*/  ISETP.GT.U32.AND P2, PT, R21, R12, PT ;  /* 0x0000000c1500720c */ /* 0x000fe20003f44070 */
[----:B------:R-:W-:-:S03]  /*1d460*/  @!P6 IMAD.IADD R5, R5, 0x1, -R21 ;  /* 0x000000010505e824 */ /* 0x000fc600078e0a15 */
[C---:B------:R-:W-:Y:S02]  /*1d470*/  ISETP.GT.U32.AND P6, PT, R21.reuse, R11, PT ;  /* 0x0000000b1500720c */ /* 0x040fe40003fc4070 */
[----:B------:R-:W-:-:S07]  /*1d480*/  ISETP.GT.U32.AND P4, PT, R21, R10, PT ;  /* 0x0000000a1500720c */ /* 0x000fce0003f84070 */
[----:B------:R-:W-:Y:S01]  /*1d490*/  @!P2 IMAD.IADD R12, R12, 0x1, -R21 ;  /* 0x000000010c0ca824 */ /* 0x000fe200078e0a15 */
[----:B------:R-:W-:-:S03]  /*1d4a0*/  ISETP.GT.U32.AND P2, PT, R21, R7, PT ;  /* 0x000000071500720c */ /* 0x000fc60003f44070 */
[--C-:B------:R-:W-:Y:S01]  /*1d4b0*/  @!P6 IMAD.IADD R11, R11, 0x1, -R21.reuse ;  /* 0x000000010b0be824 */ /* 0x100fe200078e0a15 */
[----:B------:R-:W-:Y:S01]  /*1d4c0*/  ISETP.GE.AND P6, PT, R13, RZ, PT ;  /* 0x000000ff0d00720c */ /* 0x000fe20003fc6270 */
[----:B------:R-:W-:Y:S01]  /*1d4d0*/  @!P4 IMAD.IADD R10, R10, 0x1, -R21 ;  /* 0x000000010a0ac824 */ /* 0x000fe200078e0a15 */
[----:B------:R0:W-:Y:S01]  /*1d4e0*/  STL [R1+0x2580], R2 ;  /* 0x0025800201007387 */ /* 0x0001e20000100800 */
[----:B------:R-:W-:-:S06]  /*1d4f0*/  @!P1 IMAD.MOV R12, RZ, RZ, -R12 ;  /* 0x000000ffff0c9224 */ /* 0x000fcc00078e0a0c */
[----:B------:R-:W-:Y:S01]  /*1d500*/  @!P2 IMAD.IADD R7, R7, 0x1, -R21 ;  /* 0x000000010707a824 */ /* 0x000fe200078e0a15 */
[----:B--2---:R-:W-:Y:S01]  /*1d510*/  ISETP.GE.AND P4, PT, R6, RZ, PT ;  /* 0x000000ff0600720c */ /* 0x004fe20003f86270 */
[----:B---3--:R-:W-:-:S04]  /*1d520*/  IMAD.HI.U32 R13, R14, R4, RZ ;  /* 0x000000040e0d7227 */ /* 0x008fc800078e00ff */
[----:B------:R-:W-:Y:S01]  /*1d530*/  IMAD.MOV R13, RZ, RZ, -R13 ;  /* 0x000000ffff0d7224 */ /* 0x000fe200078e0a0d */
[----:B------:R-:W-:Y:S01]  /*1d540*/  STL [R1+0x257c], R14 ;  /* 0x00257c0e01007387 */ /* 0x000fe20000100800 */
[----:B----4-:R-:W-:Y:S01]  /*1d550*/  ISETP.GE.AND P2, PT, R26, RZ, PT ;  /* 0x000000ff1a00720c */ /* 0x010fe20003f46270 */
[----:B------:R-:W-:Y:S02]  /*1d560*/  IMAD.HI.U32 R6, R14, R2, RZ ;  /* 0x000000020e067227 */ /* 0x000fe400078e00ff */
[----:B------:R-:W2:Y:S02]  /*1d570*/  LDL.LU R26, [R1+0xb38] ;  /* 0x000b3800011a7983 */ /* 0x000ea40000300800 */
[----:B------:R-:W-:Y:S02]  /*1d580*/  IMAD R4, R21, R13, R4 ;  /* 0x0000000d15047224 */ /* 0x000fe400078e0204 */
[----:B------:R-:W3:Y:S01]  /*1d590*/  LDL.LU R13, [R1+0xb28] ;  /* 0x000b2800010d7983 */ /* 0x000ee20000300800 */
[----:B0-----:R-:W-:-:S03]  /*1d5a0*/  IMAD.MOV.U32 R2, RZ, RZ, R11 ;  /* 0x000000ffff027224 */ /* 0x001fc600078e000b */
[----:B------:R-:W4:Y:S04]  /*1d5b0*/  LDL.LU R11, [R1+0xb20] ;  /* 0x000b2000010b7983 */ /* 0x000f280000300800 */
[----:B------:R0:W-:Y:S04]  /*1d5c0*/  STL [R1+0x12c], R12 ;  /* 0x00012c0c01007387 */ /* 0x0001e80000100800 */
[----:B0-----:R-:W2:Y:S01]  /*1d5d0*/  LDL.LU R12, [R1+0xb24] ;  /* 0x000b2400010c7983 */ /* 0x001ea20000300800 */
[----:B------:R-:W-:Y:S01]  /*1d5e0*/  ISETP.GT.U32.AND P0, PT, R21, R5, PT ;  /* 0x000000051500720c */ /* 0x000fe20003f04070 */
[----:B------:R-:W-:-:S05]  /*1d5f0*/  @!P5 IMAD.MOV R2, RZ, RZ, -R2 ;  /* 0x000000ffff02d224 */ /* 0x000fca00078e0a02 */
[----:B------:R0:W-:Y:S07]  /*1d600*/  STL [R1+0x128], R2 ;  /* 0x0001280201007387 */ /* 0x0001ee0000100800 */
[----:B------:R-:W-:-:S04]  /*1d610*/  @!P0 IMAD.IADD R5, R5, 0x1, -R21 ;  /* 0x0000000105058824 */ /* 0x000fc800078e0a15 */
[----:B0-----:R-:W-:Y:S01]  /*1d620*/  IMAD.MOV.U32 R2, RZ, RZ, R5 ;  /* 0x000000ffff027224 */ /* 0x001fe200078e0005 */
[----:B------:R-:W-:-:S03]  /*1d630*/  ISETP.GT.U32.AND P0, PT, R21, R9, PT ;  /* 0x000000091500720c */ /* 0x000fc60003f04070 */
[----:B------:R-:W-:Y:S02]  /*1d640*/  @!P6 IMAD.MOV R2, RZ, RZ, -R2 ;  /* 0x000000ffff02e224 */ /* 0x000fe400078e0a02 */
[----:B------:R-:W-:Y:S02]  /*1d650*/  IMAD.MOV.U32 R14, RZ, RZ, R8 ;  /* 0x000000ffff0e7224 */ /* 0x000fe400078e0008 */
[----:B------:R-:W4:Y:S04]  /*1d660*/  LDL.LU R8, [R1+0xb1c] ;  /* 0x000b1c0001087983 */ /* 0x000f280000300800 */
[----:B------:R0:W-:Y:S01]  /*1d670*/  STL [R1+0x120], R2 ;  /* 0x0001200201007387 */ /* 0x0001e20000100800 */
[----:B------:R-:W-:Y:S02]  /*1d680*/  @!P3 IMAD.MOV R14, RZ, RZ, -R14 ;  /* 0x000000ffff0eb224 */ /* 0x000fe400078e0a0e */
[----:B------:R-:W-:Y:S01]  /*1d690*/  @!P0 IMAD.IADD R9, R9, 0x1, -R21 ;  /* 0x0000000109098824 */ /* 0x000fe200078e0a15 */
[----:B0-----:R-:W4:Y:S01]  /*1d6a0*/  LDL.LU R2, [R1+0x2580] ;  /* 0x0025800001027983 */ /* 0x001f220000300800 */
[----:B------:R-:W-:-:S02]  /*1d6b0*/  ISETP.GT.U32.AND P0, PT, R21, R10, PT ;  /* 0x0000000a1500720c */ /* 0x000fc40003f04070 */
[C---:B------:R-:W-:Y:S01]  /*1d6c0*/  ISETP.GT.U32.AND P5, PT, R21.reuse, R7, PT ;  /* 0x000000071500720c */ /* 0x040fe20003fa4070 */
[----:B------:R0:W-:Y:S01]  /*1d6d0*/  STL [R1+0x1b4], R14 ;  /* 0x0001b40e01007387 */ /* 0x0001e20000100800 */
[C---:B------:R-:W-:Y:S02]  /*1d6e0*/  ISETP.GT.U32.AND P1, PT, R21.reuse, R9, PT ;  /* 0x000000091500720c */ /* 0x040fe40003f24070 */
[----:B------:R-:W-:Y:S01]  /*1d6f0*/  ISETP.GT.U32.AND P6, PT, R21, R4, PT ;  /* 0x000000041500720c */ /* 0x000fe20003fc4070 */
[----:B0-----:R-:W4:Y:S06]  /*1d700*/  LDL.LU R14, [R1+0x257c] ;  /* 0x00257c00010e7983 */ /* 0x001f2c0000300800 */
[----:B------:R-:W-:-:S02]  /*1d710*/  @!P0 IMAD.IADD R10, R10, 0x1, -R21 ;  /* 0x000000010a0a8824 */ /* 0x000fc400078e0a15 */
[--C-:B------:R-:W-:Y:S02]  /*1d720*/  @!P5 IMAD.IADD R7, R7, 0x1, -R21.reuse ;  /* 0x000000010707d824 */ /* 0x100fe400078e0a15 */
[--C-:B------:R-:W-:Y:S02]  /*1d730*/  @!P1 IMAD.IADD R9, R9, 0x1, -R21.reuse ;  /* 0x0000000109099824 */ /* 0x100fe400078e0a15 */
[----:B------:R-:W-:Y:S01]  /*1d740*/  @!P6 IMAD.IADD R4, R4, 0x1, -R21 ;  /* 0x000000010404e824 */ /* 0x000fe200078e0a15 */
[----:B---3--:R-:W-:Y:S02]  /*1d750*/  IABS R5, R13 ;  /* 0x0000000d00057213 */ /* 0x008fe40000000000 */
[----:B------:R-:W-:Y:S01]  /*1d760*/  ISETP.GE.AND P6, PT, R13, RZ, PT ;  /* 0x000000ff0d00720c */ /* 0x000fe20003fc6270 */
[----:B------:R-:W-:-:S04]  /*1d770*/  IMAD.MOV.U32 R13, RZ, RZ, R7 ;  /* 0x000000ffff0d7224 */ /* 0x000fc800078e0007 */
[----:B------:R-:W-:Y:S01]  /*1d780*/  @!P2 IMAD.MOV R13, RZ, RZ, -R13 ;  /* 0x000000ffff0da224 */ /* 0x000fe200078e0a0d */
[----:B--2---:R-:W-:Y:S01]  /*1d790*/  ISETP.GE.AND P1, PT, R12, RZ, PT ;  /* 0x000000ff0c00720c */ /* 0x004fe20003f26270 */
[----:B------:R-:W-:-:S04]  /*1d7a0*/  IMAD.MOV.U32 R12, RZ, RZ, R10 ;  /* 0x000000ffff0c7224 */ /* 0x000fc800078e000a */
[----:B------:R-:W-:-:S05]  /*1d7b0*/  @!P4 IMAD.MOV R12, RZ, RZ, -R12 ;  /* 0x000000ffff0cc224 */ /* 0x000fca00078e0a0c */
[----:B------:R0:W-:Y:S04]  /*1d7c0*/  STL [R1+0x11c], R12 ;  /* 0x00011c0c01007387 */ /* 0x0001e80000100800 */
[----:B0-----:R-:W2:Y:S04]  /*1d7d0*/  LDL.LU R12, [R1+0xb60] ;  /* 0x000b6000010c7983 */ /* 0x001ea80000300800 */
[----:B------:R0:W-:Y:S04]  /*1d7e0*/  STL [R1+0x1ac], R13 ;  /* 0x0001ac0d01007387 */ /* 0x0001e80000100800 */
[----:B0-----:R-:W3:Y:S01]  /*1d7f0*/  LDL.LU R13, [R1+0xb64] ;  /* 0x000b6400010d7983 */ /* 0x001ee20000300800 */
[----:B------:R-:W-:-:S04]  /*1d800*/  IMAD.MOV R6, RZ, RZ, -R6 ;  /* 0x000000ffff067224 */ /* 0x000fc800078e0a06 */
[----:B----4-:R-:W-:-:S05]  /*1d810*/  IMAD R2, R21, R6, R2 ;  /* 0x0000000615027224 */ /* 0x010fca00078e0202 */
[----:B------:R-:W-:Y:S02]  /*1d820*/  ISETP.GT.U32.AND P0, PT, R21, R2, PT ;  /* 0x000000021500720c */ /* 0x000fe40003f04070 */
[----:B------:R-:W-:Y:S01]  /*1d830*/  ISETP.GE.AND P3, PT, R8, RZ, PT ;  /* 0x000000ff0800720c */ /* 0x000fe20003f66270 */
[----:B------:R-:W-:-:S04]  /*1d840*/  IMAD.HI.U32 R8, R14, R5, RZ ;  /* 0x000000050e087227 */ /* 0x000fc800078e00ff */
[----:B------:R-:W-:-:S06]  /*1d850*/  IMAD.MOV R8, RZ, RZ, -R8 ;  /* 0x000000ffff087224 */ /* 0x000fcc00078e0a08 */
[----:B------:R-:W-:Y:S01]  /*1d860*/  @!P0 IMAD.IADD R2, R2, 0x1, -R21 ;  /* 0x0000000102028824 */ /* 0x000fe200078e0a15 */
[----:B------:R-:W-:Y:S01]  /*1d870*/  ISETP.GE.AND P5, PT, R11, RZ, PT ;  /* 0x000000ff0b00720c */ /* 0x000fe20003fa6270 */
[C---:B------:R-:W-:Y:S01]  /*1d880*/  IMAD R5, R21.reuse, R8, R5 ;  /* 0x0000000815057224 */ /* 0x040fe200078e0205 */
[C---:B------:R-:W-:Y:S01]  /*1d890*/  ISETP.GT.U32.AND P0, PT, R21.reuse, R4, PT ;  /* 0x000000041500720c */ /* 0x040fe20003f04070 */
[----:B------:R-:W-:Y:S01]  /*1d8a0*/  IMAD.MOV.U32 R10, RZ, RZ, R15 ;  /* 0x000000ffff0a7224 */ /* 0x000fe200078e000f */
[----:B------:R-:W-:Y:S02]  /*1d8b0*/  IABS R11, R15 ;  /* 0x0000000f000b7213 */ /* 0x000fe40000000000 */
[----:B------:R-:W4:Y:S01]  /*1d8c0*/  LDL R15, [R1+0xb3c] ;  /* 0x000b3c00010f7983 */ /* 0x000f220000100800 */
[C---:B------:R-:W-:Y:S02]  /*1d8d0*/  ISETP.GT.U32.AND P4, PT, R21.reuse, R2, PT ;  /* 0x000000021500720c */ /* 0x040fe40003f84070 */
[----:B------:R-:W-:Y:S01]  /*1d8e0*/  ISETP.GT.U32.AND P2, PT, R21, R5, PT ;  /* 0x000000051500720c */ /* 0x000fe20003f44070 */
[----:B------:R-:W-:Y:S01]  /*1d8f0*/  @!P3 IMAD.MOV R9, RZ, RZ, -R9 ;  /* 0x000000ffff09b224 */ /* 0x000fe200078e0a09 */
[----:B------:R-:W-:-:S04]  /*1d900*/  IABS R6, R26 ;  /* 0x0000001a00067213 */ /* 0x000fc80000000000 */
[--C-:B------:R-:W-:Y:S01]  /*1d910*/  @!P0 IMAD.IADD R4, R4, 0x1, -R21.reuse ;  /* 0x0000000104048824 */ /* 0x100fe200078e0a15 */
[----:B------:R-:W-:Y:S01]  /*1d920*/  ISETP.GE.AND P0, PT, R26, RZ, PT ;  /* 0x000000ff1a00720c */ /* 0x000fe20003f06270 */
[----:B------:R0:W-:Y:S03]  /*1d930*/  STL [R1+0x1a0], R9 ;  /* 0x0001a00901007387 */ /* 0x0001e60000100800 */
[--C-:B------:R-:W-:Y:S01]  /*1d940*/  @!P4 IMAD.IADD R2, R2, 0x1, -R21.reuse ;  /* 0x000000010202c824 */ /* 0x100fe200078e0a15 */
[----:B------:R-:W4:Y:S01]  /*1d950*/  LDL R26, [R1+0xb44] ;  /* 0x000b4400011a7983 */ /* 0x000f220000100800 */
[----:B------:R-:W-:Y:S02]  /*1d960*/  @!P2 IMAD.IADD R5, R5, 0x1, -R21 ;  /* 0x000000010505a824 */ /* 0x000fe400078e0a15 */
[----:B0-----:R-:W-:-:S04]  /*1d970*/  IMAD.MOV.U32 R9, RZ, RZ, R4 ;  /* 0x000000ffff097224 */ /* 0x001fc800078e0004 */
[----:B------:R-:W-:-:S05]  /*1d980*/  @!P5 IMAD.MOV R9, RZ, RZ, -R9 ;  /* 0x000000ffff09d224 */ /* 0x000fca00078e0a09 */
[----:B------:R0:W-:Y:S04]  /*1d990*/  STL [R1+0x1a8], R9 ;  /* 0x0001a80901007387 */ /* 0x0001e80000100800 */
[----:B------:R1:W-:Y:S01]  /*1d9a0*/  STL [R1+0x2574], R25 ;  /* 0x0025741901007387 */ /* 0x0003e20000100800 */
[----:B0-----:R-:W-:Y:S02]  /*1d9b0*/  IABS R9, R25 ;  /* 0x0000001900097213 */ /* 0x001fe40000000000 */
[----:B--2---:R-:W-:Y:S02]  /*1d9c0*/  ISETP.GE.AND P4, PT, R12, RZ, PT ;  /* 0x000000ff0c00720c */ /* 0x004fe40003f86270 */
[----:B------:R-:W-:Y:S02]  /*1d9d0*/  IABS R4, R12 ;  /* 0x0000000c00047213 */ /* 0x000fe40000000000 */
[----:B---3--:R-:W-:-:S02]  /*1d9e0*/  ISETP.GE.AND P2, PT, R13, RZ, PT ;  /* 0x000000ff0d00720c */ /* 0x008fc40003f46270 */
[----:B------:R-:W-:Y:S01]  /*1d9f0*/  IABS R12, R13 ;  /* 0x0000000d000c7213 */ /* 0x000fe20000000000 */
[----:B------:R-:W-:-:S04]  /*1da00*/  IMAD.MOV.U32 R13, RZ, RZ, R2 ;  /* 0x000000ffff0d7224 */ /* 0x000fc800078e0002 */
[----:B------:R-:W-:-:S05]  /*1da10*/  @!P1 IMAD.MOV R13, RZ, RZ, -R13 ;  /* 0x000000ffff0d9224 */ /* 0x000fca00078e0a0d */
[----:B------:R0:W-:Y:S04]  /*1da20*/  STL [R1+0x1a4], R13 ;  /* 0x0001a40d01007387 */ /* 0x0001e80000100800 */
[----:B-1----:R-:W2:Y:S01]  /*1da30*/  LDL R25, [R1+0xb48] ;  /* 0x000b480001197983 */ /* 0x002ea20000100800 */
[----:B------:R-:W-:Y:S02]  /*1da40*/  ISETP.GE.AND P3, PT, R10, RZ, PT ;  /* 0x000000ff0a00720c */ /* 0x000fe40003f66270 */
[----:B------:R-:W-:Y:S01]  /*1da50*/  ISETP.GT.U32.AND P5, PT, R21, R5, PT ;  /* 0x000000051500720c */ /* 0x000fe20003fa4070 */
[----:B------:R-:W-:-:S04]  /*1da60*/  IMAD.HI.U32 R7, R14, R6, RZ ;  /* 0x000000060e077227 */ /* 0x000fc800078e00ff */
[----:B------:R-:W-:Y:S01]  /*1da70*/  IMAD.MOV R7, RZ, RZ, -R7 ;  /* 0x000000ffff077224 */ /* 0x000fe200078e0a07 */
[----:B----4-:R-:W-:Y:S01]  /*1da80*/  IABS R10, R15 ;  /* 0x0000000f000a7213 */ /* 0x010fe20000000000 */
[C---:B------:R-:W-:Y:S01]  /*1da90*/  IMAD.HI.U32 R2, R14.reuse, R12, RZ ;  /* 0x0000000c0e027227 */ /* 0x040fe200078e00ff */
[----:B------:R-:W3:Y:S03]  /*1daa0*/  LDL R15, [R1+0xb4c] ;  /* 0x000b4c00010f7983 */ /* 0x000ee60000100800 */
[----:B0-----:R-:W-:-:S04]  /*1dab0*/  IMAD.HI.U32 R13, R14, R10, RZ ;  /* 0x0000000a0e0d7227 */ /* 0x001fc800078e00ff */
[----:B------:R-:W-:Y:S02]  /*1dac0*/  IMAD.MOV R13, RZ, RZ, -R13 ;  /* 0x000000ffff0d7224 */ /* 0x000fe400078e0a0d */
[C---:B------:R-:W-:Y:S02]  /*1dad0*/  IMAD R6, R21.reuse, R7, R6 ;  /* 0x0000000715067224 */ /* 0x040fe400078e0206 */
[----:B------:R-:W-:Y:S01]  /*1dae0*/  IMAD R10, R21, R13, R10 ;  /* 0x0000000d150a7224 */ /* 0x000fe200078e020a */
[----:B------:R-:W-:Y:S01]  /*1daf0*/  IABS R7, R26 ;  /* 0x0000001a00077213 */ /* 0x000fe20000000000 */
[----:B------:R-:W-:Y:S01]  /*1db00*/  IMAD.MOV R2, RZ, RZ, -R2 ;  /* 0x000000ffff027224 */ /* 0x000fe200078e0a02 */
[----:B------:R-:W4:Y:S01]  /*1db10*/  LDL R26, [R1+0xb50] ;  /* 0x000b5000011a7983 */ /* 0x000f220000100800 */
[----:B------:R-:W-:Y:S02]  /*1db20*/  @!P5 IMAD.IADD R5, R5, 0x1, -R21 ;  /* 0x000000010505d824 */ /* 0x000fe400078e0a15 */
[----:B------:R-:W-:Y:S01]  /*1db30*/  IMAD R12, R21, R2, R12 ;  /* 0x00000002150c7224 */ /* 0x000fe200078e020c */
[----:B------:R0:W-:Y:S01]  /*1db40*/  STL [R1+0x2578], R10 ;  /* 0x0025780a01007387 */ /* 0x0001e20000100800 */
[----:B------:R-:W-:-:S04]  /*1db50*/  IMAD.HI.U32 R2, R14, R7, RZ ;  /* 0x000000070e027227 */ /* 0x000fc800078e00ff */
[----:B------:R-:W-:Y:S02]  /*1db60*/  IMAD.MOV R2, RZ, RZ, -R2 ;  /* 0x000000ffff027224 */ /* 0x000fe400078e0a02 */
[----:B0-----:R-:W-:-:S04]  /*1db70*/  IMAD.MOV.U32 R10, RZ, RZ, R5 ;  /* 0x000000ffff0a7224 */ /* 0x001fc800078e0005 */
[----:B------:R-:W-:Y:S02]  /*1db80*/  @!P6 IMAD.MOV R10, RZ, RZ, -R10 ;  /* 0x000000ffff0ae224 */ /* 0x000fe400078e0a0a */
[----:B------:R-:W-:-:S03]  /*1db90*/  IMAD R7, R21, R2, R7 ;  /* 0x0000000215077224 */ /* 0x000fc600078e0207 */
[----:B------:R0:W-:Y:S01]  /*1dba0*/  STL [R1+0x118], R10 ;  /* 0x0001180a01007387 */ /* 0x0001e20000100800 */
[----:B------:R-:W-:Y:S01]  /*1dbb0*/  IMAD.HI.U32 R8, R14, R11, RZ ;  /* 0x0000000b0e087227 */ /* 0x000fe200078e00ff */
[----:B--2---:R-:W-:Y:S02]  /*1dbc0*/  IABS R2, R25 ;  /* 0x0000001900027213 */ /* 0x004fe40000000000 */
[----:B------:R-:W2:Y:S01]  /*1dbd0*/  LDL.LU R25, [R1+0xb3c] ;  /* 0x000b3c0001197983 */ /* 0x000ea20000300800 */
[----:B------:R-:W-:-:S04]  /*1dbe0*/  IMAD.MOV R8, RZ, RZ, -R8 ;  /* 0x000000ffff087224 */ /* 0x000fc800078e0a08 */
[C---:B------:R-:W-:Y:S01]  /*1dbf0*/  IMAD R11, R21.reuse, R8, R11 ;  /* 0x00000008150b7224 */ /* 0x040fe200078e020b */
[----:B------:R-:W-:-:S04]  /*1dc00*/  ISETP.GT.U32.AND P5, PT, R21, R6, PT ;  /* 0x000000061500720c */ /* 0x000fc80003fa4070 */
[----:B------:R-:W-:Y:S01]  /*1dc10*/  ISETP.GT.U32.AND P1, PT, R21, R11, PT ;  /* 0x0000000b1500720c */ /* 0x000fe20003f24070 */
[----:B------:R-:W-:-:S08]  /*1dc20*/  IMAD.HI.U32 R8, R14, R4, RZ ;  /* 0x000000040e087227 */ /* 0x000fd000078e00ff */
[----:B------:R-:W-:-:S04]  /*1dc30*/  @!P5 IMAD.IADD R6, R6, 0x1, -R21 ;  /* 0x000000010606d824 */ /* 0x000fc800078e0a15 */
[----:B------:R-:W-:-:S05]  /*1dc40*/  @!P1 IMAD.IADD R11, R11, 0x1, -R21 ;  /* 0x000000010b0b9824 */ /* 0x000fca00078e0a15 */
[----:B------:R-:W-:Y:S01]  /*1dc50*/  ISETP.GT.U32.AND P5, PT, R21, R11, PT ;  /* 0x0000000b1500720c */ /* 0x000fe20003fa4070 */
[----:B------:R-:W-:-:S04]  /*1dc60*/  IMAD.MOV R8, RZ, RZ, -R8 ;  /* 0x000000ffff087224 */ /* 0x000fc800078e0a08 */
[----:B------:R-:W-:Y:S02]  /*1dc70*/  IMAD R4, R21, R8, R4 ;  /* 0x0000000815047224 */ /* 0x000fe400078e0204 */
[----:B------:R-:W-:Y:S01]  /*1dc80*/  IMAD.HI.U32 R8, R14, R9, RZ ;  /* 0x000000090e087227 */ /* 0x000fe200078e00ff */
[----:B----4-:R-:W-:Y:S02]  /*1dc90*/  IABS R5, R26 ;  /* 0x0000001a00057213 */ /* 0x010fe40000000000 */
[----:B------:R-:W4:Y:S01]  /*1dca0*/  LDL.LU R26, [R1+0xb58] ;  /* 0x000b5800011a7983 */ /* 0x000f220000300800 */
[----:B------:R-:W-:Y:S02]  /*1dcb0*/  IMAD.MOV R8, RZ, RZ, -R8 ;  /* 0x000000ffff087224 */ /* 0x000fe400078e0a08 */
[----:B------:R-:W-:Y:S01]  /*1dcc0*/  @!P5 IMAD.IADD R11, R11, 0x1, -R21 ;  /* 0x000000010b0bd824 */ /* 0x000fe200078e0a15 */
[C---:B------:R-:W-:Y:S01]  /*1dcd0*/  ISETP.GT.U32.AND P5, PT, R21.reuse, R12, PT ;  /* 0x0000000c1500720c */ /* 0x040fe20003fa4070 */
[----:B------:R-:W-:Y:S01]  /*1dce0*/  IMAD R9, R21, R8, R9 ;  /* 0x0000000815097224 */ /* 0x000fe200078e0209 */
[----:B---3--:R-:W-:Y:S01]  /*1dcf0*/  IABS R8, R15 ;  /* 0x0000000f00087213 */ /* 0x008fe20000000000 */
[----:B0-----:R-:W-:-:S02]  /*1dd00*/  IMAD.MOV.U32 R10, RZ, RZ, R11 ;  /* 0x000000ffff0a7224 */ /* 0x001fc400078e000b */
[----:B------:R-:W-:-:S04]  /*1dd10*/  IMAD.HI.U32 R15, R14, R2, RZ ;  /* 0x000000020e0f7227 */ /* 0x000fc800078e00ff */
[----:B------:R-:W-:-:S04]  /*1dd20*/  IMAD.HI.U32 R11, R14, R5, RZ ;  /* 0x000000050e0b7227 */ /* 0x000fc800078e00ff */
[----:B------:R-:W-:Y:S02]  /*1dd30*/  @!P3 IMAD.MOV R10, RZ, RZ, -R10 ;  /* 0x000000ffff0ab224 */ /* 0x000fe400078e0a0a */
[----:B------:R-:W-:Y:S02]  /*1dd40*/  IMAD.MOV R15, RZ, RZ, -R15 ;  /* 0x000000ffff0f7224 */ /* 0x000fe400078e0a0f */
[----:B------:R-:W-:Y:S01]  /*1dd50*/  IMAD.MOV R11, RZ, RZ, -R11 ;  /* 0x000000ffff0b7224 */ /* 0x000fe200078e0a0b */
[----:B------:R0:W-:Y:S01]  /*1dd60*/  STL [R1+0x114], R10 ;  /* 0x0001140a01007387 */ /* 0x0001e20000100800 */
[----:B------:R-:W-:Y:S02]  /*1dd70*/  @!P5 IMAD.IADD R12, R12, 0x1, -R21 ;  /* 0x000000010c0cd824 */ /* 0x000fe400078e0a15 */
[C---:B------:R-:W-:Y:S02]  /*1dd80*/  IMAD R2, R21.reuse, R15, R2 ;  /* 0x0000000f15027224 */ /* 0x040fe400078e0202 */
[----:B------:R-:W-:Y:S01]  /*1dd90*/  IMAD R5, R21, R11, R5 ;  /* 0x0000000b15057224 */ /* 0x000fe200078e0205 */
[----:B0-----:R-:W3:Y:S01]  /*1dda0*/  LDL.LU R10, [R1+0x2578] ;  /* 0x00257800010a7983 */ /* 0x001ee20000300800 */
[----:B--2---:R-:W-:-:S03]  /*1ddb0*/  ISETP.GE.AND P5, PT, R25, RZ, PT ;  /* 0x000000ff1900720c */ /* 0x004fc60003fa6270 */
[----:B------:R-:W2:Y:S04]  /*1ddc0*/  LDL.LU R25, [R1+0x2574] ;  /* 0x0025740001197983 */ /* 0x000ea80000300800 */
[----:B------:R-:W3:Y:S04]  /*1ddd0*/  LDL.LU R15, [R1+0xb54] ;  /* 0x000b5400010f7983 */ /* 0x000ee80000300800 */
[----:B------:R-:W3:Y:S01]  /*1dde0*/  LDL.LU R11, [R1+0xb48] ;  /* 0x000b4800010b7983 */ /* 0x000ee20000300800 */
[C---:B------:R-:W-:Y:S02]  /*1ddf0*/  ISETP.GT.U32.AND P1, PT, R21.reuse, R4, PT ;  /* 0x000000041500720c */ /* 0x040fe40003f24070 */
[----:B------:R-:W-:-:S11]  /*1de00*/  ISETP.GT.U32.AND P6, PT, R21, R6, PT ;  /* 0x000000061500720c */ /* 0x000fd60003fc4070 */
[--C-:B------:R-:W-:Y:S02]  /*1de10*/  @!P1 IMAD.IADD R4, R4, 0x1, -R21.reuse ;  /* 0x0000000104049824 */ /* 0x100fe400078e0a15 */
[----:B------:R-:W-:-:S03]  /*1de20*/  @!P6 IMAD.IADD R6, R6, 0x1, -R21 ;  /* 0x000000010606e824 */ /* 0x000fc600078e0a15 */
[----:B------:R-:W-:Y:S01]  /*1de30*/  ISETP.GT.U32.AND P1, PT, R21, R4, PT ;  /* 0x000000041500720c */ /* 0x000fe20003f24070 */
[----:B------:R-:W-:Y:S02]  /*1de40*/  @!P0 IMAD.MOV R6, RZ, RZ, -R6 ;  /* 0x000000ffff068224 */ /* 0x000fe400078e0a06 */
[----:B------:R-:W-:-:S04]  /*1de50*/  IMAD.HI.U32 R13, R14, R8, RZ ;  /* 0x000000080e0d7227 */ /* 0x000fc800078e00ff */
[----:B------:R-:W-:-:S04]  /*1de60*/  IMAD.MOV R13, RZ, RZ, -R13 ;  /* 0x000000ffff0d7224 */ /* 0x000fc800078e0a0d */
[----:B------:R-:W-:Y:S02]  /*1de70*/  IMAD R8, R21, R13, R8 ;  /* 0x0000000d15087224 */ /* 0x000fe400078e0208 */
[----:B------:R-:W-:Y:S02]  /*1de80*/  @!P1 IMAD.IADD R4, R4, 0x1, -R21 ;  /* 0x0000000104049824 */ /* 0x000fe400078e0a15 */
[----:B--2---:R-:W-:Y:S01]  /*1de90*/  IMAD.MOV.U32 R13, RZ, RZ, R25 ;  /* 0x000000ffff0d7224 */ /* 0x004fe200078e0019 */
[----:B---3--:R0:W-:Y:S04]  /*1dea0*/  STL [R1+0x2570], R11 ;  /* 0x0025700b01007387 */ /* 0x0081e80000100800 */
[----:B------:R-:W-:Y:S01]  /*1deb0*/  STL [R1+0x110], R6 ;  /* 0x0001100601007387 */ /* 0x000fe20000100800 */
[----:B------:R-:W-:-:S03]  /*1dec0*/  IMAD.MOV.U32 R25, RZ, RZ, R4 ;  /* 0x000000ffff197224 */ /* 0x000fc600078e0004 */
[----:B0-----:R-:W2:Y:S01]  /*1ded0*/  LDL.LU R11, [R1+0xb44] ;  /* 0x000b4400010b7983 */ /* 0x001ea20000300800 */
[----:B------:R-:W-:-:S03]  /*1dee0*/  IABS R4, R15 ;  /* 0x0000000f00047213 */ /* 0x000fc60000000000 */
[----:B------:R0:W-:Y:S04]  /*1def0*/  STL [R1+0x256c], R15 ;  /* 0x00256c0f01007387 */ /* 0x0001e80000100800 */
[----:B0-----:R-:W3:Y:S01]  /*1df00*/  LDL.LU R15, [R1+0xb4c] ;  /* 0x000b4c00010f7983 */ /* 0x001ee20000300800 */
[C---:B------:R-:W-:Y:S02]  /*1df10*/  ISETP.GT.U32.AND P3, PT, R21.reuse, R10, PT ;  /* 0x0000000a1500720c */ /* 0x040fe40003f64070 */
[C---:B------:R-:W-:Y:S02]  /*1df20*/  ISETP.GT.U32.AND P1, PT, R21.reuse, R7, PT ;  /* 0x000000071500720c */ /* 0x040fe40003f24070 */
[----:B------:R-:W-:-:S09]  /*1df30*/  ISETP.GT.U32.AND P6, PT, R21, R9, PT ;  /* 0x000000091500720c */ /* 0x000fd20003fc4070 */
[--C-:B------:R-:W-:Y:S01]  /*1df40*/  @!P3 IMAD.IADD R10, R10, 0x1, -R21.reuse ;  /* 0x000000010a0ab824 */ /* 0x100fe200078e0a15 */
[----:B------:R-:W-:Y:S01]  /*1df50*/  ISETP.GT.U32.AND P3, PT, R21, R12, PT ;  /* 0x0000000c1500720c */ /* 0x000fe20003f64070 */
[--C-:B------:R-:W-:Y:S02]  /*1df60*/  @!P1 IMAD.IADD R7, R7, 0x1, -R21.reuse ;  /* 0x0000000107079824 */ /* 0x100fe400078e0a15 */
[----:B------:R-:W-:-:S03]  /*1df70*/  @!P6 IMAD.IADD R9, R9, 0x1, -R21 ;  /* 0x000000010909e824 */ /* 0x000fc600078e0a15 */
[C---:B------:R-:W-:Y:S02]  /*1df80*/  ISETP.GT.U32.AND P1, PT, R21.reuse, R7, PT ;  /* 0x000000071500720c */ /* 0x040fe40003f24070 */
[----:B------:R-:W-:Y:S01]  /*1df90*/  ISETP.GT.U32.AND P6, PT, R21, R10, PT ;  /* 0x0000000a1500720c */ /* 0x000fe20003fc4070 */
[----:B------:R-:W-:-:S04]  /*1dfa0*/  @!P4 IMAD.MOV R25, RZ, RZ, -R25 ;  /* 0x000000ffff19c224 */ /* 0x000fc800078e0a19 */
[--C-:B------:R-:W-:Y:S01]  /*1dfb0*/  @!P3 IMAD.IADD R12, R12, 0x1, -R21.reuse ;  /* 0x000000010c0cb824 */ /* 0x100fe200078e0a15 */
[----:B------:R-:W-:Y:S01]  /*1dfc0*/  ISETP.GT.U32.AND P3, PT, R21, R8, PT ;  /* 0x000000081500720c */ /* 0x000fe20003f64070 */
[----:B------:R0:W-:Y:S04]  /*1dfd0*/  STL [R1+0x108], R25 ;  /* 0x0001081901007387 */ /* 0x0001e80000100800 */
[--C-:B------:R-:W-:Y:S02]  /*1dfe0*/  @!P1 IMAD.IADD R7, R7, 0x1, -R21.reuse ;  /* 0x0000000107079824 */ /* 0x100fe400078e0a15 */
[----:B------:R-:W-:Y:S01]  /*1dff0*/  @!P6 IMAD.IADD R10, R10, 0x1, -R21 ;  /* 0x000000010a0ae824 */ /* 0x000fe200078e0a15 */
[----:B0-----:R-:W4:Y:S01]  /*1e000*/  LDL.LU R25, [R1+0xb5c] ;  /* 0x000b5c0001197983 */ /* 0x001f220000300800 */
[----:B------:R-:W-:Y:S01]  /*1e010*/  ISETP.GE.AND P6, PT, R13, RZ, PT ;  /* 0x000000ff0d00720c */ /* 0x000fe20003fc6270 */
[----:B------:R-:W-:-:S04]  /*1e020*/  IMAD.HI.U32 R13, R14, R4, RZ ;  /* 0x000000040e0d7227 */ /* 0x000fc800078e00ff */
[----:B------:R-:W-:Y:S02]  /*1e030*/  @!P3 IMAD.IADD R8, R8, 0x1, -R21 ;  /* 0x000000010808b824 */ /* 0x000fe400078e0a15 */
[----:B------:R-:W-:-:S04]  /*1e040*/  IMAD.MOV R13, RZ, RZ, -R13 ;  /* 0x000000ffff0d7224 */ /* 0x000fc800078e0a0d */
[----:B------:R-:W-:Y:S01]  /*1e050*/  IMAD R4, R21, R13, R4 ;  /* 0x0000000d15047224 */ /* 0x000fe200078e0204 */
[----:B--2---:R-:W-:Y:S02]  /*1e060*/  ISETP.GE.AND P1, PT, R11, RZ, PT ;  /* 0x000000ff0b00720c */ /* 0x004fe40003f26270 */
[----:B------:R-:W2:Y:S04]  /*1e070*/  LDL.LU R11, [R1+0x2570] ;  /* 0x00257000010b7983 */ /* 0x000ea80000300800 */
[----:B------:R-:W2:Y:S01]  /*1e080*/  LDL.LU R13, [R1+0xb68] ;  /* 0x000b6800010d7983 */ /* 0x000ea20000300800 */
[----:B---3--:R-:W-:Y:S01]  /*1e090*/  ISETP.GE.AND P3, PT, R15, RZ, PT ;  /* 0x000000ff0f00720c */ /* 0x008fe20003f66270 */
[----:B------:R-:W-:Y:S02]  /*1e0a0*/  IMAD.MOV.U32 R15, RZ, RZ, R12 ;  /* 0x000000ffff0f7224 */ /* 0x000fe400078e000c */
[----:B------:R-:W3:Y:S02]  /*1e0b0*/  LDL.LU R12, [R1+0xb50] ;  /* 0x000b5000010c7983 */ /* 0x000ee40000300800 */
[----:B------:R-:W-:-:S05]  /*1e0c0*/  @!P2 IMAD.MOV R15, RZ, RZ, -R15 ;  /* 0x000000ffff0fa224 */ /* 0x000fca00078e0a0f */
[----:B------:R0:W-:Y:S04]  /*1e0d0*/  STL [R1+0x104], R15 ;  /* 0x0001040f01007387 */ /* 0x0001e80000100800 */
[----:B0-----:R-:W3:Y:S01]  /*1e0e0*/  LDL.LU R15, [R1+0x256c] ;  /* 0x00256c00010f7983 */ /* 0x001ee20000300800 */
[C---:B------:R-:W-:Y:S02]  /*1e0f0*/  ISETP.GT.U32.AND P0, PT, R21.reuse, R9, PT ;  /* 0x000000091500720c */ /* 0x040fe40003f04070 */
[----:B------:R-:W-:-:S11]  /*1e100*/  ISETP.GT.U32.AND P4, PT, R21, R2, PT ;  /* 0x000000021500720c */ /* 0x000fd60003f84070 */
[--C-:B------:R-:W-:Y:S01]  /*1e110*/  @!P0 IMAD.IADD R9, R9, 0x1, -R21.reuse ;  /* 0x0000000109098824 */ /* 0x100fe200078e0a15 */
[----:B------:R-:W-:Y:S01]  /*1e120*/  ISETP.GT.U32.AND P0, PT, R21, R5, PT ;  /* 0x000000051500720c */ /* 0x000fe20003f04070 */
[----:B------:R-:W-:Y:S02]  /*1e130*/  @!P4 IMAD.IADD R2, R2, 0x1, -R21 ;  /* 0x000000010202c824 */ /* 0x000fe400078e0a15 */
[----:B------:R-:W-:Y:S01]  /*1e140*/  @!P5 IMAD.MOV R10, RZ, RZ, -R10 ;  /* 0x000000ffff0ad224 */ /* 0x000fe200078e0a0a */
[----:B----4-:R-:W-:-:S09]  /*1e150*/  IABS R6, R26 ;  /* 0x0000001a00067213 */ /* 0x010fd20000000000 */
[----:B------:R-:W-:Y:S01]  /*1e160*/  @!P0 IMAD.IADD R5, R5, 0x1, -R21 ;  /* 0x0000000105058824 */ /* 0x000fe200078e0a15 */
[C---:B------:R-:W-:Y:S01]  /*1e170*/  ISETP.GT.U32.AND P0, PT, R21.reuse, R2, PT ;  /* 0x000000021500720c */ /* 0x040fe20003f04070 */
[----:B------:R0:W-:Y:S01]  /*1e180*/  STL [R1+0x100], R10 ;  /* 0x0001000a01007387 */ /* 0x0001e20000100800 */
[----:B------:R-:W-:Y:S01]  /*1e190*/  ISETP.GT.U32.AND P2, PT, R21, R8, PT ;  /* 0x000000081500720c */ /* 0x000fe20003f44070 */
[----:B0-----:R-:W-:-:S10]  /*1e1a0*/  IMAD.MOV.U32 R10, RZ, RZ, R9 ;  /* 0x000000ffff0a7224 */ /* 0x001fd400078e0009 */
[----:B------:R-:W-:Y:S02]  /*1e1b0*/  @!P0 IMAD.IADD R2, R2, 0x1, -R21 ;  /* 0x0000000102028824 */ /* 0x000fe400078e0a15 */
[----:B------:R-:W-:Y:S01]  /*1e1c0*/  @!P6 IMAD.MOV R10, RZ, RZ, -R10 ;  /* 0x000000ffff0ae224 */ /* 0x000fe200078e0a0a */
[C---:B------:R-:W-:Y:S02]  /*1e1d0*/  ISETP.GT.U32.AND P6, PT, R21.reuse, R4, PT ;  /* 0x000000041500720c */ /* 0x040fe40003fc4070 */
[----:B------:R-:W-:Y:S01]  /*1e1e0*/  ISETP.GT.U32.AND P5, PT, R21, R5, PT ;  /* 0x000000051500720c */ /* 0x000fe20003fa4070 */
[----:B------:R-:W-:Y:S02]  /*1e1f0*/  @!P1 IMAD.MOV R7, RZ, RZ, -R7 ;  /* 0x000000ffff079224 */ /* 0x000fe400078e0a07 */
[----:B------:R-:W-:Y:S01]  /*1e200*/  @!P2 IMAD.IADD R8, R8, 0x1, -R21 ;  /* 0x000000010808a824 */ /* 0x000fe200078e0a15 */
[----:B------:R0:W-:Y:S01]  /*1e210*/  STL [R1+0xfc], R10 ;  /* 0x0000fc0a01007387 */ /* 0x0001e20000100800 */
[----:B------:R-:W-:-:S02]  /*1e220*/  IABS R9, R25 ;  /* 0x0000001900097213 */ /* 0x000fc40000000000 */
[----:B------:R-:W-:Y:S01]  /*1e230*/  @!P3 IMAD.MOV R8, RZ, RZ, -R8 ;  /* 0x000000ffff08b224 */ /* 0x000fe200078e0a08 */
[----:B------:R-:W-:Y:S03]  /*1e240*/  STL [R1+0x178], R7 ;  /* 0x0001780701007387 */ /* 0x000fe60000100800 */
[--C-:B------:R-:W-:Y:S01]  /*1e250*/  @!P6 IMAD.IADD R4, R4, 0x1, -R21.reuse ;  /* 0x000000010404e824 */ /* 0x100fe200078e0a15 */
[----:B------:R-:W-:Y:S01]  /*1e260*/  ISETP.GE.AND P6, PT, R25, RZ, PT ;  /* 0x000000ff1900720c */ /* 0x000fe20003fc6270 */
[----:B------:R-:W-:Y:S01]  /*1e270*/  @!P5 IMAD.IADD R5, R5, 0x1, -R21 ;  /* 0x000000010505d824 */ /* 0x000fe200078e0a15 */
[----:B------:R-:W-:Y:S02]  /*1e280*/  ISETP.GE.AND P5, PT, R26, RZ, PT ;  /* 0x000000ff1a00720c */ /* 0x000fe40003fa6270 */
[----:B--2---:R-:W-:Y:S01]  /*1e290*/  ISETP.GE.AND P4, PT, R11, RZ, PT ;  /* 0x000000ff0b00720c */ /* 0x004fe20003f86270 */
[----:B------:R-:W-:-:S04]  /*1e2a0*/  IMAD.HI.U32 R11, R14, R6, RZ ;  /* 0x000000060e0b7227 */ /* 0x000fc800078e00ff */
[----:B------:R-:W-:-:S04]  /*1e2b0*/  IMAD.MOV R11, RZ, RZ, -R11 ;  /* 0x000000ffff0b7224 */ /* 0x000fc800078e0a0b */
[----:B------:R-:W-:Y:S02]  /*1e2c0*/  IMAD R6, R21, R11, R6 ;  /* 0x0000000b15067224 */ /* 0x000fe400078e0206 */
[----:B------:R-:W-:-:S04]  /*1e2d0*/  IMAD.MOV.U32 R11, RZ, RZ, R2 ;  /* 0x000000ffff0b7224 */ /* 0x000fc800078e0002 */
[----:B------:R-:W-:Y:S01]  /*1e2e0*/  @!P4 IMAD.MOV R11, RZ, RZ, -R11 ;  /* 0x000000ffff0bc224 */ /* 0x000fe200078e0a0b */
[----:B---3--:R-:W-:Y:S02]  /*1e2f0*/  ISETP.GE.AND P1, PT, R12, RZ, PT ;  /* 0x000000ff0c00720c */ /* 0x008fe40003f26270 */
[----:B------:R-:W-:Y:S02]  /*1e300*/  ISETP.GE.AND P2, PT, R15, RZ, PT ;  /* 0x000000ff0f00720c */ /* 0x000fe40003f46270 */
[----:B------:R-:W2:Y:S04]  /*1e310*/  LDL.LU R15, [R1+0xb6c] ;  /* 0x000b6c00010f7983 */ /* 0x000ea80000300800 */
[----:B------:R-:W-:Y:S04]  /*1e320*/  STL [R1+0x174], R11 ;  /* 0x0001740b01007387 */ /* 0x000fe80000100800 */
[----:B------:R-:W3:Y:S04]  /*1e330*/  LDL.LU R25, [R1+0xb8c] ;  /* 0x000b8c0001197983 */ /* 0x000ee80000300800 */
[----:B------:R-:W4:Y:S04]  /*1e340*/  LDL.LU R12, [R1+0xb74] ;  /* 0x000b7400010c7983 */ /* 0x000f280000300800 */
[----:B------:R-:W-:Y:S04]  /*1e350*/  STL [R1+0x160], R8 ;  /* 0x0001600801007387 */ /* 0x000fe80000100800 */
[----:B------:R-:W4:Y:S01]  /*1e360*/  LDL.LU R26, [R1+0xb70] ;  /* 0x000b7000011a7983 */ /* 0x000f220000300800 */
[----:B0-----:R-:W-:Y:S01]  /*1e370*/  IMAD.HI.U32 R10, R14, R9, RZ ;  /* 0x000000090e0a7227 */ /* 0x001fe200078e00ff */
[----:B------:R-:W-:-:S03]  /*1e380*/  ISETP.GT.U32.AND P0, PT, R21, R6, PT ;  /* 0x000000061500720c */ /* 0x000fc60003f04070 */
[----:B------:R-:W-:-:S04]  /*1e390*/  IMAD.MOV R10, RZ, RZ, -R10 ;  /* 0x000000ffff0a7224 */ /* 0x000fc800078e0a0a */
[----:B------:R-:W-:-:S05]  /*1e3a0*/  IMAD R9, R21, R10, R9 ;  /* 0x0000000a15097224 */ /* 0x000fca00078e0209 */
[C---:B------:R-:W-:Y:S01]  /*1e3b0*/  ISETP.GT.U32.AND P3, PT, R21.reuse, R9, PT ;  /* 0x000000091500720c */ /* 0x040fe20003f64070 */
[----:B------:R-:W-:Y:S01]  /*1e3c0*/  @!P0 IMAD.IADD R6, R6, 0x1, -R21 ;  /* 0x0000000106068824 */ /* 0x000fe200078e0a15 */
[----:B------:R-:W-:-:S04]  /*1e3d0*/  ISETP.GT.U32.AND P0, PT, R21, R4, PT ;  /* 0x000000041500720c */ /* 0x000fc80003f04070 */
[----:B------:R-:W-:Y:S01]  /*1e3e0*/  ISETP.GT.U32.AND P4, PT, R21, R6, PT ;  /* 0x000000061500720c */ /* 0x000fe20003f84070 */
[----:B------:R-:W-:-:S06]  /*1e3f0*/  @!P1 IMAD.MOV R5, RZ, RZ, -R5 ;  /* 0x000000ffff059224 */ /* 0x000fcc00078e0a05 */
[--C-:B------:R-:W-:Y:S02]  /*1e400*/  @!P3 IMAD.IADD R9, R9, 0x1, -R21.reuse ;  /* 0x000000010909b824 */ /* 0x100fe400078e0a15 */
[--C-:B------:R-:W-:Y:S01]  /*1e410*/  @!P0 IMAD.IADD R4, R4, 0x1, -R21.reuse ;  /* 0x0000000104048824 */ /* 0x100fe200078e0a15 */
[----:B------:R0:W-:Y:S02]  /*1e420*/  STL [R1+0x164], R5 ;  /* 0x0001640501007387 */ /* 0x0001e40000100800 */
[----:B------:R-:W-:Y:S01]  /*1e430*/  ISETP.GT.U32.AND P3, PT, R21, R9, PT ;  /* 0x000000091500720c */ /* 0x000fe20003f64070 */
[----:B------:R-:W-:Y:S02]  /*1e440*/  @!P4 IMAD.IADD R6, R6, 0x1, -R21 ;  /* 0x000000010606c824 */ /* 0x000fe400078e0a15 */
[----:B0-----:R-:W-:Y:S02]  /*1e450*/  IMAD.MOV.U32 R5, RZ, RZ, R4 ;  /* 0x000000ffff057224 */ /* 0x001fe400078e0004 */
[----:B------:R-:W-:-:S02]  /*1e460*/  @!P5 IMAD.MOV R6, RZ, RZ, -R6 ;  /* 0x000000ffff06d224 */ /* 0x000fc400078e0a06 */
[----:B------:R-:W-:-:S06]  /*1e470*/  @!P2 IMAD.MOV R5, RZ, RZ, -R5 ;  /* 0x000000ffff05a224 */ /* 0x000fcc00078e0a05 */
[----:B------:R-:W-:Y:S01]  /*1e480*/  @!P3 IMAD.IADD R9, R9, 0x1, -R21 ;  /* 0x000000010909b824 */ /* 0x000fe200078e0a15 */
[----:B------:R4:W-:Y:S01]  /*1e490*/  STL [R1+0x170], R5 ;  /* 0x0001700501007387 */ /* 0x0009e20000100800 */
[----:B------:R-:W-:Y:S02]  /*1e4a0*/  IABS R7, R13 ;  /* 0x0000000d00077213 */ /* 0x000fe40000000000 */
[----:B------:R-:W-:Y:S02]  /*1e4b0*/  ISETP.GE.AND P1, PT, R13, RZ, PT ;  /* 0x000000ff0d00720c */ /* 0x000fe40003f26270 */
[----:B--2---:R-:W-:Y:S02]  /*1e4c0*/  IABS R10, R15 ;  /* 0x0000000f000a7213 */ /* 0x004fe40000000000 */
[----:B------:R-:W-:Y:S02]  /*1e4d0*/  ISETP.GE.AND P4, PT, R15, RZ, PT ;  /* 0x000000ff0f00720c */ /* 0x000fe40003f86270 */
[----:B---3--:R-:W-:-:S02]  /*1e4e0*/  IABS R4, R25 ;  /* 0x0000001900047213 */ /* 0x008fc40000000000 */
[----:B------:R-:W-:Y:S02]  /*1e4f0*/  ISETP.GE.AND P2, PT, R25, RZ, PT ;  /* 0x000000ff1900720c */ /* 0x000fe40003f46270 */
[----:B------:R-:W2:Y:S04]  /*1e500*/  LDL.LU R25, [R1+0xb7c] ;  /* 0x000b7c0001197983 */ /* 0x000ea80000300800 */
[----:B------:R-:W-:Y:S01]  /*1e510*/  STL [R1+0x16c], R6 ;  /* 0x00016c0601007387 */ /* 0x000fe20000100800 */
[----:B----4-:R-:W-:Y:S02]  /*1e520*/  IABS R5, R26 ;  /* 0x0000001a00057213 */ /* 0x010fe40000000000 */
[----:B------:R-:W-:Y:S02]  /*1e530*/  ISETP.GE.AND P3, PT, R26, RZ, PT ;  /* 0x000000ff1a00720c */ /* 0x000fe40003f66270 */
[----:B------:R-:W3:Y:S04]  /*1e540*/  LDL.LU R26, [R1+0xba4] ;  /* 0x000ba400011a7983 */ /* 0x000ee80000300800 */
[----:B------:R-:W4:Y:S04]  /*1e550*/  LDL R13, [R1+0xb78] ;  /* 0x000b7800010d7983 */ /* 0x000f280000100800 */
[----:B------:R-:W2:Y:S01]  /*1e560*/  LDL R15, [R1+0xb80] ;  /* 0x000b8000010f7983 */ /* 0x000ea20000100800 */
[----:B------:R-:W-:-:S04]  /*1e570*/  IMAD.HI.U32 R2, R14, R7, RZ ;  /* 0x000000070e027227 */ /* 0x000fc800078e00ff */
[----:B------:R-:W-:-:S04]  /*1e580*/  IMAD.MOV R2, RZ, RZ, -R2 ;  /* 0x000000ffff027224 */ /* 0x000fc800078e0a02 */
[----:B------:R-:W-:Y:S02]  /*1e590*/  IMAD R7, R21, R2, R7 ;  /* 0x0000000215077224 */ /* 0x000fe400078e0207 */
[----:B------:R-:W-:-:S04]  /*1e5a0*/  IMAD.HI.U32 R2, R14, R10, RZ ;  /* 0x0000000a0e027227 */ /* 0x000fc800078e00ff */
[----:B------:R-:W-:Y:S01]  /*1e5b0*/  IMAD.MOV R2, RZ, RZ, -R2 ;  /* 0x000000ffff027224 */ /* 0x000fe200078e0a02 */
[----:B------:R-:W-:-:S03]  /*1e5c0*/  ISETP.GT.U32.AND P0, PT, R21, R7, PT ;  /* 0x000000071500720c */ /* 0x000fc60003f04070 */
[----:B------:R-:W-:-:S05]  /*1e5d0*/  IMAD R10, R21, R2, R10 ;  /* 0x00000002150a7224 */ /* 0x000fca00078e020a */
[----:B------:R-:W-:-:S05]  /*1e5e0*/  ISETP.GT.U32.AND P5, PT, R21, R10, PT ;  /* 0x0000000a1500720c */ /* 0x000fca0003fa4070 */
[----:B------:R-:W-:-:S05]  /*1e5f0*/  @!P0 IMAD.IADD R7, R7, 0x1, -R21 ;  /* 0x0000000107078824 */ /* 0x000fca00078e0a15 */
[----:B------:R-:W-:-:S03]  /*1e600*/  ISETP.GT.U32.AND P0, PT, R21, R7, PT ;  /* 0x000000071500720c */ /* 0x000fc60003f04070 */
[----:B------:R-:W-:Y:S02]  /*1e610*/  @!P5 IMAD.IADD R10, R10, 0x1, -R21 ;  /* 0x000000010a0ad824 */ /* 0x000fe400078e0a15 */
[----:B------:R-:W-:-:S04]  /*1e620*/  IMAD.HI.U32 R2, R14, R4, RZ ;  /* 0x000000040e027227 */ /* 0x000fc800078e00ff */
[----:B------:R-:W-:Y:S01]  /*1e630*/  @!P6 IMAD.MOV R9, RZ, RZ, -R9 ;  /* 0x000000ffff09e224 */ /* 0x000fe200078e0a09 */
[----:B------:R-:W-:Y:S01]  /*1e640*/  ISETP.GT.U32.AND P6, PT, R21, R10, PT ;  /* 0x0000000a1500720c */ /* 0x000fe20003fc4070 */
[----:B------:R-:W-:Y:S01]  /*1e650*/  IMAD.MOV R2, RZ, RZ, -R2 ;  /* 0x000000ffff027224 */ /* 0x000fe200078e0a02 */
[----:B------:R-:W-:Y:S01]  /*1e660*/  IABS R8, R12 ;  /* 0x0000000c00087213 */ /* 0x000fe20000000000 */
[----:B------:R-:W-:Y:S02]  /*1e670*/  @!P0 IMAD.IADD R7, R7, 0x1, -R21 ;  /* 0x0000000107078824 */ /* 0x000fe400078e0a15 */
[----:B------:R-:W-:Y:S02]  /*1e680*/  IMAD R4, R21, R2, R4 ;  /* 0x0000000215047224 */ /* 0x000fe400078e0204 */
[----:B------:R-:W-:-:S04]  /*1e690*/  IMAD.HI.U32 R2, R14, R8, RZ ;  /* 0x000000080e027227 */ /* 0x000fc800078e00ff */
[----:B------:R-:W-:Y:S02]  /*1e6a0*/  @!P1 IMAD.MOV R7, RZ, RZ, -R7 ;  /* 0x000000ffff079224 */ /* 0x000fe400078e0a07 */
[----:B------:R-:W-:Y:S01]  /*1e6b0*/  IMAD.MOV R2, RZ, RZ, -R2 ;  /* 0x000000ffff027224 */ /* 0x000fe200078e0a02 */
[----:B------:R-:W-:Y:S01]  /*1e6c0*/  STL [R1+0x158], R9 ;  /* 0x0001580901007387 */ /* 0x000fe20000100800 */
[----:B------:R-:W-:Y:S02]  /*1e6d0*/  @!P6 IMAD.IADD R10, R10, 0x1, -R21 ;  /* 0x000000010a0ae824 */ /* 0x000fe400078e0a15 */
[----:B------:R-:W-:Y:S01]  /*1e6e0*/  IMAD R8, R21, R2, R8 ;  /* 0x0000000215087224 */ /* 0x000fe200078e0208 */
[----:B------:R0:W-:Y:S01]  /*1e6f0*/  STL [R1+0x15c], R7 ;  /* 0x00015c0701007387 */ /* 0x0001e20000100800 */
[----:B---3--:R-:W-:Y:S02]  /*1e700*/  ISETP.GE.AND P1, PT, R26, RZ, PT ;  /* 0x000000ff1a00720c */ /* 0x008fe40003f26270 */
[----:B0-----:R-:W-:-:S02]  /*1e710*/  IABS R7, R26 ;  /* 0x0000001a00077213 */ /* 0x001fc40000000000 */
[----:B------:R-:W3:Y:S01]  /*1e720*/  LDL.LU R26, [R1+0xb90] ;  /* 0x000b9000011a7983 */ /* 0x000ee20000300800 */
[----:B----4-:R-:W-:Y:S02]  /*1e730*/  IABS R2, R13 ;  /* 0x0000000d00027213 */ /* 0x010fe40000000000 */
[----:B--2---:R-:W-:Y:S01]  /*1e740*/  IABS R11, R15 ;  /* 0x0000000f000b7213 */ /* 0x004fe20000000000 */
[----:B------:R-:W2:Y:S01]  /*1e750*/  LDL R13, [R1+0xb84] ;  /* 0x000b8400010d7983 */ /* 0x000ea20000100800 */
[----:B------:R-:W-:-:S03]  /*1e760*/  IMAD.MOV.U32 R15, RZ, RZ, R10 ;  /* 0x000000ffff0f7224 */ /* 0x000fc600078e000a */
[----:B------:R-:W4:Y:S01]  /*1e770*/  LDL.LU R10, [R1+0xb78] ;  /* 0x000b7800010a7983 */ /* 0x000f220000300800 */
[----:B------:R-:W-:Y:S01]  /*1e780*/  ISETP.GT.U32.AND P0, PT, R21, R4, PT ;  /* 0x000000041500720c */ /* 0x000fe20003f04070 */
[----:B------:R-:W-:-:S05]  /*1e790*/  @!P4 IMAD.MOV R15, RZ, RZ, -R15 ;  /* 0x000000ffff0fc224 */ /* 0x000fca00078e0a0f */
[----:B------:R0:W-:Y:S07]  /*1e7a0*/  STL [R1+0x154], R15 ;  /* 0x0001540f01007387 */ /* 0x0001ee0000100800 */
[----:B------:R-:W-:Y:S01]  /*1e7b0*/  @!P0 IMAD.IADD R4, R4, 0x1, -R21 ;  /* 0x0000000104048824 */ /* 0x000fe200078e0a15 */
[----:B0-----:R-:W2:Y:S04]  /*1e7c0*/  LDL R15, [R1+0xb88] ;  /* 0x000b8800010f7983 */ /* 0x001ea80000100800 */
[----:B------:R-:W-:-:S02]  /*1e7d0*/  ISETP.GT.U32.AND P0, PT, R21, R4, PT ;  /* 0x000000041500720c */ /* 0x000fc40003f04070 */
[----:B------:R-:W-:Y:S02]  /*1e7e0*/  ISETP.GE.AND P5, PT, R12, RZ, PT ;  /* 0x000000ff0c00720c */ /* 0x000fe40003fa6270 */
[----:B------:R-:W-:-:S09]  /*1e7f0*/  IABS R12, R25 ;  /* 0x00000019000c7213 */ /* 0x000fd20000000000 */
[----:B------:R-:W-:Y:S02]  /*1e800*/  @!P0 IMAD.IADD R4, R4, 0x1, -R21 ;  /* 0x0000000104048824 */ /* 0x000fe400078e0a15 */
[----:B------:R-:W-:-:S04]  /*1e810*/  IMAD.HI.U32 R6, R14, R5, RZ ;  /* 0x000000050e067227 */ /* 0x000fc800078e00ff */
[----:B------:R-:W-:Y:S01]  /*1e820*/  IMAD.MOV R6, RZ, RZ, -R6 ;  /* 0x000000ffff067224 */ /* 0x000fe200078e0a06 */
[----:B----4-:R-:W-:Y:S01]  /*1e830*/  ISETP.GE.AND P0, PT, R10, RZ, PT ;  /* 0x000000ff0a00720c */ /* 0x010fe20003f06270 */
[----:B------:R-:W-:-:S04]  /*1e840*/  IMAD.HI.U32 R10, R14, R12, RZ ;  /* 0x0000000c0e0a7227 */ /* 0x000fc800078e00ff */
[----:B------:R-:W-:Y:S01]  /*1e850*/  IMAD.MOV R10, RZ, RZ, -R10 ;  /* 0x000000ffff0a7224 */ /* 0x000fe200078e0a0a */
[----:B---3--:R0:W-:Y:S03]  /*1e860*/  STL [R1+0x2568], R26 ;  /* 0x0025681a01007387 */ /* 0x0081e60000100800 */
[C---:B------:R-:W-:Y:S01]  /*1e870*/  IMAD R12, R21.reuse, R10, R12 ;  /* 0x0000000a150c7224 */ /* 0x040fe200078e020c */
[----:B------:R-:W-:Y:S02]  /*1e880*/  IABS R10, R26 ;  /* 0x0000001a000a7213 */ /* 0x000fe40000000000 */
[----:B0-----:R-:W3:Y:S01]  /*1e890*/  LDL R26, [R1+0xb94] ;  /* 0x000b9400011a7983 */ /* 0x001ee20000100800 */
[C---:B------:R-:W-:Y:S01]  /*1e8a0*/  IMAD R5, R21.reuse, R6, R5 ;  /* 0x0000000615057224 */ /* 0x040fe200078e0205 */
[----:B------:R-:W-:-:S04]  /*1e8b0*/  ISETP.GT.U32.AND P4, PT, R21, R8, PT ;  /* 0x000000081500720c */ /* 0x000fc80003f84070 */
[----:B------:R-:W-:Y:S01]  /*1e8c0*/  ISETP.GT.U32.AND P6, PT, R21, R5, PT ;  /* 0x000000051500720c */ /* 0x000fe20003fc4070 */
[----:B------:R-:W-:-:S04]  /*1e8d0*/  IMAD.HI.U32 R6, R14, R7, RZ ;  /* 0x000000070e067227 */ /* 0x000fc800078e00ff */
[----:B------:R-:W-:Y:S02]  /*1e8e0*/  IMAD.MOV R6, RZ, RZ, -R6 ;  /* 0x000000ffff067224 */ /* 0x000fe400078e0a06 */
[----:B------:R-:W-:-:S04]  /*1e8f0*/  IMAD.HI.U32 R9, R14, R2, RZ ;  /* 0x000000020e097227 */ /* 0x000fc800078e00ff */
[----:B------:R-:W-:Y:S02]  /*1e900*/  IMAD R7, R21, R6, R7 ;  /* 0x0000000615077224 */ /* 0x000fe400078e0207 */
[--C-:B------:R-:W-:Y:S02]  /*1e910*/  @!P6 IMAD.IADD R5, R5, 0x1, -R21.reuse ;  /* 0x000000010505e824 */ /* 0x100fe400078e0a15 */
[----:B------:R-:W-:Y:S01]  /*1e920*/  @!P4 IMAD.IADD R8, R8, 0x1, -R21 ;  /* 0x000000010808c824 */ /* 0x000fe200078e0a15 */
[C---:B------:R-:W-:Y:S01]  /*1e930*/  ISETP.GT.U32.AND P6, PT, R21.reuse, R7, PT ;  /* 0x000000071500720c */ /* 0x040fe20003fc4070 */
[----:B------:R-:W-:Y:S01]  /*1e940*/  IMAD.MOV R9, RZ, RZ, -R9 ;  /* 0x000000ffff097224 */ /* 0x000fe200078e0a09 */
[----:B------:R-:W-:Y:S02]  /*1e950*/  ISETP.GT.U32.AND P4, PT, R21, R5, PT ;  /* 0x000000051500720c */ /* 0x000fe40003f84070 */
[----:B--2---:R-:W-:Y:S02]  /*1e960*/  IABS R6, R13 ;  /* 0x0000000d00067213 */ /* 0x004fe40000000000 */
[----:B------:R-:W-:Y:S01]  /*1e970*/  IABS R13, R15 ;  /* 0x0000000f000d7213 */ /* 0x000fe20000000000 */
[----:B------:R-:W-:-:S02]  /*1e980*/  IMAD.MOV.U32 R15, RZ, RZ, R4 ;  /* 0x000000ffff0f7224 */ /* 0x000fc400078e0004 */
[----:B------:R-:W-:Y:S02]  /*1e990*/  IMAD R2, R21, R9, R2 ;  /* 0x0000000915027224 */ /* 0x000fe400078e0202 */
[----:B------:R-:W-:-:S04]  /*1e9a0*/  IMAD.HI.U32 R9, R14, R11, RZ ;  /* 0x0000000b0e097227 */ /* 0x000fc800078e00ff */
[----:B------:R-:W-:Y:S01]  /*1e9b0*/  @!P2 IMAD.MOV R15, RZ, RZ, -R15 ;  /* 0x000000ffff0fa224 */ /* 0x000fe200078e0a0f */
[----:B------:R-:W-:Y:S01]  /*1e9c0*/  ISETP.GT.U32.AND P2, PT, R21, R8, PT ;  /* 0x000000081500720c */ /* 0x000fe20003f44070 */
[----:B------:R-:W-:Y:S02]  /*1e9d0*/  IMAD.MOV R9, RZ, RZ, -R9 ;  /* 0x000000ffff097224 */ /* 0x000fe400078e0a09 */
[--C-:B------:R-:W-:Y:S02]  /*1e9e0*/  @!P6 IMAD.IADD R7, R7, 0x1, -R21.reuse ;  /* 0x000000010707e824 */ /* 0x100fe400078e0a15 */
[----:B------:R-:W-:Y:S01]  /*1e9f0*/  @!P4 IMAD.IADD R5, R5, 0x1, -R21 ;  /* 0x000000010505c824 */ /* 0x000fe200078e0a15 */
[C---:B------:R-:W-:Y:S01]  /*1ea00*/  ISETP.GT.U32.AND P4, PT, R21.reuse, R2, PT ;  /* 0x000000021500720c */ /* 0x040fe20003f84070 */
[C---:B------:R-:W-:Y:S02]  /*1ea10*/  IMAD R11, R21.reuse, R9, R11 ;  /* 0x00000009150b7224 */ /* 0x040fe400078e020b */
[----:B------:R-:W-:Y:S01]  /*1ea20*/  IMAD.HI.U32 R9, R14, R6, RZ ;  /* 0x000000060e097227 */ /* 0x000fe200078e00ff */
[----:B------:R-:W-:Y:S01]  /*1ea30*/  ISETP.GT.U32.AND P6, PT, R21, R7, PT ;  /* 0x000000071500720c */ /* 0x000fe20003fc4070 */
[----:B------:R0:W-:Y:S02]  /*1ea40*/  STL [R1+0x140], R15 ;  /* 0x0001400f01007387 */ /* 0x0001e40000100800 */
[----:B------:R-:W-:-:S02]  /*1ea50*/  IMAD.MOV.U32 R4, RZ, RZ, R13 ;  /* 0x000000ffff047224 */ /* 0x000fc400078e000d */
[----:B------:R-:W-:Y:S02]  /*1ea60*/  IMAD.MOV R9, RZ, RZ, -R9 ;  /* 0x000000ffff097224 */ /* 0x000fe400078e0a09 */
[----:B------:R-:W-:Y:S02]  /*1ea70*/  @!P2 IMAD.IADD R8, R8, 0x1, -R21 ;  /* 0x000000010808a824 */ /* 0x000fe400078e0a15 */
[----:B------:R-:W-:-:S04]  /*1ea80*/  IMAD.HI.U32 R13, R14, R4, RZ ;  /* 0x000000040e0d7227 */ /* 0x000fc800078e00ff */
[----:B0-----:R-:W-:Y:S02]  /*1ea90*/  IMAD.MOV.U32 R15, RZ, RZ, R5 ;  /* 0x000000ffff0f7224 */ /* 0x001fe400078e0005 */
[----:B------:R-:W-:Y:S02]  /*1eaa0*/  IMAD R6, R21, R9, R6 ;  /* 0x0000000915067224 */ /* 0x000fe400078e0206 */
[----:B------:R-:W-:Y:S02]  /*1eab0*/  @!P3 IMAD.MOV R15, RZ, RZ, -R15 ;  /* 0x000000ffff0fb224 */ /* 0x000fe400078e0a0f */
[----:B------:R-:W-:Y:S02]  /*1eac0*/  IMAD.MOV R13, RZ, RZ, -R13 ;  /* 0x000000ffff0d7224 */ /* 0x000fe400078e0a0d */
[----:B------:R-:W-:Y:S01]  /*1ead0*/  IMAD.HI.U32 R5, R14, R10, RZ ;  /* 0x0000000a0e057227 */ /* 0x000fe200078e00ff */
[----:B------:R0:W-:Y:S03]  /*1eae0*/  STL [R1+0xf8], R15 ;  /* 0x0000f80f01007387 */ /* 0x0001e60000100800 */
[----:B------:R-:W-:Y:S01]  /*1eaf0*/  @!P4 IMAD.IADD R2, R2, 0x1, -R21 ;  /* 0x000000010202c824 */ /* 0x000fe200078e0a15 */
[----:B------:R-:W-:Y:S01]  /*1eb00*/  ISETP.GE.AND P4, PT, R25, RZ, PT ;  /* 0x000000ff1900720c */ /* 0x000fe20003f86270 */
[----:B------:R-:W-:-:S02]  /*1eb10*/  IMAD.MOV.U32 R25, RZ, RZ, R24 ;  /* 0x000000ffff197224 */ /* 0x000fc400078e0018 */
[----:B------:R-:W-:Y:S02]  /*1eb20*/  IMAD.MOV.U32 R24, RZ, RZ, R23 ;  /* 0x000000ffff187224 */ /* 0x000fe400078e0017 */
[----:B------:R-:W-:Y:S01]  /*1eb30*/  @!P6 IMAD.IADD R7, R7, 0x1, -R21 ;  /* 0x000000010707e824 */ /* 0x000fe200078e0a15 */
[----:B0-----:R-:W2:Y:S01]  /*1eb40*/  LDL.LU R15, [R1+0xb9c] ;  /* 0x000b9c00010f7983 */ /* 0x001ea20000300800 */
[----:B------:R-:W-:Y:S02]  /*1eb50*/  IMAD.MOV R5, RZ, RZ, -R5 ;  /* 0x000000ffff057224 */ /* 0x000fe400078e0a05 */
[C---:B------:R-:W-:Y:S01]  /*1eb60*/  IMAD R4, R21.reuse, R13, R4 ;  /* 0x0000000d15047224 */ /* 0x040fe200078e0204 */
[----:B------:R-:W4:Y:S01]  /*1eb70*/  LDL.LU R23, [R1+0xba0] ;  /* 0x000ba00001177983 */ /* 0x000f220000300800 */
[----:B------:R-:W-:-:S03]  /*1eb80*/  IMAD R10, R21, R5, R10 ;  /* 0x00000005150a7224 */ /* 0x000fc600078e020a */
[----:B------:R-:W4:Y:S01]  /*1eb90*/  LDL.LU R13, [R1+0xb84] ;  /* 0x000b8400010d7983 */ /* 0x000f220000300800 */
[----:B---3--:R-:W-:Y:S01]  /*1eba0*/  IABS R9, R26 ;  /* 0x0000001a00097213 */ /* 0x008fe20000000000 */
[----:B------:R-:W-:Y:S02]  /*1ebb0*/  IMAD.MOV.U32 R26, RZ, RZ, R8 ;  /* 0x000000ffff1a7224 */ /* 0x000fe400078e0008 */
[----:B------:R-:W3:Y:S02]  /*1ebc0*/  LDL.LU R8, [R1+0xb80] ;  /* 0x000b800001087983 */ /* 0x000ee40000300800 */
[----:B------:R-:W-:Y:S02]  /*1ebd0*/  @!P5 IMAD.MOV R26, RZ, RZ, -R26 ;  /* 0x000000ffff1ad224 */ /* 0x000fe400078e0a1a */
[----:B------:R-:W-:-:S03]  /*1ebe0*/  IMAD.HI.U32 R5, R14, R9, RZ ;  /* 0x000000090e057227 */ /* 0x000fc600078e00ff */
[----:B------:R0:W-:Y:S01]  /*1ebf0*/  STL [R1+0xf4], R26 ;  /* 0x0000f41a01007387 */ /* 0x0001e20000100800 */
[----:B------:R-:W-:Y:S02]  /*1ec00*/  IMAD.MOV R5, RZ, RZ, -R5 ;  /* 0x000000ffff057224 */ /* 0x000fe400078e0a05 */
[----:B0-----:R-:W-:Y:S02]  /*1ec10*/  IMAD.MOV.U32 R26, RZ, RZ, R7 ;  /* 0x000000ffff1a7224 */ /* 0x001fe400078e0007 */
[----:B------:R-:W3:Y:S02]  /*1ec20*/  LDL R7, [R1+0xb98] ;  /* 0x000b980001077983 */ /* 0x000ee40000100800 */
[----:B------:R-:W-:Y:S02]  /*1ec30*/  @!P1 IMAD.MOV R26, RZ, RZ, -R26 ;  /* 0x000000ffff1a9224 */ /* 0x000fe400078e0a1a */
[----:B------:R-:W-:-:S03]  /*1ec40*/  IMAD R9, R21, R5, R9 ;  /* 0x0000000515097224 */ /* 0x000fc600078e0209 */
[----:B------:R0:W-:Y:S04]  /*1ec50*/  STL [R1+0xec], R26 ;  /* 0x0000ec1a01007387 */ /* 0x0001e80000100800 */
[----:B0-----:R-:W3:Y:S04]  /*1ec60*/  LDL.LU R26, [R1+0x2568] ;  /* 0x00256800011a7983 */ /* 0x001ee80000300800 */
[----:B------:R-:W3:Y:S01]  /*1ec70*/  LDL.LU R5, [R1+0xb88] ;  /* 0x000b880001057983 */ /* 0x000ee20000300800 */
[C---:B------:R-:W-:Y:S02]  /*1ec80*/  ISETP.GT.U32.AND P3, PT, R21.reuse, R12, PT ;  /* 0x0000000c1500720c */ /* 0x040fe40003f64070 */
[----:B------:R-:W-:-:S02]  /*1ec90*/  ISETP.GT.U32.AND P2, PT, R21, R11, PT ;  /* 0x0000000b1500720c */ /* 0x000fc40003f44070 */
[----:B------:R-:W-:-:S09]  /*1eca0*/  ISETP.GT.U32.AND P6, PT, R21, R6, PT ;  /* 0x000000061500720c */ /* 0x000fd20003fc4070 */
[--C-:B------:R-:W-:Y:S02]  /*1ecb0*/  @!P3 IMAD.IADD R12, R12, 0x1, -R21.reuse ;  /* 0x000000010c0cb824 */ /* 0x100fe400078e0a15 */
[----:B------:R-:W-:-:S03]  /*1ecc0*/  @!P2 IMAD.IADD R11, R11, 0x1, -R21 ;  /* 0x000000010b0ba824 */ /* 0x000fc600078e0a15 */
[C---:B------:R-:W-:Y:S01]  /*1ecd0*/  ISETP.GT.U32.AND P2, PT, R21.reuse, R12, PT ;  /* 0x0000000c1500720c */ /* 0x040fe20003f44070 */
[----:B------:R-:W-:Y:S01]  /*1ece0*/  @!P6 IMAD.IADD R6, R6, 0x1, -R21 ;  /* 0x000000010606e824 */ /* 0x000fe200078e0a15 */
[C---:B------:R-:W-:Y:S02]  /*1ecf0*/  ISETP.GT.U32.AND P3, PT, R21.reuse, R2, PT ;  /* 0x000000021500720c */ /* 0x040fe40003f64070 */
[C---:B------:R-:W-:Y:S02]  /*1ed00*/  ISETP.GT.U32.AND P6, PT, R21.reuse, R11, PT ;  /* 0x0000000b1500720c */ /* 0x040fe40003fc4070 */
[----:B------:R-:W-:-:S07]  /*1ed10*/  ISETP.GT.U32.AND P1, PT, R21, R4, PT ;  /* 0x000000041500720c */ /* 0x000fce0003f24070 */
[--C-:B------:R-:W-:Y:S01]  /*1ed20*/  @!P2 IMAD.IADD R12, R12, 0x1, -R21.reuse ;  /* 0x000000010c0ca824 */ /* 0x100fe200078e0a15 */
[----:B------:R-:W-:Y:S01]  /*1ed30*/  ISETP.GT.U32.AND P2, PT, R21, R10, PT ;  /* 0x0000000a1500720c */ /* 0x000fe20003f44070 */
[--C-:B------:R-:W-:Y:S02]  /*1ed40*/  @!P3 IMAD.IADD R2, R2, 0x1, -R21.reuse ;  /* 0x000000010202b824 */ /* 0x100fe400078e0a15 */
[--C-:B------:R-:W-:Y:S01]  /*1ed50*/  @!P6 IMAD.IADD R11, R11, 0x1, -R21.reuse ;  /* 0x000000010b0be824 */ /* 0x100fe200078e0a15 */
[----:B--2---:R0:W-:Y:S01]  /*1ed60*/  STL [R1+0x2560], R15 ;  /* 0x0025600f01007387 */ /* 0x0041e20000100800 */
[----:B------:R-:W-:Y:S01]  /*1ed70*/  @!P1 IMAD.IADD R4, R4, 0x1, -R21 ;  /* 0x0000000104049824 */ /* 0x000fe200078e0a15 */
[----:B------:R-:W-:Y:S02]  /*1ed80*/  ISETP.GT.U32.AND P5, PT, R21, R6, PT ;  /* 0x000000061500720c */ /* 0x000fe40003fa4070 */
[----:B----4-:R1:W-:Y:S01]  /*1ed90*/  STL [R1+0x2564], R23 ;  /* 0x0025641701007387 */ /* 0x0103e20000100800 */
[----:B------:R-:W-:-:S04]  /*1eda0*/  ISETP.GE.AND P6, PT, R13, RZ, PT ;  /* 0x000000ff0d00720c */ /* 0x000fc80003fc6270 */
[----:B------:R-:W-:-:S06]  /*1edb0*/  @!P2 IMAD.IADD R10, R10, 0x1, -R21 ;  /* 0x000000010a0aa824 */ /* 0x000fcc00078e0a15 */
[----:B------:R-:W-:Y:S01]  /*1edc0*/  @!P5 IMAD.IADD R6, R6, 0x1, -R21 ;  /* 0x000000010606d824 */ /* 0x000fe200078e0a15 */
[----:B---3--:R-:W-:Y:S02]  /*1edd0*/  ISETP.GE.AND P3, PT, R8, RZ, PT ;  /* 0x000000ff0800720c */ /* 0x008fe40003f66270 */
[----:B------:R-:W-:Y:S01]  /*1ede0*/  IABS R8, R15 ;  /* 0x0000000f00087213 */ /* 0x000fe20000000000 */
[----:B0-----:R-:W-:Y:S01]  /*1edf0*/  IMAD.MOV.U32 R15, RZ, RZ, R12 ;  /* 0x000000ffff0f7224 */ /* 0x001fe200078e000c */
[----:B------:R-:W-:-:S05]  /*1ee00*/  IABS R7, R7 ;  /* 0x0000000700077213 */ /* 0x000fca0000000000 */
[----:B------:R-:W-:-:S04]  /*1ee10*/  IMAD.HI.U32 R13, R14, R7, RZ ;  /* 0x000000070e0d7227 */ /* 0x000fc800078e00ff */
[----:B------:R-:W-:Y:S01]  /*1ee20*/  IMAD.MOV R13, RZ, RZ, -R13 ;  /* 0x000000ffff0d7224 */ /* 0x000fe200078e0a0d */
[----:B------:R-:W-:Y:S02]  /*1ee30*/  ISETP.GE.AND P1, PT, R5, RZ, PT ;  /* 0x000000ff0500720c */ /* 0x000fe40003f26270 */
[----:B------:R-:W-:Y:S01]  /*1ee40*/  IABS R5, R23 ;  /* 0x0000001700057213 */ /* 0x000fe20000000000 */
[----:B-1----:R-:W-:Y:S01]  /*1ee50*/  IMAD.MOV.U32 R23, RZ, RZ, R2 ;  /* 0x000000ffff177224 */ /* 0x002fe200078e0002 */
[----:B------:R-:W-:Y:S01]  /*1ee60*/  ISETP.GE.AND P2, PT, R26, RZ, PT ;  /* 0x000000ff1a00720c */ /* 0x000fe20003f46270 */
[----:B------:R-:W-:Y:S01]  /*1ee70*/  IMAD R7, R21, R13, R7 ;  /* 0x0000000d15077224 */ /* 0x000fe200078e0207 */
[----:B------:R-:W2:Y:S01]  /*1ee80*/  LDL.LU R26, [R1+0xbac] ;  /* 0x000bac00011a7983 */ /* 0x000ea20000300800 */
[----:B------:R-:W-:-:S03]  /*1ee90*/  @!P0 IMAD.MOV R23, RZ, RZ, -R23 ;  /* 0x000000ffff178224 */ /* 0x000fc600078e0a17 */
[----:B------:R-:W3:Y:S01]  /*1eea0*/  LDL.LU R12, [R1+0xbb0] ;  /* 0x000bb000010c7983 */ /* 0x000ee20000300800 */
[----:B------:R-:W-:-:S03]  /*1eeb0*/  @!P4 IMAD.MOV R15, RZ, RZ, -R15 ;  /* 0x000000ffff0fc224 */ /* 0x000fc600078e0a0f */
[----:B------:R-:W4:Y:S04]  /*1eec0*/  LDL R13, [R1+0xba8] ;  /* 0x000ba800010d7983 */ /* 0x000f280000100800 */
[----:B------:R0:W-:Y:S02]  /*1eed0*/  STL [R1+0xe4], R23 ;  /* 0x0000e41701007387 */ /* 0x0001e40000100800 */
[----:B0-----:R-:W-:Y:S02]  /*1eee0*/  IMAD.MOV.U32 R23, RZ, RZ, R11 ;  /* 0x000000ffff177224 */ /* 0x001fe400078e000b */
[----:B------:R-:W2:Y:S02]  /*1eef0*/  LDL.LU R11, [R1+0xb98] ;  /* 0x000b9800010b7983 */ /* 0x000ea40000300800 */
[----:B------:R-:W-:-:S02]  /*1ef00*/  @!P3 IMAD.MOV R23, RZ, RZ, -R23 ;  /* 0x000000ffff17b224 */ /* 0x000fc400078e0a17 */
[----:B------:R0:W-:Y:S02]  /*1ef10*/  STL [R1+0xe0], R15 ;  /* 0x0000e00f01007387 */ /* 0x0001e40000100800 */
[----:B0-----:R-:W-:Y:S02]  /*1ef20*/  IMAD.MOV.U32 R15, RZ, RZ, R6 ;  /* 0x000000ffff0f7224 */ /* 0x001fe400078e0006 */
[----:B------:R-:W2:Y:S04]  /*1ef30*/  LDL.LU R6, [R1+0xb94] ;  /* 0x000b940001067983 */ /* 0x000ea80000300800 */
[----:B------:R0:W-:Y:S04]  /*1ef40*/  STL [R1+0xdc], R23 ;  /* 0x0000dc1701007387 */ /* 0x0001e80000100800 */
[----:B0-----:R-:W2:Y:S01]  /*1ef50*/  LDL.LU R23, [R1+0x2564] ;  /* 0x0025640001177983 */ /* 0x001ea20000300800 */
[----:B------:R-:W-:Y:S01]  /*1ef60*/  ISETP.GT.U32.AND P3, PT, R21, R7, PT ;  /* 0x000000071500720c */ /* 0x000fe20003f64070 */
[----:B------:R-:W-:-:S05]  /*1ef70*/  @!P6 IMAD.MOV R15, RZ, RZ, -R15 ;  /* 0x000000ffff0fe224 */ /* 0x000fca00078e0a0f */
[----:B------:R0:W-:Y:S07]  /*1ef80*/  STL [R1+0xd4], R15 ;  /* 0x0000d40f01007387 */ /* 0x0001ee0000100800 */
[----:B------:R-:W-:Y:S01]  /*1ef90*/  @!P3 IMAD.IADD R7, R7, 0x1, -R21 ;  /* 0x000000010707b824 */ /* 0x000fe200078e0a15 */
[----:B0-----:R-:W3:Y:S01]  /*1efa0*/  LDL.LU R15, [R1+0x2560] ;  /* 0x00256000010f7983 */ /* 0x001ee20000300800 */
[C---:B------:R-:W-:Y:S02]  /*1efb0*/  ISETP.GT.U32.AND P5, PT, R21.reuse, R9, PT ;  /* 0x000000091500720c */ /* 0x040fe40003fa4070 */
[----:B------:R-:W-:-:S02]  /*1efc0*/  ISETP.GT.U32.AND P0, PT, R21, R4, PT ;  /* 0x000000041500720c */ /* 0x000fc40003f04070 */
[----:B--2---:R-:W-:Y:S02]  /*1efd0*/  ISETP.GE.AND P3, PT, R23, RZ, PT ;  /* 0x000000ff1700720c */ /* 0x004fe40003f66270 */
[----:B------:R-:W2:Y:S07]  /*1efe0*/  LDL.LU R23, [R1+0xbb8] ;  /* 0x000bb80001177983 */ /* 0x000eae0000300800 */
[--C-:B------:R-:W-:Y:S01]  /*1eff0*/  @!P5 IMAD.IADD R9, R9, 0x1, -R21.reuse ;  /* 0x000000010909d824 */ /* 0x100fe200078e0a15 */
[----:B------:R-:W-:Y:S01]  /*1f000*/  ISETP.GT.U32.AND P5, PT, R21, R10, PT ;  /* 0x0000000a1500720c */ /* 0x000fe20003fa4070 */
[----:B------:R-:W-:-:S03]  /*1f010*/  @!P0 IMAD.IADD R4, R4, 0x1, -R21 ;  /* 0x0000000104048824 */ /* 0x000fc600078e0a15 */
[----:B------:R-:W-:Y:S02]  /*1f020*/  ISETP.GT.U32.AND P4, PT, R21, R9, PT ;  /* 0x000000091500720c */ /* 0x000fe40003f84070 */
[----:B------:R-:W-:Y:S01]  /*1f030*/  ISETP.GE.AND P0, PT, R11, RZ, PT ;  /* 0x000000ff0b00720c */ /* 0x000fe20003f06270 */
[----:B------:R-:W-:-:S04]  /*1f040*/  IMAD.MOV.U32 R11, RZ, RZ, R4 ;  /* 0x000000ffff0b7224 */ /* 0x000fc800078e0004 */
[----:B------:R-:W-:Y:S02]  /*1f050*/  @!P1 IMAD.MOV R11, RZ, RZ, -R11 ;  /* 0x000000ffff0b9224 */ /* 0x000fe400078e0a0b */
[----:B------:R-:W-:-:S04]  /*1f060*/  @!P5 IMAD.IADD R10, R10, 0x1, -R21 ;  /* 0x000000010a0ad824 */ /* 0x000fc800078e0a15 */
[----:B------:R-:W-:Y:S01]  /*1f070*/  @!P4 IMAD.IADD R9, R9, 0x1, -R21 ;  /* 0x000000010909c824 */ /* 0x000fe200078e0a15 */
[----:B---3--:R-:W-:Y:S01]  /*1f080*/  ISETP.GE.AND P4, PT, R15, RZ, PT ;  /* 0x000000ff0f00720c */ /* 0x008fe20003f86270 */
[----:B------:R-:W-:-:S04]  /*1f090*/  IMAD.HI.U32 R2, R14, R8, RZ ;  /* 0x000000080e027227 */ /* 0x000fc800078e00ff */
[----:B------:R-:W-:Y:S01]  /*1f0a0*/  IMAD.MOV R2, RZ, RZ, -R2 ;  /* 0x000000ffff027224 */ /* 0x000fe200078e0a02 */
[----:B--2---:R0:W-:Y:S04]  /*1f0b0*/  STL [R1+0x255c], R23 ;  /* 0x00255c1701007387 */ /* 0x0041e80000100800 */
[----:B------:R-:W2:Y:S04]  /*1f0c0*/  LDL.LU R15, [R1+0xbbc] ;  /* 0x000bbc00010f7983 */ /* 0x000ea80000300800 */
[----:B------:R1:W-:Y:S01]  /*1f0d0*/  STL [R1+0xcc], R11 ;  /* 0x0000cc0b01007387 */ /* 0x0003e20000100800 */
[----:B0-----:R-:W-:-:S03]  /*1f0e0*/  IMAD.MOV.U32 R23, RZ, RZ, R10 ;  /* 0x000000ffff177224 */ /* 0x001fc600078e000a */
[----:B-1----:R-:W3:Y:S04]  /*1f0f0*/  LDL R11, [R1+0xbb4] ;  /* 0x000bb400010b7983 */ /* 0x002ee80000100800 */
[----:B------:R-:W2:Y:S01]  /*1f100*/  LDL.LU R10, [R1+0xba8] ;  /* 0x000ba800010a7983 */ /* 0x000ea20000300800 */
[----:B------:R-:W-:-:S05]  /*1f110*/  @!P2 IMAD.MOV R23, RZ, RZ, -R23 ;  /* 0x000000ffff17a224 */ /* 0x000fca00078e0a17 */
[----:B------:R0:W-:Y:S04]  /*1f120*/  STL [R1+0xc8], R23 ;  /* 0x0000c81701007387 */ /* 0x0001e80000100800 */
[----:B0-----:R-:W3:Y:S01]  /*1f130*/  LDL.LU R23, [R1+0x255c] ;  /* 0x00255c0001177983 */ /* 0x001ee20000300800 */
[----:B------:R-:W-:-:S05]  /*1f140*/  IMAD R8, R21, R2, R8 ;  /* 0x0000000215087224 */ /* 0x000fca00078e0208 */
[----:B------:R-:W-:Y:S02]  /*1f150*/  ISETP.GT.U32.AND P5, PT, R21, R8, PT ;  /* 0x000000081500720c */ /* 0x000fe40003fa4070 */
[----:B------:R-:W-:Y:S01]  /*1f160*/  ISETP.GE.AND P6, PT, R6, RZ, PT ;  /* 0x000000ff0600720c */ /* 0x000fe20003fc6270 */
[----:B------:R-:W-:Y:S01]  /*1f170*/  IMAD.HI.U32 R6, R14, R5, RZ ;  /* 0x000000050e067227 */ /* 0x000fe200078e00ff */
[----:B----4-:R-:W-:Y:S02]  /*1f180*/  IABS R2, R13 ;  /* 0x0000000d00027213 */ /* 0x010fe40000000000 */
[----:B------:R-:W-:Y:S01]  /*1f190*/  IABS R13, R26 ;  /* 0x0000001a000d7213 */ /* 0x000fe20000000000 */
[----:B------:R-:W-:-:S06]  /*1f1a0*/  IMAD.MOV R6, RZ, RZ, -R6 ;  /* 0x000000ffff067224 */ /* 0x000fcc00078e0a06 */
[----:B------:R-:W-:Y:S01]  /*1f1b0*/  @!P5 IMAD.IADD R8, R8, 0x1, -R21 ;  /* 0x000000010808d824 */ /* 0x000fe200078e0a15 */
[C---:B------:R-:W-:Y:S01]  /*1f1c0*/  ISETP.GT.U32.AND P5, PT, R21.reuse, R7, PT ;  /* 0x000000071500720c */ /* 0x040fe20003fa4070 */
[----:B------:R-:W-:Y:S02]  /*1f1d0*/  IMAD R5, R21, R6, R5 ;  /* 0x0000000615057224 */ /* 0x000fe400078e0205 */
[----:B------:R-:W-:-:S03]  /*1f1e0*/  @!P6 IMAD.MOV R9, RZ, RZ, -R9 ;  /* 0x000000ffff09e224 */ /* 0x000fc600078e0a09 */
[----:B------:R-:W-:-:S07]  /*1f1f0*/  ISETP.GT.U32.AND P2, PT, R21, R5, PT ;  /* 0x000000051500720c */ /* 0x000fce0003f44070 */
[--C-:B------:R-:W-:Y:S01]  /*1f200*/  @!P5 IMAD.IADD R7, R7, 0x1, -R21.reuse ;  /* 0x000000010707d824 */ /* 0x100fe200078e0a15 */
[----:B------:R-:W-:Y:S01]  /*1f210*/  STL [R1+0xc4], R9 ;  /* 0x0000c40901007387 */ /* 0x000fe20000100800 */
[----:B------:R-:W-:Y:S02]  /*1f220*/  ISETP.GE.AND P5, PT, R26, RZ, PT ;  /* 0x000000ff1a00720c */ /* 0x000fe40003fa6270 */
[----:B------:R-:W-:Y:S01]  /*1f230*/  IABS R6, R12 ;  /* 0x0000000c00067213 */ /* 0x000fe20000000000 */
[----:B------:R-:W4:Y:S01]  /*1f240*/  LDL R26, [R1+0xbc0] ;  /* 0x000bc000011a7983 */ /* 0x000f220000100800 */
        /* <DEDUP_REMOVED lines=8> */
[----:B---3--:R0:W-:Y:S01]  /*1f2d0*/  STL [R1+0x2558], R23 ;  /* 0x0025581701007387 */ /* 0x0081e20000100800 */
[----:B------:R-:W-:-:S03]  /*1f2e0*/  IABS R12, R23 ;  /* 0x00000017000c7213 */ /* 0x000fc60000000000 */
[----:B------:R-:W-:Y:S04]  /*1f2f0*/  STL [R1+0xbc], R10 ;  /* 0x0000bc0a01007387 */ /* 0x000fe80000100800 */
[----:B0-----:R-:W2:Y:S01]  /*1f300*/  LDL.LU R23, [R1+0xbb4] ;  /* 0x000bb40001177983 */ /* 0x001ea20000300800 */
[----:B------:R-:W-:Y:S01]  /*1f310*/  ISETP.GT.U32.AND P1, PT, R21, R8, PT ;  /* 0x000000081500720c */ /* 0x000fe20003f24070 */
[----:B------:R-:W-:-:S04]  /*1f320*/  IMAD.HI.U32 R4, R14, R2, RZ ;  /* 0x000000020e047227 */ /* 0x000fc800078e00ff */
[----:B------:R-:W-:-:S04]  /*1f330*/  IMAD.MOV R4, RZ, RZ, -R4 ;  /* 0x000000ffff047224 */ /* 0x000fc800078e0a04 */
[----:B------:R-:W-:-:S04]  /*1f340*/  IMAD R2, R21, R4, R2 ;  /* 0x0000000415027224 */ /* 0x000fc800078e0202 */
[----:B------:R-:W-:Y:S01]  /*1f350*/  @!P1 IMAD.IADD R8, R8, 0x1, -R21 ;  /* 0x0000000108089824 */ /* 0x000fe200078e0a15 */
[----:B------:R-:W-:-:S03]  /*1f360*/  IABS R4, R11 ;  /* 0x0000000b00047213 */ /* 0x000fc60000000000 */
[----:B------:R-:W-:Y:S01]  /*1f370*/  @!P4 IMAD.MOV R8, RZ, RZ, -R8 ;  /* 0x000000ffff08c224 */ /* 0x000fe200078e0a08 */
[----:B------:R-:W-:Y:S02]  /*1f380*/  ISETP.GT.U32.AND P4, PT, R21, R13, PT ;  /* 0x0000000d1500720c */ /* 0x000fe40003f84070 */
[----:B------:R-:W-:Y:S02]  /*1f390*/  IABS R11, R15 ;  /* 0x0000000f000b7213 */ /* 0x000fe40000000000 */
[----:B------:R0:W-:Y:S03]  /*1f3a0*/  STL [R1+0xb8], R8 ;  /* 0x0000b80801007387 */ /* 0x0001e60000100800 */
[----:B0-----:R-:W-:Y:S01]  /*1f3b0*/  IMAD.HI.U32 R8, R14, R11, RZ ;  /* 0x0000000b0e087227 */ /* 0x001fe200078e00ff */
[----:B----4-:R-:W-:-:S03]  /*1f3c0*/  IABS R10, R26 ;  /* 0x0000001a000a7213 */ /* 0x010fc60000000000 */
[----:B------:R-:W-:Y:S02]  /*1f3d0*/  IMAD.MOV R8, RZ, RZ, -R8 ;  /* 0x000000ffff087224 */ /* 0x000fe400078e0a08 */
[----:B------:R-:W-:Y:S02]  /*1f3e0*/  IMAD.MOV.U32 R26, RZ, RZ, R25 ;  /* 0x000000ffff1a7224 */ /* 0x000fe400078e0019 */
[----:B------:R-:W-:Y:S01]  /*1f3f0*/  @!P4 IMAD.IADD R13, R13, 0x1, -R21 ;  /* 0x000000010d0dc824 */ /* 0x000fe200078e0a15 */
[----:B------:R-:W3:Y:S01]  /*1f400*/  LDL.LU R25, [R1+0xbcc] ;  /* 0x000bcc0001197983 */ /* 0x000ee20000300800 */
[C---:B------:R-:W-:Y:S01]  /*1f410*/  IMAD R11, R21.reuse, R8, R11 ;  /* 0x00000008150b7224 */ /* 0x040fe200078e020b */
[----:B------:R-:W-:Y:S02]  /*1f420*/  ISETP.GT.U32.AND P1, PT, R21, R2, PT ;  /* 0x000000021500720c */ /* 0x000fe40003f24070 */
[----:B--2---:R-:W-:Y:S02]  /*1f430*/  ISETP.GE.AND P4, PT, R23, RZ, PT ;  /* 0x000000ff1700720c */ /* 0x004fe40003f86270 */
[----:B------:R-:W2:Y:S04]  /*1f440*/  LDL.LU R23, [R1+0x2558] ;  /* 0x0025580001177983 */ /* 0x000ea80000300800 */
[----:B------:R-:W4:Y:S05]  /*1f450*/  LDL R8, [R1+0xbc4] ;  /* 0x000bc40001087983 */ /* 0x000f2a0000100800 */
[----:B------:R-:W-:Y:S01]  /*1f460*/  @!P1 IMAD.IADD R2, R2, 0x1, -R21 ;  /* 0x0000000102029824 */ /* 0x000fe200078e0a15 */
[----:B------:R-:W-:Y:S01]  /*1f470*/  ISETP.GT.U32.AND P1, PT, R21, R5, PT ;  /* 0x000000051500720c */ /* 0x000fe20003f24070 */
[----:B------:R-:W-:-:S04]  /*1f480*/  IMAD.HI.U32 R9, R14, R6, RZ ;  /* 0x000000060e097227 */ /* 0x000fc800078e00ff */
[----:B------:R-:W-:Y:S01]  /*1f490*/  IMAD.MOV R9, RZ, RZ, -R9 ;  /* 0x000000ffff097224 */ /* 0x000fe200078e0a09 */
[----:B------:R-:W-:Y:S01]  /*1f4a0*/  ISETP.GT.U32.AND P0, PT, R21, R2, PT ;  /* 0x000000021500720c */ /* 0x000fe20003f04070 */
[----:B------:R-:W-:-:S04]  /*1f4b0*/  IMAD.HI.U32 R7, R14, R4, RZ ;  /* 0x000000040e077227 */ /* 0x000fc800078e00ff */
[----:B------:R-:W-:Y:S02]  /*1f4c0*/  IMAD R6, R21, R9, R6 ;  /* 0x0000000915067224 */ /* 0x000fe400078e0206 */
[----:B------:R-:W-:-:S04]  /*1f4d0*/  IMAD.HI.U32 R9, R14, R12, RZ ;  /* 0x0000000c0e097227 */ /* 0x000fc800078e00ff */
[----:B------:R-:W-:Y:S01]  /*1f4e0*/  @!P1 IMAD.IADD R5, R5, 0x1, -R21 ;  /* 0x0000000105059824 */ /* 0x000fe200078e0a15 */
[C---:B------:R-:W-:Y:S01]  /*1f4f0*/  ISETP.GT.U32.AND P1, PT, R21.reuse, R6, PT ;  /* 0x000000061500720c */ /* 0x040fe20003f24070 */
[----:B------:R-:W-:Y:S02]  /*1f500*/  IMAD.MOV R7, RZ, RZ, -R7 ;  /* 0x000000ffff077224 */ /* 0x000fe400078e0a07 */
[----:B------:R-:W-:Y:S02]  /*1f510*/  IMAD.MOV R9, RZ, RZ, -R9 ;  /* 0x000000ffff097224 */ /* 0x000fe400078e0a09 */
[C---:B------:R-:W-:Y:S02]  /*1f520*/  IMAD R4, R21.reuse, R7, R4 ;  /* 0x0000000715047224 */ /* 0x040fe400078e0204 */
[C---:B------:R-:W-:Y:S02]  /*1f530*/  IMAD R12, R21.reuse, R9, R12 ;  /* 0x00000009150c7224 */ /* 0x040fe400078e020c */
[----:B------:R-:W3:Y:S01]  /*1f540*/  LDL R9, [R1+0xbc8] ;  /* 0x000bc80001097983 */ /* 0x000ee20000100800 */
[----:B------:R-:W-:Y:S01]  /*1f550*/  @!P0 IMAD.IADD R2, R2, 0x1, -R21 ;  /* 0x0000000102028824 */ /* 0x000fe200078e0a15 */
[----:B------:R-:W-:Y:S01]  /*1f560*/  ISETP.GT.U32.AND P0, PT, R21, R4, PT ;  /* 0x000000041500720c */ /* 0x000fe20003f04070 */
[----:B------:R-:W-:-:S04]  /*1f570*/  IMAD.HI.U32 R7, R14, R10, RZ ;  /* 0x0000000a0e077227 */ /* 0x000fc800078e00ff */
[----:B------:R-:W-:Y:S01]  /*1f580*/  @!P1 IMAD.IADD R6, R6, 0x1, -R21 ;  /* 0x0000000106069824 */ /* 0x000fe200078e0a15 */
[----:B------:R-:W-:Y:S01]  /*1f590*/  ISETP.GT.U32.AND P1, PT, R21, R13, PT ;  /* 0x0000000d1500720c */ /* 0x000fe20003f24070 */
[----:B------:R-:W-:-:S04]  /*1f5a0*/  IMAD.MOV R7, RZ, RZ, -R7 ;  /* 0x000000ffff077224 */ /* 0x000fc800078e0a07 */
[----:B------:R-:W-:Y:S02]  /*1f5b0*/  IMAD R10, R21, R7, R10 ;  /* 0x00000007150a7224 */ /* 0x000fe400078e020a */
[----:B------:R-:W-:-:S06]  /*1f5c0*/  @!P0 IMAD.IADD R4, R4, 0x1, -R21 ;  /* 0x0000000104048824 */ /* 0x000fcc00078e0a15 */
[----:B------:R-:W-:Y:S01]  /*1f5d0*/  @!P1 IMAD.IADD R13, R13, 0x1, -R21 ;  /* 0x000000010d0d9824 */ /* 0x000fe200078e0a15 */
[----:B------:R-:W-:-:S13]  /*1f5e0*/  ISETP.GT.U32.AND P1, PT, R21, R11, PT ;  /* 0x0000000b1500720c */ /* 0x000fda0003f24070 */
[----:B------:R-:W-:Y:S01]  /*1f5f0*/  @!P1 IMAD.IADD R11, R11, 0x1, -R21 ;  /* 0x000000010b0b9824 */ /* 0x000fe200078e0a15 */
[----:B------:R-:W-:Y:S01]  /*1f600*/  ISETP.GE.AND P1, PT, R15, RZ, PT ;  /* 0x000000ff0f00720c */ /* 0x000fe20003f26270 */
[----:B------:R-:W-:Y:S01]  /*1f610*/  IMAD.MOV.U32 R15, RZ, RZ, R26 ;  /* 0x000000ffff0f7224 */ /* 0x000fe200078e001a */
[----:B----4-:R-:W-:Y:S01]  /*1f620*/  IABS R7, R8 ;  /* 0x0000000800077213 */ /* 0x010fe20000000000 */
[----:B------:R-:W-:-:S04]  /*1f630*/  IMAD.MOV.U32 R8, RZ, RZ, R5 ;  /* 0x000000ffff087224 */ /* 0x000fc800078e0005 */
[----:B------:R-:W-:Y:S01]  /*1f640*/  @!P3 IMAD.MOV R8, RZ, RZ, -R8 ;  /* 0x000000ffff08b224 */ /* 0x000fe200078e0a08 */
[----:B------:R-:W-:Y:S01]  /*1f650*/  ISETP.GT.U32.AND P3, PT, R21, R4, PT ;  /* 0x000000041500720c */ /* 0x000fe20003f64070 */
[----:B------:R-:W-:Y:S02]  /*1f660*/  IMAD.MOV.U32 R5, RZ, RZ, R7 ;  /* 0x000000ffff057224 */ /* 0x000fe400078e0007 */
[----:B------:R-:W-:-:S04]  /*1f670*/  IMAD.MOV.U32 R7, RZ, RZ, R2 ;  /* 0x000000ffff077224 */ /* 0x000fc800078e0002 */
[----:B------:R-:W-:Y:S01]  /*1f680*/  @!P6 IMAD.MOV R7, RZ, RZ, -R7 ;  /* 0x000000ffff07e224 */ /* 0x000fe200078e0a07 */
[----:B------:R0:W-:Y:S04]  /*1f690*/  STL [R1+0xb4], R8 ;  /* 0x0000b40801007387 */ /* 0x0001e80000100800 */
[----:B------:R-:W-:Y:S01]  /*1f6a0*/  STL [R1+0xb0], R7 ;  /* 0x0000b00701007387 */ /* 0x000fe20000100800 */
[----:B------:R-:W-:Y:S01]  /*1f6b0*/  @!P3 IMAD.IADD R4, R4, 0x1, -R21 ;  /* 0x000000010404b824 */ /* 0x000fe200078e0a15 */
[----:B--2---:R-:W-:Y:S02]  /*1f6c0*/  ISETP.GE.AND P3, PT, R23, RZ, PT ;  /* 0x000000ff1700720c */ /* 0x004fe40003f66270 */
[----:B---3--:R1:W-:Y:S01]  /*1f6d0*/  STL [R1+0x2554], R25 ;  /* 0x0025541901007387 */ /* 0x0083e20000100800 */
[----:B0-----:R-:W-:-:S03]  /*1f6e0*/  IABS R8, R25 ;  /* 0x0000001900087213 */ /* 0x001fc60000000000 */
[----:B------:R-:W2:Y:S04]  /*1f6f0*/  LDL.LU R23, [R1+0xbd4] ;  /* 0x000bd40001177983 */ /* 0x000ea80000300800 */
[----:B------:R-:W3:Y:S01]  /*1f700*/  LDL.LU R26, [R1+0xbd8] ;  /* 0x000bd800011a7983 */ /* 0x000ee20000300800 */
[----:B-1----:R-:W-:-:S03]  /*1f710*/  IMAD.MOV.U32 R25, RZ, RZ, R13 ;  /* 0x000000ffff197224 */ /* 0x002fc600078e000d */
[----:B------:R-:W4:Y:S01]  /*1f720*/  LDL.LU R13, [R1+0xbc4] ;  /* 0x000bc400010d7983 */ /* 0x000f220000300800 */
[C---:B------:R-:W-:Y:S02]  /*1f730*/  ISETP.GT.U32.AND P0, PT, R21.reuse, R6, PT ;  /* 0x000000061500720c */ /* 0x040fe40003f04070 */
[----:B------:R-:W-:Y:S02]  /*1f740*/  IABS R9, R9 ;  /* 0x0000000900097213 */ /* 0x000fe40000000000 */
[----:B------:R-:W-:-:S03]  /*1f750*/  ISETP.GT.U32.AND P6, PT, R21, R12, PT ;  /* 0x0000000c1500720c */ /* 0x000fc60003fc4070 */
[----:B------:R-:W-:-:S04]  /*1f760*/  IMAD.HI.U32 R7, R14, R9, RZ ;  /* 0x000000090e077227 */ /* 0x000fc800078e00ff */
[----:B------:R-:W-:Y:S02]  /*1f770*/  IMAD.MOV R7, RZ, RZ, -R7 ;  /* 0x000000ffff077224 */ /* 0x000fe400078e0a07 */
[----:B------:R-:W-:Y:S01]  /*1f780*/  @!P0 IMAD.IADD R6, R6, 0x1, -R21 ;  /* 0x0000000106068824 */ /* 0x000fe200078e0a15 */
[C---:B------:R-:W-:Y:S01]  /*1f790*/  ISETP.GT.U32.AND P0, PT, R21.reuse, R10, PT ;  /* 0x0000000a1500720c */ /* 0x040fe20003f04070 */
[----:B------:R-:W-:Y:S02]  /*1f7a0*/  @!P5 IMAD.MOV R25, RZ, RZ, -R25 ;  /* 0x000000ffff19d224 */ /* 0x000fe400078e0a19 */
[----:B------:R-:W-:Y:S02]  /*1f7b0*/  IMAD R9, R21, R7, R9 ;  /* 0x0000000715097224 */ /* 0x000fe400078e0209 */
[----:B------:R-:W2:Y:S04]  /*1f7c0*/  LDL.LU R7, [R1+0xbc8] ;  /* 0x000bc80001077983 */ /* 0x000ea80000300800 */
[----:B------:R0:W-:Y:S01]  /*1f7d0*/  STL [R1+0xa8], R25 ;  /* 0x0000a81901007387 */ /* 0x0001e20000100800 */
[----:B------:R-:W-:-:S02]  /*1f7e0*/  @!P6 IMAD.IADD R12, R12, 0x1, -R21 ;  /* 0x000000010c0ce824 */ /* 0x000fc400078e0a15 */
[----:B------:R-:W-:Y:S01]  /*1f7f0*/  @!P2 IMAD.MOV R6, RZ, RZ, -R6 ;  /* 0x000000ffff06a224 */ /* 0x000fe200078e0a06 */
[C---:B------:R-:W-:Y:S01]  /*1f800*/  ISETP.GT.U32.AND P5, PT, R21.reuse, R11, PT ;  /* 0x0000000b1500720c */ /* 0x040fe20003fa4070 */
[----:B0-----:R-:W-:Y:S02]  /*1f810*/  IMAD.MOV.U32 R25, RZ, RZ, R4 ;  /* 0x000000ffff197224 */ /* 0x001fe400078e0004 */
[----:B------:R-:W2:Y:S02]  /*1f820*/  LDL.LU R4, [R1+0xbc0] ;  /* 0x000bc00001047983 */ /* 0x000ea40000300800 */
[----:B------:R-:W-:Y:S02]  /*1f830*/  @!P4 IMAD.MOV R25, RZ, RZ, -R25 ;  /* 0x000000ffff19c224 */ /* 0x000fe400078e0a19 */
[--C-:B------:R-:W-:Y:S01]  /*1f840*/  @!P0 IMAD.IADD R10, R10, 0x1, -R21.reuse ;  /* 0x000000010a0a8824 */ /* 0x100fe200078e0a15 */
[----:B------:R-:W-:Y:S01]  /*1f850*/  ISETP.GT.U32.AND P0, PT, R21, R12, PT ;  /* 0x0000000c1500720c */ /* 0x000fe20003f04070 */
[----:B------:R-:W-:Y:S04]  /*1f860*/  STL [R1+0x9c], R6 ;  /* 0x00009c0601007387 */ /* 0x000fe80000100800 */
[----:B------:R0:W-:Y:S01]  /*1f870*/  STL [R1+0x98], R25 ;  /* 0x0000981901007387 */ /* 0x0001e20000100800 */
[----:B------:R-:W-:-:S03]  /*1f880*/  @!P5 IMAD.IADD R11, R11, 0x1, -R21 ;  /* 0x000000010b0bd824 */ /* 0x000fc600078e0a15 */
[----:B0-----:R-:W3:Y:S01]  /*1f890*/  LDL.LU R25, [R1+0x2554] ;  /* 0x0025540001197983 */ /* 0x001ee20000300800 */
[----:B------:R-:W-:-:S03]  /*1f8a0*/  IABS R6, R24 ;  /* 0x0000001800067213 */ /* 0x000fc60000000000 */
[----:B------:R-:W-:-:S04]  /*1f8b0*/  @!P0 IMAD.IADD R12, R12, 0x1, -R21 ;  /* 0x000000010c0c8824 */ /* 0x000fc800078e0a15 */
[----:B------:R-:W-:-:S05]  /*1f8c0*/  @!P3 IMAD.MOV R12, RZ, RZ, -R12 ;  /* 0x000000ffff0cb224 */ /* 0x000fca00078e0a0c */
[----:B------:R-:W-:Y:S01]  /*1f8d0*/  STL [R1+0x94], R12 ;  /* 0x0000940c01007387 */ /* 0x000fe20000100800 */
[----:B----4-:R-:W-:Y:S01]  /*1f8e0*/  ISETP.GE.AND P5, PT, R13, RZ, PT ;  /* 0x000000ff0d00720c */ /* 0x010fe20003fa6270 */
[----:B------:R-:W-:-:S04]  /*1f8f0*/  IMAD.HI.U32 R13, R14, R6, RZ ;  /* 0x000000060e0d7227 */ /* 0x000fc800078e00ff */
[----:B------:R-:W-:-:S04]  /*1f900*/  IMAD.MOV R13, RZ, RZ, -R13 ;  /* 0x000000ffff0d7224 */ /* 0x000fc800078e0a0d */
[----:B------:R-:W-:Y:S02]  /*1f910*/  IMAD R6, R21, R13, R6 ;  /* 0x0000000d15067224 */ /* 0x000fe400078e0206 */
[----:B------:R-:W-:Y:S02]  /*1f920*/  IMAD.MOV.U32 R13, RZ, RZ, R24 ;  /* 0x000000ffff0d7224 */ /* 0x000fe400078e0018 */
[----:B------:R-:W4:Y:S01]  /*1f930*/  LDL.LU R24, [R1+0xbe0] ;  /* 0x000be00001187983 */ /* 0x000f220000300800 */
[----:B------:R-:W-:-:S04]  /*1f940*/  IMAD.HI.U32 R2, R14, R5, RZ ;  /* 0x000000050e027227 */ /* 0x000fc800078e00ff */
[----:B------:R-:W-:Y:S01]  /*1f950*/  IMAD.MOV R2, RZ, RZ, -R2 ;  /* 0x000000ffff027224 */ /* 0x000fe200078e0a02 */
[----:B------:R-:W-:-:S03]  /*1f960*/  ISETP.GT.U32.AND P2, PT, R21, R10, PT ;  /* 0x0000000a1500720c */ /* 0x000fc60003f44070 */
[----:B------:R-:W-:Y:S02]  /*1f970*/  IMAD R5, R21, R2, R5 ;  /* 0x0000000215057224 */ /* 0x000fe400078e0205 */
[----:B------:R-:W-:-:S03]  /*1f980*/  IMAD.HI.U32 R2, R14, R8, RZ ;  /* 0x000000080e027227 */ /* 0x000fc600078e00ff */
[C---:B------:R-:W-:Y:S01]  /*1f990*/  ISETP.GT.U32.AND P6, PT, R21.reuse, R5, PT ;  /* 0x000000051500720c */ /* 0x040fe20003fc4070 */
[----:B------:R-:W-:Y:S01]  /*1f9a0*/  IMAD.MOV R2, RZ, RZ, -R2 ;  /* 0x000000ffff027224 */ /* 0x000fe200078e0a02 */
[----:B------:R-:W-:-:S03]  /*1f9b0*/  ISETP.GT.U32.AND P0, PT, R21, R9, PT ;  /* 0x000000091500720c */ /* 0x000fc60003f04070 */
[----:B------:R-:W-:Y:S02]  /*1f9c0*/  IMAD R8, R21, R2, R8 ;  /* 0x0000000215087224 */ /* 0x000fe400078e0208 */
[----:B------:R-:W-:-:S03]  /*1f9d0*/  @!P2 IMAD.IADD R10, R10, 0x1, -R21 ;  /* 0x000000010a0aa824 */ /* 0x000fc600078e0a15 */
[----:B------:R-:W-:Y:S01]  /*1f9e0*/  ISETP.GT.U32.AND P2, PT, R21, R8, PT ;  /* 0x000000081500720c */ /* 0x000fe20003f44070 */
[----:B------:R-:W-:Y:S02]  /*1f9f0*/  @!P1 IMAD.MOV R11, RZ, RZ, -R11 ;  /* 0x000000ffff0b9224 */ /* 0x000fe400078e0a0b */
[--C-:B------:R-:W-:Y:S01]  /*1fa00*/  @!P6 IMAD.IADD R5, R5, 0x1, -R21.reuse ;  /* 0x000000010505e824 */ /* 0x100fe200078e0a15 */
[----:B------:R-:W-:Y:S01]  /*1fa10*/  ISETP.GT.U32.AND P1, PT, R21, R6, PT ;  /* 0x000000061500720c */ /* 0x000fe20003f24070 */
[----:B------:R-:W-:Y:S01]  /*1fa20*/  @!P0 IMAD.IADD R9, R9, 0x1, -R21 ;  /* 0x0000000109098824 */ /* 0x000fe200078e0a15 */
[----:B--2---:R-:W-:Y:S02]  /*1fa30*/  ISETP.GE.AND P4, PT, R4, RZ, PT ;  /* 0x000000ff0400720c */ /* 0x004fe40003f86270 */
[----:B------:R-:W-:Y:S02]  /*1fa40*/  ISETP.GT.U32.AND P6, PT, R21, R5, PT ;  /* 0x000000051500720c */ /* 0x000fe40003fc4070 */
[----:B------:R-:W-:-:S03]  /*1fa50*/  IABS R4, R23 ;  /* 0x0000001700047213 */ /* 0x000fc60000000000 */
[----:B------:R-:W-:Y:S01]  /*1fa60*/  @!P2 IMAD.IADD R8, R8, 0x1, -R21 ;  /* 0x000000010808a824 */ /* 0x000fe200078e0a15 */
[----:B------:R-:W-:Y:S01]  /*1fa70*/  ISETP.GT.U32.AND P2, PT, R21, R9, PT ;  /* 0x000000091500720c */ /* 0x000fe20003f44070 */
[----:B------:R-:W-:-:S03]  /*1fa80*/  IMAD.HI.U32 R2, R14, R4, RZ ;  /* 0x000000040e027227 */ /* 0x000fc600078e00ff */
[----:B------:R-:W-:Y:S01]  /*1fa90*/  ISETP.GT.U32.AND P3, PT, R21, R8, PT ;  /* 0x000000081500720c */ /* 0x000fe20003f64070 */
[----:B------:R-:W-:Y:S01]  /*1faa0*/  IMAD.MOV R2, RZ, RZ, -R2 ;  /* 0x000000ffff027224 */ /* 0x000fe200078e0a02 */
[----:B---3--:R-:W-:Y:S01]  /*1fab0*/  ISETP.GE.AND P0, PT, R25, RZ, PT ;  /* 0x000000ff1900720c */ /* 0x008fe20003f06270 */
[--C-:B------:R-:W-:Y:S01]  /*1fac0*/  @!P1 IMAD.IADD R6, R6, 0x1, -R21.reuse ;  /* 0x0000000106069824 */ /* 0x100fe200078e0a15 */
[----:B------:R-:W2:Y:S01]  /*1fad0*/  LDL.LU R25, [R1+0xbe4] ;  /* 0x000be40001197983 */ /* 0x000ea20000300800 */
[--C-:B------:R-:W-:Y:S01]  /*1fae0*/  @!P6 IMAD.IADD R5, R5, 0x1, -R21.reuse ;  /* 0x000000010505e824 */ /* 0x100fe200078e0a15 */
[----:B------:R-:W-:Y:S01]  /*1faf0*/  ISETP.GE.AND P6, PT, R7, RZ, PT ;  /* 0x000000ff0700720c */ /* 0x000fe20003fc6270 */
[C---:B------:R-:W-:Y:S01]  /*1fb00*/  IMAD R4, R21.reuse, R2, R4 ;  /* 0x0000000215047224 */ /* 0x040fe200078e0204 */
[----:B------:R-:W-:Y:S01]  /*1fb10*/  ISETP.GT.U32.AND P1, PT, R21, R6, PT ;  /* 0x000000061500720c */ /* 0x000fe20003f24070 */
[----:B------:R-:W-:-:S03]  /*1fb20*/  @!P2 IMAD.IADD R9, R9, 0x1, -R21 ;  /* 0x000000010909a824 */ /* 0x000fc600078e0a15 */
[----:B------:R-:W-:Y:S01]  /*1fb30*/  ISETP.GT.U32.AND P2, PT, R21, R4, PT ;  /* 0x000000041500720c */ /* 0x000fe20003f44070 */
[----:B------:R0:W-:Y:S01]  /*1fb40*/  STL [R1+0x90], R11 ;  /* 0x0000900b01007387 */ /* 0x0001e20000100800 */
[----:B------:R-:W-:Y:S02]  /*1fb50*/  @!P4 IMAD.MOV R10, RZ, RZ, -R10 ;  /* 0x000000ffff0ac224 */ /* 0x000fe400078e0a0a */
[----:B------:R-:W-:Y:S02]  /*1fb60*/  @!P3 IMAD.IADD R8, R8, 0x1, -R21 ;  /* 0x000000010808b824 */ /* 0x000fe400078e0a15 */
[----:B------:R-:W-:Y:S02]  /*1fb70*/  @!P5 IMAD.MOV R5, RZ, RZ, -R5 ;  /* 0x000000ffff05d224 */ /* 0x000fe400078e0a05 */
[----:B0-----:R-:W-:Y:S01]  /*1fb80*/  IMAD.MOV.U32 R11, RZ, RZ, R9 ;  /* 0x000000ffff0b7224 */ /* 0x001fe200078e0009 */
[----:B------:R-:W-:Y:S01]  /*1fb90*/  STL [R1+0x8c], R10 ;  /* 0x00008c0a01007387 */ /* 0x000fe20000100800 */
[----:B------:R-:W-:Y:S01]  /*1fba0*/  ISETP.GE.AND P5, PT, R23, RZ, PT ;  /* 0x000000ff1700720c */ /* 0x000fe20003fa6270 */
[----:B------:R-:W-:-:S02]  /*1fbb0*/  @!P0 IMAD.MOV R8, RZ, RZ, -R8 ;  /* 0x000000ffff088224 */ /* 0x000fc400078e0a08 */
[----:B------:R-:W-:Y:S01]  /*1fbc0*/  @!P6 IMAD.MOV R11, RZ, RZ, -R11 ;  /* 0x000000ffff0be224 */ /* 0x000fe200078e0a0b */
[----:B------:R-:W3:Y:S01]  /*1fbd0*/  LDL.LU R23, [R1+0xbe8] ;  /* 0x000be80001177983 */ /* 0x000ee20000300800 */
[--C-:B------:R-:W-:Y:S01]  /*1fbe0*/  @!P1 IMAD.IADD R6, R6, 0x1, -R21.reuse ;  /* 0x0000000106069824 */ /* 0x100fe200078e0a15 */
[----:B------:R-:W-:Y:S02]  /*1fbf0*/  IABS R7, R26 ;  /* 0x0000001a00077213 */ /* 0x000fe40000000000 */
[----:B------:R0:W-:Y:S01]  /*1fc00*/  STL [R1+0x88], R5 ;  /* 0x0000880501007387 */ /* 0x0001e20000100800 */
[----:B------:R-:W-:Y:S01]  /*1fc10*/  ISETP.GE.AND P3, PT, R26, RZ, PT ;  /* 0x000000ff1a00720c */ /* 0x000fe20003f66270 */
[----:B------:R-:W-:Y:S02]  /*1fc20*/  @!P2 IMAD.IADD R4, R4, 0x1, -R21 ;  /* 0x000000010404a824 */ /* 0x000fe400078e0a15 */
[----:B------:R-:W3:Y:S01]  /*1fc30*/  LDL.LU R26, [R1+0xbec] ;  /* 0x000bec00011a7983 */ /* 0x000ee20000300800 */
[----:B------:R-:W-:-:S03]  /*1fc40*/  ISETP.GE.AND P2, PT, R15, RZ, PT ;  /* 0x000000ff0f00720c */ /* 0x000fc60003f46270 */
[----:B------:R1:W-:Y:S01]  /*1fc50*/  STL [R1+0x84], R11 ;  /* 0x0000840b01007387 */ /* 0x0003e20000100800 */
[----:B0-----:R-:W-:-:S03]  /*1fc60*/  IABS R5, R15 ;  /* 0x0000000f00057213 */ /* 0x001fc60000000000 */
[----:B------:R0:W-:Y:S04]  /*1fc70*/  STL [R1+0x7c], R8 ;  /* 0x00007c0801007387 */ /* 0x0001e80000100800 */
[----:B------:R-:W3:Y:S04]  /*1fc80*/  LDL R15, [R1+0xbf4] ;  /* 0x000bf400010f7983 */ /* 0x000ee80000100800 */
[----:B-1----:R-:W3:Y:S01]  /*1fc90*/  LDL R11, [R1+0xbf0] ;  /* 0x000bf000010b7983 */ /* 0x002ee20000100800 */
[----:B----4-:R-:W-:Y:S02]  /*1fca0*/  IABS R2, R24 ;  /* 0x0000001800027213 */ /* 0x010fe40000000000 */
[----:B------:R-:W-:Y:S01]  /*1fcb0*/  ISETP.GE.AND P1, PT, R24, RZ, PT ;  /* 0x000000ff1800720c */ /* 0x000fe20003f26270 */
[----:B------:R-:W-:-:S02]  /*1fcc0*/  IMAD.MOV.U32 R24, RZ, RZ, R20 ;  /* 0x000000ffff187224 */ /* 0x000fc400078e0014 */
[----:B------:R-:W-:Y:S02]  /*1fcd0*/  IMAD.MOV.U32 R20, RZ, RZ, R17 ;  /* 0x000000ffff147224 */ /* 0x000fe400078e0011 */
[----:B------:R-:W-:Y:S02]  /*1fce0*/  IMAD.MOV.U32 R17, RZ, RZ, R3 ;  /* 0x000000ffff117224 */ /* 0x000fe400078e0003 */
[----:B------:R-:W-:Y:S02]  /*1fcf0*/  IMAD.MOV.U32 R3, RZ, RZ, R0 ;  /* 0x000000ffff037224 */ /* 0x000fe400078e0000 */
[----:B------:R-:W4:Y:S01]  /*1fd00*/  LDL.LU R0, [R1+0xbf8] ;  /* 0x000bf80001007983 */ /* 0x000f220000300800 */
[----:B------:R-:W-:Y:S01]  /*1fd10*/  IMAD.HI.U32 R10, R14, R7, RZ ;  /* 0x000000070e0a7227 */ /* 0x000fe200078e00ff */
[----:B------:R-:W-:-:S03]  /*1fd20*/  ISETP.GT.U32.AND P0, PT, R21, R4, PT ;  /* 0x000000041500720c */ /* 0x000fc60003f04070 */
[----:B------:R-:W-:Y:S02]  /*1fd30*/  IMAD.MOV R10, RZ, RZ, -R10 ;  /* 0x000000ffff0a7224 */ /* 0x000fe400078e0a0a */
[----:B------:R-:W-:-:S04]  /*1fd40*/  IMAD.HI.U32 R9, R14, R5, RZ ;  /* 0x000000050e097227 */ /* 0x000fc800078e00ff */
[----:B------:R-:W-:Y:S02]  /*1fd50*/  IMAD R7, R21, R10, R7 ;  /* 0x0000000a15077224 */ /* 0x000fe400078e0207 */
[----:B------:R-:W-:-:S03]  /*1fd60*/  IMAD.MOV R9, RZ, RZ, -R9 ;  /* 0x000000ffff097224 */ /* 0x000fc600078e0a09 */
[C---:B------:R-:W-:Y:S01]  /*1fd70*/  ISETP.GT.U32.AND P6, PT, R21.reuse, R7, PT ;  /* 0x000000071500720c */ /* 0x040fe20003fc4070 */
[----:B------:R-:W-:Y:S02]  /*1fd80*/  IMAD R5, R21, R9, R5 ;  /* 0x0000000915057224 */ /* 0x000fe400078e0205 */
[----:B------:R-:W-:-:S03]  /*1fd90*/  @!P0 IMAD.IADD R4, R4, 0x1, -R21 ;  /* 0x0000000104048824 */ /* 0x000fc600078e0a15 */
[----:B------:R-:W-:Y:S01]  /*1fda0*/  ISETP.GT.U32.AND P0, PT, R21, R5, PT ;  /* 0x000000051500720c */ /* 0x000fe20003f04070 */
[----:B0-----:R-:W-:Y:S01]  /*1fdb0*/  IMAD.HI.U32 R8, R14, R2, RZ ;  /* 0x000000020e087227 */ /* 0x001fe200078e00ff */
[----:B------:R-:W-:-:S05]  /*1fdc0*/  ISETP.GE.AND P4, PT, R13, RZ, PT ;  /* 0x000000ff0d00720c */ /* 0x000fca0003f86270 */
[----:B------:R-:W-:Y:S02]  /*1fdd0*/  @!P6 IMAD.IADD R7, R7, 0x1, -R21 ;  /* 0x000000010707e824 */ /* 0x000fe400078e0a15 */
[----:B------:R-:W-:-:S03]  /*1fde0*/  IMAD.MOV R8, RZ, RZ, -R8 ;  /* 0x000000ffff087224 */ /* 0x000fc600078e0a08 */
[----:B------:R-:W-:Y:S02]  /*1fdf0*/  ISETP.GT.U32.AND P6, PT, R21, R7, PT ;  /* 0x000000071500720c */ /* 0x000fe40003fc4070 */
[----:B--2---:R-:W-:Y:S01]  /*1fe00*/  IABS R13, R25 ;  /* 0x00000019000d7213 */ /* 0x004fe20000000000 */
[----:B------:R-:W-:Y:S02]  /*1fe10*/  @!P0 IMAD.IADD R5, R5, 0x1, -R21 ;  /* 0x0000000105058824 */ /* 0x000fe400078e0a15 */
[C---:B------:R-:W-:Y:S02]  /*1fe20*/  IMAD R2, R21.reuse, R8, R2 ;  /* 0x0000000815027224 */ /* 0x040fe400078e0202 */
[----:B------:R-:W-:Y:S01]  /*1fe30*/  IMAD.HI.U32 R8, R14, R13, RZ ;  /* 0x0000000d0e087227 */ /* 0x000fe200078e00ff */
[----:B------:R-:W-:-:S03]  /*1fe40*/  ISETP.GT.U32.AND P0, PT, R21, R5, PT ;  /* 0x000000051500720c */ /* 0x000fc60003f04070 */
[----:B------:R-:W-:Y:S02]  /*1fe50*/  IMAD.MOV.U32 R9, RZ, RZ, R6 ;  /* 0x000000ffff097224 */ /* 0x000fe400078e0006 */
[----:B------:R-:W-:Y:S02]  /*1fe60*/  IMAD.MOV R8, RZ, RZ, -R8 ;  /* 0x000000ffff087224 */ /* 0x000fe400078e0a08 */
[----:B------:R-:W-:Y:S02]  /*1fe70*/  IMAD.MOV.U32 R10, RZ, RZ, R4 ;  /* 0x000000ffff0a7224 */ /* 0x000fe400078e0004 */
[----:B------:R-:W-:Y:S02]  /*1fe80*/  @!P4 IMAD.MOV R9, RZ, RZ, -R9 ;  /* 0x000000ffff09c224 */ /* 0x000fe400078e0a09 */
[----:B------:R-:W-:Y:S02]  /*1fe90*/  @!P6 IMAD.IADD R7, R7, 0x1, -R21 ;  /* 0x000000010707e824 */ /* 0x000fe400078e0a15 */
[----:B------:R-:W-:-:S02]  /*1fea0*/  IMAD R13, R21, R8, R13 ;  /* 0x00000008150d7224 */ /* 0x000fc400078e020d */
[----:B------:R-:W-:Y:S01]  /*1feb0*/  @!P5 IMAD.MOV R10, RZ, RZ, -R10 ;  /* 0x000000ffff0ad224 */ /* 0x000fe200078e0a0a */
[----:B------:R-:W-:Y:S01]  /*1fec0*/  ISETP.GE.AND P4, PT, R25, RZ, PT ;  /* 0x000000ff1900720c */ /* 0x000fe20003f86270 */
[----:B------:R-:W-:Y:S01]  /*1fed0*/  @!P3 IMAD.MOV R7, RZ, RZ, -R7 ;  /* 0x000000ffff07b224 */ /* 0x000fe200078e0a07 */
[----:B------:R-:W-:Y:S01]  /*1fee0*/  STL [R1+0x74], R9 ;  /* 0x0000740901007387 */ /* 0x000fe20000100800 */
[----:B------:R-:W-:Y:S01]  /*1fef0*/  ISETP.GT.U32.AND P3, PT, R21, R13, PT ;  /* 0x0000000d1500720c */ /* 0x000fe20003f64070 */
[----:B------:R-:W-:Y:S02]  /*1ff00*/  IMAD.MOV.U32 R25, RZ, RZ, R24 ;  /* 0x000000ffff197224 */ /* 0x000fe400078e0018 */
[----:B------:R0:W-:Y:S01]  /*1ff10*/  STL [R1+0x70], R10 ;  /* 0x0000700a01007387 */ /* 0x0001e20000100800 */
[----:B------:R-:W-:Y:S01]  /*1ff20*/  @!P0 IMAD.IADD R5, R5, 0x1, -R21 ;  /* 0x0000000105058824 */ /* 0x000fe200078e0a15 */
[----:B---3--:R-:W-:Y:S02]  /*1ff30*/  IABS R12, R23 ;  /* 0x00000017000c7213 */ /* 0x008fe40000000000 */
[----:B------:R-:W2:Y:S01]  /*1ff40*/  LDL.LU R24, [R1+0xbfc] ;  /* 0x000bfc0001187983 */ /* 0x000ea20000300800 */
[----:B------:R-:W-:-:S03]  /*1ff50*/  ISETP.GE.AND P6, PT, R23, RZ, PT ;  /* 0x000000ff1700720c */ /* 0x000fc60003fc6270 */
[----:B------:R-:W3:Y:S01]  /*1ff60*/  LDL.LU R23, [R1+0xc00] ;  /* 0x000c000001177983 */ /* 0x000ee20000300800 */
[----:B------:R-:W-:Y:S01]  /*1ff70*/  IABS R4, R26 ;  /* 0x0000001a00047213 */ /* 0x000fe20000000000 */
[----:B------:R-:W-:Y:S01]  /*1ff80*/  @!P3 IMAD.IADD R13, R13, 0x1, -R21 ;  /* 0x000000010d0db824 */ /* 0x000fe200078e0a15 */
[----:B------:R-:W-:Y:S02]  /*1ff90*/  ISETP.GE.AND P3, PT, R26, RZ, PT ;  /* 0x000000ff1a00720c */ /* 0x000fe40003f66270 */
[----:B0-----:R-:W-:Y:S02]  /*1ffa0*/  IABS R10, R15 ;  /* 0x0000000f000a7213 */ /* 0x001fe40000000000 */
[----:B----4-:R-:W-:Y:S01]  /*1ffb0*/  IABS R9, R0 ;  /* 0x0000000000097213 */ /* 0x010fe20000000000 */
[----:B------:R0:W-:Y:S04]  /*1ffc0*/  STL [R1+0x2550], R0 ;  /* 0x0025500001007387 */ /* 0x0001e80000100800 */
[----:B------:R-:W-:Y:S04]  /*1ffd0*/  STL [R1+0x68], R7 ;  /* 0x0000680701007387 */ /* 0x000fe80000100800 */
[----:B------:R-:W4:Y:S01]  /*1ffe0*/  LDL.LU R15, [R1+0xc04] ;  /* 0x000c0400010f7983 */ /* 0x000f220000300800 */
[----:B0-----:R-:W-:-:S03]  /*1fff0*/  IMAD.MOV.U32 R0, RZ, RZ, R5 ;  /* 0x000000ffff007224 */ /* 0x001fc600078e0005 */
[----:B------:R-:W4:Y:S01]  /*20000*/  LDL.LU R26, [R1+0xc08] ;  /* 0x000c0800011a7983 */ /* 0x000f220000300800 */
[----:B------:R-:W-:-:S05]  /*20010*/  @!P2 IMAD.MOV R0, RZ, RZ, -R0 ;  /* 0x000000ffff00a224 */ /* 0x000fca00078e0a00 */
[----:B------:R0:W-:Y:S04]  /*20020*/  STL [R1+0x64], R0 ;  /* 0x0000640001007387 */ /* 0x0001e80000100800 */
[----:B0-----:R-:W4:Y:S01]  /*20030*/  LDL.LU R0, [R1+0xbf4] ;  /* 0x000bf40001007983 */ /* 0x001f220000300800 */
[----:B------:R-:W-:-:S04]  /*20040*/  IMAD.HI.U32 R6, R14, R12, RZ ;  /* 0x0000000c0e067227 */ /* 0x000fc800078e00ff */
[----:B------:R-:W-:Y:S01]  /*20050*/  IMAD.MOV R6, RZ, RZ, -R6 ;  /* 0x000000ffff067224 */ /* 0x000fe200078e0a06 */
[----:B------:R-:W-:-:S03]  /*20060*/  ISETP.GT.U32.AND P5, PT, R21, R2, PT ;  /* 0x000000021500720c */ /* 0x000fc60003fa4070 */
[----:B------:R-:W-:-:S05]  /*20070*/  IMAD R12, R21, R6, R12 ;  /* 0x00000006150c7224 */ /* 0x000fca00078e020c */
[----:B------:R-:W-:-:S05]  /*20080*/  ISETP.GT.U32.AND P0, PT, R21, R12, PT ;  /* 0x0000000c1500720c */ /* 0x000fca0003f04070 */
[----:B------:R-:W-:Y:S02]  /*20090*/  @!P5 IMAD.IADD R2, R2, 0x1, -R21 ;  /* 0x000000010202d824 */ /* 0x000fe400078e0a15 */
[----:B------:R-:W-:-:S03]  /*200a0*/  IMAD.HI.U32 R7, R14, R10, RZ ;  /* 0x0000000a0e077227 */ /* 0x000fc600078e00ff */
[----:B------:R-:W-:-:S03]  /*200b0*/  ISETP.GT.U32.AND P5, PT, R21, R2, PT ;  /* 0x000000021500720c */ /* 0x000fc60003fa4070 */
[----:B------:R-:W-:Y:S01]  /*200c0*/  @!P0 IMAD.IADD R12, R12, 0x1, -R21 ;  /* 0x000000010c0c8824 */ /* 0x000fe200078e0a15 */
[----:B------:R-:W-:Y:S02]  /*200d0*/  ISETP.GT.U32.AND P0, PT, R21, R13, PT ;  /* 0x0000000d1500720c */ /* 0x000fe40003f04070 */
[----:B------:R-:W-:Y:S01]  /*200e0*/  IABS R11, R11 ;  /* 0x0000000b000b7213 */ /* 0x000fe20000000000 */
[----:B------:R-:W-:-:S04]  /*200f0*/  IMAD.MOV R7, RZ, RZ, -R7 ;  /* 0x000000ffff077224 */ /* 0x000fc800078e0a07 */
[----:B------:R-:W-:-:S04]  /*20100*/  IMAD.HI.U32 R8, R14, R11, RZ ;  /* 0x0000000b0e087227 */ /* 0x000fc800078e00ff */
[----:B------:R-:W-:Y:S01]  /*20110*/  IMAD R10, R21, R7, R10 ;  /* 0x00000007150a7224 */ /* 0x000fe200078e020a */
[----:B--2---:R-:W-:Y:S01]  /*20120*/  IABS R7, R24 ;  /* 0x0000001800077213 */ /* 0x004fe20000000000 */
[----:B------:R-:W-:Y:S02]  /*20130*/  IMAD.MOV R8, RZ, RZ, -R8 ;  /* 0x000000ffff087224 */ /* 0x000fe400078e0a08 */
[--C-:B------:R-:W-:Y:S02]  /*20140*/  @!P5 IMAD.IADD R2, R2, 0x1, -R21.reuse ;  /* 0x000000010202d824 */ /* 0x100fe400078e0a15 */
[----:B------:R-:W-:Y:S01]  /*20150*/  @!P0 IMAD.IADD R13, R13, 0x1, -R21 ;  /* 0x000000010d0d8824 */ /* 0x000fe200078e0a15 */
[C---:B------:R-:W-:Y:S01]  /*20160*/  ISETP.GT.U32.AND P0, PT, R21.reuse, R10, PT ;  /* 0x0000000a1500720c */ /* 0x040fe20003f04070 */
[----:B------:R-:W-:Y:S01]  /*20170*/  IMAD R11, R21, R8, R11 ;  /* 0x00000008150b7224 */ /* 0x000fe200078e020b */
[----:B---3--:R-:W-:Y:S01]  /*20180*/  IABS R8, R23 ;  /* 0x0000001700087213 */ /* 0x008fe20000000000 */
[----:B------:R-:W-:-:S02]  /*20190*/  @!P1 IMAD.MOV R2, RZ, RZ, -R2 ;  /* 0x000000ffff029224 */ /* 0x000fc400078e0a02 */
[----:B------:R-:W-:-:S03]  /*201a0*/  IMAD.HI.U32 R5, R14, R7, RZ ;  /* 0x000000070e057227 */ /* 0x000fc600078e00ff */
[----:B------:R0:W-:Y:S01]  /*201b0*/  STL [R1+0x60], R2 ;  /* 0x0000600201007387 */ /* 0x0001e20000100800 */
[----:B------:R-:W-:-:S04]  /*201c0*/  IMAD.MOV R5, RZ, RZ, -R5 ;  /* 0x000000ffff057224 */ /* 0x000fc800078e0a05 */
[----:B------:R-:W-:Y:S02]  /*201d0*/  IMAD R7, R21, R5, R7 ;  /* 0x0000000515077224 */ /* 0x000fe400078e0207 */
[----:B0-----:R-:W-:-:S04]  /*201e0*/  IMAD.HI.U32 R2, R14, R8, RZ ;  /* 0x000000080e027227 */ /* 0x001fc800078e00ff */
[----:B------:R-:W-:Y:S02]  /*201f0*/  IMAD.MOV R5, RZ, RZ, -R2 ;  /* 0x000000ffff057224 */ /* 0x000fe400078e0a02 */
[----:B------:R-:W-:Y:S01]  /*20200*/  @!P0 IMAD.IADD R10, R10, 0x1, -R21 ;  /* 0x000000010a0a8824 */ /* 0x000fe200078e0a15 */
[----:B------:R-:W2:Y:S01]  /*20210*/  LDL.LU R2, [R1+0xbf0] ;  /* 0x000bf00001027983 */ /* 0x000ea20000300800 */
[----:B----4-:R-:W-:-:S03]  /*20220*/  ISETP.GE.AND P0, PT, R0, RZ, PT ;  /* 0x000000ff0000720c */ /* 0x010fc60003f06270 */
[----:B------:R-:W3:Y:S01]  /*20230*/  LDL.LU R0, [R1+0x2550] ;  /* 0x0025500001007983 */ /* 0x000ee20000300800 */
[----:B------:R-:W-:-:S04]  /*20240*/  IMAD.HI.U32 R6, R14, R4, RZ ;  /* 0x000000040e067227 */ /* 0x000fc800078e00ff */
[----:B------:R-:W-:-:S04]  /*20250*/  IMAD.MOV R6, RZ, RZ, -R6 ;  /* 0x000000ffff067224 */ /* 0x000fc800078e0a06 */
[----:B------:R-:W-:-:S05]  /*20260*/  IMAD R4, R21, R6, R4 ;  /* 0x0000000615047224 */ /* 0x000fca00078e0204 */
[----:B------:R-:W-:Y:S01]  /*20270*/  ISETP.GT.U32.AND P5, PT, R21, R4, PT ;  /* 0x000000041500720c */ /* 0x000fe20003fa4070 */
[----:B------:R-:W-:-:S04]  /*20280*/  IMAD.HI.U32 R6, R14, R9, RZ ;  /* 0x000000090e067227 */ /* 0x000fc800078e00ff */
[----:B------:R-:W-:-:S08]  /*20290*/  IMAD.MOV R6, RZ, RZ, -R6 ;  /* 0x000000ffff067224 */ /* 0x000fd000078e0a06 */
[----:B------:R-:W-:Y:S01]  /*202a0*/  @!P5 IMAD.IADD R4, R4, 0x1, -R21 ;  /* 0x000000010404d824 */ /* 0x000fe200078e0a15 */
[----:B------:R-:W-:-:S04]  /*202b0*/  ISETP.GT.U32.AND P5, PT, R21, R12, PT ;  /* 0x0000000c1500720c */ /* 0x000fc80003fa4070 */
[C---:B------:R-:W-:Y:S01]  /*202c0*/  ISETP.GT.U32.AND P2, PT, R21.reuse, R4, PT ;  /* 0x000000041500720c */ /* 0x040fe20003f44070 */
[C---:B------:R-:W-:Y:S01]  /*202d0*/  IMAD R9, R21.reuse, R6, R9 ;  /* 0x0000000615097224 */ /* 0x040fe200078e0209 */
[----:B------:R-:W-:-:S07]  /*202e0*/  ISETP.GT.U32.AND P1, PT, R21, R11, PT ;  /* 0x0000000b1500720c */ /* 0x000fce0003f24070 */
[----:B------:R-:W-:Y:S01]  /*202f0*/  @!P5 IMAD.IADD R12, R12, 0x1, -R21 ;  /* 0x000000010c0cd824 */ /* 0x000fe200078e0a15 */
[----:B------:R-:W-:-:S03]  /*20300*/  ISETP.GT.U32.AND P5, PT, R21, R9, PT ;  /* 0x000000091500720c */ /* 0x000fc60003fa4070 */
[--C-:B------:R-:W-:Y:S01]  /*20310*/  @!P2 IMAD.IADD R4, R4, 0x1, -R21.reuse ;  /* 0x000000010404a824 */ /* 0x100fe200078e0a15 */
[----:B------:R-:W-:Y:S01]  /*20320*/  ISETP.GT.U32.AND P2, PT, R21, R7, PT ;  /* 0x000000071500720c */ /* 0x000fe20003f44070 */
[----:B------:R-:W-:Y:S02]  /*20330*/  @!P1 IMAD.IADD R11, R11, 0x1, -R21 ;  /* 0x000000010b0b9824 */ /* 0x000fe400078e0a15 */
[----:B------:R-:W-:-:S06]  /*20340*/  @!P6 IMAD.MOV R12, RZ, RZ, -R12 ;  /* 0x000000ffff0ce224 */ /* 0x000fcc00078e0a0c */
[----:B------:R-:W-:Y:S01]  /*20350*/  @!P5 IMAD.IADD R9, R9, 0x1, -R21 ;  /* 0x000000010909d824 */ /* 0x000fe200078e0a15 */
[----:B------:R-:W-:-:S03]  /*20360*/  ISETP.GT.U32.AND P5, PT, R21, R11, PT ;  /* 0x0000000b1500720c */ /* 0x000fc60003fa4070 */
[----:B------:R-:W-:Y:S01]  /*20370*/  @!P2 IMAD.IADD R7, R7, 0x1, -R21 ;  /* 0x000000010707a824 */ /* 0x000fe200078e0a15 */
[----:B------:R-:W-:Y:S01]  /*20380*/  ISETP.GT.U32.AND P6, PT, R21, R9, PT ;  /* 0x000000091500720c */ /* 0x000fe20003fc4070 */
[----:B------:R-:W-:-:S03]  /*20390*/  @!P4 IMAD.MOV R13, RZ, RZ, -R13 ;  /* 0x000000ffff0dc224 */ /* 0x000fc600078e0a0d */
[----:B------:R-:W-:Y:S01]  /*203a0*/  ISETP.GT.U32.AND P4, PT, R21, R7, PT ;  /* 0x000000071500720c */ /* 0x000fe20003f84070 */
[----:B------:R-:W-:Y:S01]  /*203b0*/  @!P3 IMAD.MOV R4, RZ, RZ, -R4 ;  /* 0x000000ffff04b224 */ /* 0x000fe200078e0a04 */
[----:B------:R-:W-:Y:S03]  /*203c0*/  STL [R1+0x58], R13 ;  /* 0x0000580d01007387 */ /* 0x000fe60000100800 */
[--C-:B------:R-:W-:Y:S01]  /*203d0*/  @!P5 IMAD.IADD R11, R11, 0x1, -R21.reuse ;  /* 0x000000010b0bd824 */ /* 0x100fe200078e0a15 */
[----:B------:R0:W-:Y:S03]  /*203e0*/  STL [R1+0x50], R12 ;  /* 0x0000500c01007387 */ /* 0x0001e60000100800 */
[----:B------:R-:W-:Y:S01]  /*203f0*/  @!P6 IMAD.IADD R9, R9, 0x1, -R21 ;  /* 0x000000010909e824 */ /* 0x000fe200078e0a15 */
[----:B------:R1:W-:Y:S01]  /*20400*/  STL [R1+0x4c], R4 ;  /* 0x00004c0401007387 */ /* 0x0003e20000100800 */
[----:B------:R-:W-:-:S02]  /*20410*/  ISETP.GE.AND P6, PT, R24, RZ, PT ;  /* 0x000000ff1800720c */ /* 0x000fc40003fc6270 */
[----:B------:R-:W-:Y:S01]  /*20420*/  @!P4 IMAD.IADD R7, R7, 0x1, -R21 ;  /* 0x000000010707c824 */ /* 0x000fe200078e0a15 */
[----:B------:R-:W-:Y:S01]  /*20430*/  ISETP.GE.AND P4, PT, R23, RZ, PT ;  /* 0x000000ff1700720c */ /* 0x000fe20003f86270 */
[----:B------:R-:W-:Y:S01]  /*20440*/  IMAD.MOV.U32 R23, RZ, RZ, R22 ;  /* 0x000000ffff177224 */ /* 0x000fe200078e0016 */
[----:B---3--:R-:W-:Y:S02]  /*20450*/  ISETP.GE.AND P5, PT, R0, RZ, PT ;  /* 0x000000ff0000720c */ /* 0x008fe40003fa6270 */
[----:B------:R-:W3:Y:S04]  /*20460*/  LDL.LU R0, [R1+0x254c] ;  /* 0x00254c0001007983 */ /* 0x000ee80000300800 */
[----:B------:R-:W4:Y:S04]  /*20470*/  LDL.LU R24, [R1+0xc10] ;  /* 0x000c100001187983 */ /* 0x000f280000300800 */
[----:B------:R-:W3:Y:S01]  /*20480*/  LDL.LU R22, [R1+0xc14] ;  /* 0x000c140001167983 */ /* 0x000ee20000300800 */
[----:B------:R-:W-:Y:S01]  /*20490*/  IMAD R8, R21, R5, R8 ;  /* 0x0000000515087224 */ /* 0x000fe200078e0208 */
[----:B------:R-:W-:-:S02]  /*204a0*/  IABS R5, R26 ;  /* 0x0000001a00057213 */ /* 0x000fc40000000000 */
[C---:B------:R-:W-:Y:S02]  /*204b0*/  ISETP.GT.U32.AND P2, PT, R21.reuse, R10, PT ;  /* 0x0000000a1500720c */ /* 0x040fe40003f44070 */
[----:B------:R-:W-:Y:S02]  /*204c0*/  ISETP.GT.U32.AND P3, PT, R21, R8, PT ;  /* 0x000000081500720c */ /* 0x000fe40003f64070 */
[----:B------:R-:W-:Y:S01]  /*204d0*/  IABS R6, R15 ;  /* 0x0000000f00067213 */ /* 0x000fe20000000000 */
[----:B0-----:R-:W-:Y:S01]  /*204e0*/  IMAD.HI.U32 R12, R14, R5, RZ ;  /* 0x000000050e0c7227 */ /* 0x001fe200078e00ff */
[----:B--2---:R-:W-:-:S03]  /*204f0*/  ISETP.GE.AND P1, PT, R2, RZ, PT ;  /* 0x000000ff0200720c */ /* 0x004fc60003f26270 */
[----:B------:R-:W-:-:S04]  /*20500*/  IMAD.HI.U32 R2, R14, R6, RZ ;  /* 0x000000060e027227 */ /* 0x000fc800078e00ff */
[----:B------:R-:W-:Y:S02]  /*20510*/  IMAD.MOV R12, RZ, RZ, -R12 ;  /* 0x000000ffff0c7224 */ /* 0x000fe400078e0a0c */
[----:B------:R-:W-:Y:S01]  /*20520*/  IMAD.MOV R2, RZ, RZ, -R2 ;  /* 0x000000ffff027224 */ /* 0x000fe200078e0a02 */
[----:B-1----:R-:W-:Y:S01]  /*20530*/  IABS R4, R25 ;  /* 0x0000001900047213 */ /* 0x002fe20000000000 */
[--C-:B------:R-:W-:Y:S02]  /*20540*/  @!P2 IMAD.IADD R10, R10, 0x1, -R21.reuse ;  /* 0x000000010a0aa824 */ /* 0x100fe400078e0a15 */
[----:B------:R-:W-:Y:S02]  /*20550*/  @!P3 IMAD.IADD R8, R8, 0x1, -R21 ;  /* 0x000000010808b824 */ /* 0x000fe400078e0a15 */
[C---:B------:R-:W-:Y:S02]  /*20560*/  IMAD R5, R21.reuse, R12, R5 ;  /* 0x0000000c15057224 */ /* 0x040fe400078e0205 */
[----:B------:R-:W-:-:S02]  /*20570*/  IMAD R6, R21, R2, R6 ;  /* 0x0000000215067224 */ /* 0x000fc400078e0206 */
[----:B------:R-:W-:Y:S01]  /*20580*/  @!P1 IMAD.MOV R11, RZ, RZ, -R11 ;  /* 0x000000ffff0b9224 */ /* 0x000fe200078e0a0b */
[C---:B------:R-:W-:Y:S01]  /*20590*/  ISETP.GT.U32.AND P1, PT, R21.reuse, R8, PT ;  /* 0x000000081500720c */ /* 0x040fe20003f24070 */
[----:B------:R-:W-:Y:S01]  /*205a0*/  @!P0 IMAD.MOV R10, RZ, RZ, -R10 ;  /* 0x000000ffff0a8224 */ /* 0x000fe200078e0a0a */
[C---:B------:R-:W-:Y:S01]  /*205b0*/  ISETP.GT.U32.AND P0, PT, R21.reuse, R5, PT ;  /* 0x000000051500720c */ /* 0x040fe20003f04070 */
[----:B------:R-:W-:Y:S01]  /*205c0*/  IMAD.HI.U32 R2, R14, R4, RZ ;  /* 0x000000040e027227 */ /* 0x000fe200078e00ff */
[----:B------:R-:W-:-:S03]  /*205d0*/  ISETP.GT.U32.AND P2, PT, R21, R6, PT ;  /* 0x000000061500720c */ /* 0x000fc60003f44070 */
[----:B------:R-:W-:Y:S02]  /*205e0*/  IMAD.MOV R2, RZ, RZ, -R2 ;  /* 0x000000ffff027224 */ /* 0x000fe400078e0a02 */
[----:B------:R-:W-:Y:S02]  /*205f0*/  @!P5 IMAD.MOV R9, RZ, RZ, -R9 ;  /* 0x000000ffff09d224 */ /* 0x000fe400078e0a09 */
[----:B------:R-:W-:Y:S01]  /*20600*/  IMAD R4, R21, R2, R4 ;  /* 0x0000000215047224 */ /* 0x000fe200078e0204 */
[----:B------:R0:W-:Y:S01]  /*20610*/  STL [R1+0x48], R11 ;  /* 0x0000480b01007387 */ /* 0x0001e20000100800 */
[----:B------:R-:W-:Y:S02]  /*20620*/  @!P6 IMAD.MOV R7, RZ, RZ, -R7 ;  /* 0x000000ffff07e224 */ /* 0x000fe400078e0a07 */
[--C-:B------:R-:W-:Y:S01]  /*20630*/  @!P1 IMAD.IADD R8, R8, 0x1, -R21.reuse ;  /* 0x0000000108089824 */ /* 0x100fe200078e0a15 */
[----:B------:R-:W-:Y:S01]  /*20640*/  STL [R1+0x44], R10 ;  /* 0x0000440a01007387 */ /* 0x000fe20000100800 */
[--C-:B------:R-:W-:Y:S01]  /*20650*/  @!P0 IMAD.IADD R5, R5, 0x1, -R21.reuse ;  /* 0x0000000105058824 */ /* 0x100fe200078e0a15 */
[C---:B------:R-:W-:Y:S01]  /*20660*/  ISETP.GT.U32.AND P1, PT, R21.reuse, R4, PT ;  /* 0x000000041500720c */ /* 0x040fe20003f24070 */
[----:B------:R-:W-:Y:S01]  /*20670*/  @!P2 IMAD.IADD R6, R6, 0x1, -R21 ;  /* 0x000000010606a824 */ /* 0x000fe200078e0a15 */
[----:B------:R-:W-:Y:S02]  /*20680*/  STL [R1+0x40], R9 ;  /* 0x0000400901007387 */ /* 0x000fe40000100800 */
[----:B------:R-:W-:-:S02]  /*20690*/  ISETP.GT.U32.AND P0, PT, R21, R5, PT ;  /* 0x000000051500720c */ /* 0x000fc40003f04070 */
[----:B------:R-:W-:Y:S01]  /*206a0*/  STL [R1+0x3c], R7 ;  /* 0x00003c0701007387 */ /* 0x000fe20000100800 */
[----:B------:R-:W-:Y:S02]  /*206b0*/  ISETP.GT.U32.AND P2, PT, R21, R6, PT ;  /* 0x000000061500720c */ /* 0x000fe40003f44070 */
[----:B------:R-:W-:-:S04]  /*206c0*/  ISETP.GE.AND P3, PT, R15, RZ, PT ;  /* 0x000000ff0f00720c */ /* 0x000fc80003f66270 */
[--C-:B------:R-:W-:Y:S02]  /*206d0*/  @!P1 IMAD.IADD R4, R4, 0x1, -R21.reuse ;  /* 0x0000000104049824 */ /* 0x100fe400078e0a15 */
[----:B------:R-:W-:Y:S02]  /*206e0*/  @!P4 IMAD.MOV R8, RZ, RZ, -R8 ;  /* 0x000000ffff08c224 */ /* 0x000fe400078e0a08 */
[--C-:B------:R-:W-:Y:S01]  /*206f0*/  @!P0 IMAD.IADD R5, R5, 0x1, -R21.reuse ;  /* 0x0000000105058824 */ /* 0x100fe200078e0a15 */
[----:B------:R-:W-:Y:S02]  /*20700*/  ISETP.GT.U32.AND P4, PT, R21, R4, PT ;  /* 0x000000041500720c */ /* 0x000fe40003f84070 */
[----:B------:R-:W-:Y:S01]  /*20710*/  @!P2 IMAD.IADD R6, R6, 0x1, -R21 ;  /* 0x000000010606a824 */ /* 0x000fe200078e0a15 */
[----:B------:R-:W-:-:S03]  /*20720*/  ISETP.GE.AND P6, PT, R25, RZ, PT ;  /* 0x000000ff1900720c */ /* 0x000fc60003fc6270 */
[----:B------:R-:W-:Y:S01]  /*20730*/  @!P3 IMAD.MOV R6, RZ, RZ, -R6 ;  /* 0x000000ffff06b224 */ /* 0x000fe200078e0a06 */
[----:B0-----:R-:W-:-:S06]  /*20740*/  IABS R11, R23 ;  /* 0x00000017000b7213 */ /* 0x001fcc0000000000 */
[----:B------:R-:W-:-:S04]  /*20750*/  @!P4 IMAD.IADD R4, R4, 0x1, -R21 ;  /* 0x000000010404c824 */ /* 0x000fc800078e0a15 */
[----:B------:R-:W-:Y:S01]  /*20760*/  @!P6 IMAD.MOV R4, RZ, RZ, -R4 ;  /* 0x000000ffff04e224 */ /* 0x000fe200078e0a04 */
[----:B------:R0:W-:Y:S01]  /*20770*/  STL [R1+0x38], R8 ;  /* 0x0000380801007387 */ /* 0x0001e20000100800 */
[----:B------:R-:W-:Y:S01]  /*20780*/  ISETP.GE.AND P5, PT, R26, RZ, PT ;  /* 0x000000ff1a00720c */ /* 0x000fe20003fa6270 */
[----:B0-----:R-:W-:-:S12]  /*20790*/  IMAD.MOV.U32 R8, RZ, RZ, R5 ;  /* 0x000000ffff087224 */ /* 0x001fd800078e0005 */
[----:B------:R-:W-:Y:S01]  /*207a0*/  @!P5 IMAD.MOV R8, RZ, RZ, -R8 ;  /* 0x000000ffff08d224 */ /* 0x000fe200078e0a08 */
[----:B------:R0:W-:Y:S04]  /*207b0*/  STL [R1+0x34], R6 ;  /* 0x0000340601007387 */ /* 0x0001e80000100800 */
[----:B------:R-:W-:Y:S04]  /*207c0*/  STL [R1+0x30], R8 ;  /* 0x0000300801007387 */ /* 0x000fe80000100800 */
[----:B------:R1:W-:Y:S01]  /*207d0*/  STL [R1+0x2c], R4 ;  /* 0x00002c0401007387 */ /* 0x0003e20000100800 */
[----:B0-----:R-:W-:-:S02]  /*207e0*/  IABS R6, R27 ;  /* 0x0000001b00067213 */ /* 0x001fc40000000000 */
[----:B------:R-:W-:-:S03]  /*207f0*/  ISETP.GE.AND P4, PT, R23, RZ, PT ;  /* 0x000000ff1700720c */ /* 0x000fc60003f86270 */
[----:B------:R-:W-:-:S04]  /*20800*/  IMAD.HI.U32 R13, R14, R6, RZ ;  /* 0x000000060e0d7227 */ /* 0x000fc800078e00ff */
[----:B------:R-:W-:-:S04]  /*20810*/  IMAD.MOV R13, RZ, RZ, -R13 ;  /* 0x000000ffff0d7224 */ /* 0x000fc800078e0a0d */
[----:B------:R-:W-:Y:S01]  /*20820*/  IMAD R6, R21, R13, R6 ;  /* 0x0000000d15067224 */ /* 0x000fe200078e0206 */
[----:B------:R-:W-:Y:S02]  /*20830*/  ISETP.GE.AND P5, PT, R19, RZ, PT ;  /* 0x000000ff1300720c */ /* 0x000fe40003fa6270 */
[----:B----4-:R-:W-:Y:S02]  /*20840*/  IABS R9, R24 ;  /* 0x0000001800097213 */ /* 0x010fe40000000000 */
[----:B---3--:R-:W-:-:S03]  /*20850*/  IABS R12, R22 ;  /* 0x00000016000c7213 */ /* 0x008fc60000000000 */
[----:B------:R-:W-:-:S04]  /*20860*/  IMAD.HI.U32 R7, R14, R9, RZ ;  /* 0x000000090e077227 */ /* 0x000fc800078e00ff */
[----:B------:R-:W-:Y:S02]  /*20870*/  IMAD.MOV R7, RZ, RZ, -R7 ;  /* 0x000000ffff077224 */ /* 0x000fe400078e0a07 */
[----:B------:R-:W-:-:S04]  /*20880*/  IMAD.HI.U32 R2, R14, R12, RZ ;  /* 0x0000000c0e027227 */ /* 0x000fc800078e00ff */
[----:B------:R-:W-:Y:S02]  /*20890*/  IMAD R9, R21, R7, R9 ;  /* 0x0000000715097224 */ /* 0x000fe400078e0209 */
[----:B------:R-:W-:-:S03]  /*208a0*/  IMAD.MOV R2, RZ, RZ, -R2 ;  /* 0x000000ffff027224 */ /* 0x000fc600078e0a02 */
[C---:B------:R-:W-:Y:S01]  /*208b0*/  ISETP.GT.U32.AND P0, PT, R21.reuse, R9, PT ;  /* 0x000000091500720c */ /* 0x040fe20003f04070 */
[----:B------:R-:W-:-:S05]  /*208c0*/  IMAD R12, R21, R2, R12 ;  /* 0x00000002150c7224 */ /* 0x000fca00078e020c */
[----:B------:R-:W-:Y:S02]  /*208d0*/  ISETP.GT.U32.AND P3, PT, R21, R12, PT ;  /* 0x0000000c1500720c */ /* 0x000fe40003f64070 */
[----:B------:R-:W-:Y:S01]  /*208e0*/  ISETP.GE.AND P1, PT, R22, RZ, PT ;  /* 0x000000ff1600720c */ /* 0x000fe20003f26270 */
[----:B------:R-:W-:-:S04]  /*208f0*/  IMAD.MOV.U32 R22, RZ, RZ, R17 ;  /* 0x000000ffff167224 */ /* 0x000fc800078e0011 */
[--C-:B------:R-:W-:Y:S02]  /*20900*/  @!P0 IMAD.IADD R9, R9, 0x1, -R21.reuse ;  /* 0x0000000109098824 */ /* 0x100fe400078e0a15 */
[----:B------:R-:W-:Y:S01]  /*20910*/  IMAD.MOV.U32 R17, RZ, RZ, R28 ;  /* 0x000000ffff117224 */ /* 0x000fe200078e001c */
[----:B------:R-:W-:Y:S01]  /*20920*/  IABS R28, R19 ;  /* 0x00000013001c7213 */ /* 0x000fe20000000000 */
[----:B------:R-:W-:Y:S01]  /*20930*/  IMAD.HI.U32 R2, R14, R11, RZ ;  /* 0x0000000b0e027227 */ /* 0x000fe200078e00ff */
[----:B------:R-:W-:Y:S01]  /*20940*/  ISETP.GT.U32.AND P6, PT, R21, R9, PT ;  /* 0x000000091500720c */ /* 0x000fe20003fc4070 */
[----:B------:R-:W2:Y:S02]  /*20950*/  LDL.LU R19, [R1+0xc38] ;  /* 0x000c380001137983 */ /* 0x000ea40000300800 */
[----:B------:R-:W-:Y:S02]  /*20960*/  @!P3 IMAD.IADD R12, R12, 0x1, -R21 ;  /* 0x000000010c0cb824 */ /* 0x000fe400078e0a15 */
[----:B------:R-:W-:-:S02]  /*20970*/  IMAD.MOV R2, RZ, RZ, -R2 ;  /* 0x000000ffff027224 */ /* 0x000fc400078e0a02 */
[----:B------:R-:W-:Y:S01]  /*20980*/  IMAD.HI.U32 R5, R14, R28, RZ ;  /* 0x0000001c0e057227 */ /* 0x000fe200078e00ff */
[----:B------:R-:W-:-:S03]  /*20990*/  ISETP.GT.U32.AND P3, PT, R21, R12, PT ;  /* 0x0000000c1500720c */ /* 0x000fc60003f64070 */
[----:B------:R-:W-:Y:S01]  /*209a0*/  IMAD R11, R21, R2, R11 ;  /* 0x00000002150b7224 */ /* 0x000fe200078e020b */
[----:B------:R-:W-:Y:S01]  /*209b0*/  IABS R2, R18 ;  /* 0x0000001200027213 */ /* 0x000fe20000000000 */
[----:B------:R-:W-:Y:S02]  /*209c0*/  IMAD.MOV R5, RZ, RZ, -R5 ;  /* 0x000000ffff057224 */ /* 0x000fe400078e0a05 */
[----:B------:R-:W-:Y:S01]  /*209d0*/  @!P6 IMAD.IADD R9, R9, 0x1, -R21 ;  /* 0x000000010909e824 */ /* 0x000fe200078e0a15 */
[C---:B------:R-:W-:Y:S01]  /*209e0*/  ISETP.GT.U32.AND P6, PT, R21.reuse, R11, PT ;  /* 0x0000000b1500720c */ /* 0x040fe20003fc4070 */
[----:B------:R-:W-:Y:S02]  /*209f0*/  IMAD R28, R21, R5, R28 ;  /* 0x00000005151c7224 */ /* 0x000fe400078e021c */
[----:B------:R-:W-:-:S04]  /*20a00*/  IMAD.HI.U32 R10, R14, R2, RZ ;  /* 0x000000020e0a7227 */ /* 0x000fc800078e00ff */
[----:B------:R-:W-:Y:S01]  /*20a10*/  @!P3 IMAD.IADD R12, R12, 0x1, -R21 ;  /* 0x000000010c0cb824 */ /* 0x000fe200078e0a15 */
[----:B------:R-:W-:Y:S01]  /*20a20*/  ISETP.GT.U32.AND P3, PT, R21, R28, PT ;  /* 0x0000001c1500720c */ /* 0x000fe20003f64070 */
[----:B------:R-:W-:-:S04]  /*20a30*/  IMAD.MOV R10, RZ, RZ, -R10 ;  /* 0x000000ffff0a7224 */ /* 0x000fc800078e0a0a */
[----:B------:R-:W-:Y:S02]  /*20a40*/  IMAD R2, R21, R10, R2 ;  /* 0x0000000a15027224 */ /* 0x000fe400078e0202 */
[----:B------:R-:W-:-:S03]  /*20a50*/  @!P6 IMAD.IADD R11, R11, 0x1, -R21 ;  /* 0x000000010b0be824 */ /* 0x000fc600078e0a15 */
[C---:B------:R-:W-:Y:S02]  /*20a60*/  ISETP.GT.U32.AND P6, PT, R21.reuse, R2, PT ;  /* 0x000000021500720c */ /* 0x040fe40003fc4070 */
[----:B-1----:R-:W-:Y:S01]  /*20a70*/  IABS R4, R22 ;  /* 0x0000001600047213 */ /* 0x002fe20000000000 */
[----:B------:R-:W-:Y:S01]  /*20a80*/  @!P3 IMAD.IADD R28, R28, 0x1, -R21 ;  /* 0x000000011c1cb824 */ /* 0x000fe200078e0a15 */
[----:B------:R-:W-:-:S03]  /*20a90*/  ISETP.GT.U32.AND P3, PT, R21, R11, PT ;  /* 0x0000000b1500720c */ /* 0x000fc60003f64070 */
[----:B------:R-:W-:Y:S01]  /*20aa0*/  IMAD.HI.U32 R8, R14, R4, RZ ;  /* 0x000000040e087227 */ /* 0x000fe200078e00ff */
[----:B------:R-:W-:Y:S02]  /*20ab0*/  IABS R7, R16 ;  /* 0x0000001000077213 */ /* 0x000fe40000000000 */
[----:B------:R-:W-:Y:S01]  /*20ac0*/  IABS R5, R20 ;  /* 0x0000001400057213 */ /* 0x000fe20000000000 */
[----:B------:R-:W-:Y:S02]  /*20ad0*/  IMAD.MOV R8, RZ, RZ, -R8 ;  /* 0x000000ffff087224 */ /* 0x000fe400078e0a08 */
[----:B------:R-:W-:Y:S01]  /*20ae0*/  @!P6 IMAD.IADD R2, R2, 0x1, -R21 ;  /* 0x000000010202e824 */ /* 0x000fe200078e0a15 */
[----:B------:R-:W-:Y:S01]  /*20af0*/  ISETP.GT.U32.AND P6, PT, R21, R28, PT ;  /* 0x0000001c1500720c */ /* 0x000fe20003fc4070 */
[----:B------:R-:W-:Y:S01]  /*20b00*/  IMAD.HI.U32 R10, R14, R7, RZ ;  /* 0x000000070e0a7227 */ /* 0x000fe200078e00ff */
[----:B------:R-:W-:-:S03]  /*20b10*/  ISETP.GE.AND P2, PT, R24, RZ, PT ;  /* 0x000000ff1800720c */ /* 0x000fc60003f46270 */
[----:B------:R-:W-:Y:S02]  /*20b20*/  IMAD R4, R21, R8, R4 ;  /* 0x0000000815047224 */ /* 0x000fe400078e0204 */
[----:B------:R-:W-:-:S04]  /*20b30*/  IMAD.HI.U32 R8, R14, R5, RZ ;  /* 0x000000050e087227 */ /* 0x000fc800078e00ff */
[----:B------:R-:W-:Y:S02]  /*20b40*/  @!P3 IMAD.IADD R11, R11, 0x1, -R21 ;  /* 0x000000010b0bb824 */ /* 0x000fe400078e0a15 */
[----:B------:R-:W-:Y:S02]  /*20b50*/  IMAD.MOV R10, RZ, RZ, -R10 ;  /* 0x000000ffff0a7224 */ /* 0x000fe400078e0a0a */
[----:B------:R-:W-:Y:S02]  /*20b60*/  IMAD.MOV R8, RZ, RZ, -R8 ;  /* 0x000000ffff087224 */ /* 0x000fe400078e0a08 */
[----:B------:R-:W-:Y:S02]  /*20b70*/  IMAD.MOV.U32 R13, RZ, RZ, R11 ;  /* 0x000000ffff0d7224 */ /* 0x000fe400078e000b */
[C---:B------:R-:W-:Y:S02]  /*20b80*/  IMAD R7, R21.reuse, R10, R7 ;  /* 0x0000000a15077224 */ /* 0x040fe400078e0207 */
[----:B------:R-:W-:Y:S01]  /*20b90*/  IMAD.MOV.U32 R15, RZ, RZ, R9 ;  /* 0x000000ffff0f7224 */ /* 0x000fe200078e0009 */
[C---:B------:R-:W-:Y:S01]  /*20ba0*/  ISETP.GT.U32.AND P3, PT, R21.reuse, R4, PT ;  /* 0x000000041500720c */ /* 0x040fe20003f64070 */
[----:B------:R-:W-:-:S02]  /*20bb0*/  IMAD R5, R21, R8, R5 ;  /* 0x0000000815057224 */ /* 0x000fc400078e0205 */
[----:B------:R-:W-:Y:S01]  /*20bc0*/  @!P4 IMAD.MOV R13, RZ, RZ, -R13 ;  /* 0x000000ffff0dc224 */ /* 0x000fe200078e0a0d */
[C---:B------:R-:W-:Y:S01]  /*20bd0*/  ISETP.GT.U32.AND P4, PT, R21.reuse, R6, PT ;  /* 0x000000061500720c */ /* 0x040fe20003f84070 */
[----:B------:R-:W-:Y:S01]  /*20be0*/  @!P6 IMAD.IADD R28, R28, 0x1, -R21 ;  /* 0x000000011c1ce824 */ /* 0x000fe200078e0a15 */
[C---:B------:R-:W-:Y:S01]  /*20bf0*/  ISETP.GT.U32.AND P6, PT, R21.reuse, R7, PT ;  /* 0x000000071500720c */ /* 0x040fe20003fc4070 */
[----:B------:R-:W-:Y:S01]  /*20c00*/  @!P2 IMAD.MOV R15, RZ, RZ, -R15 ;  /* 0x000000ffff0fa224 */ /* 0x000fe200078e0a0f */
[----:B------:R-:W-:Y:S01]  /*20c10*/  IABS R8, R17 ;  /* 0x0000001100087213 */ /* 0x000fe20000000000 */
[----:B------:R-:W-:Y:S01]  /*20c20*/  @!P1 IMAD.MOV R12, RZ, RZ, -R12 ;  /* 0x000000ffff0c9224 */ /* 0x000fe200078e0a0c */
[C---:B------:R-:W-:Y:S02]  /*20c30*/  ISETP.GT.U32.AND P2, PT, R21.reuse, R2, PT ;  /* 0x000000021500720c */ /* 0x040fe40003f44070 */
[----:B------:R-:W-:Y:S01]  /*20c40*/  ISETP.GT.U32.AND P1, PT, R21, R5, PT ;  /* 0x000000051500720c */ /* 0x000fe20003f24070 */
[----:B------:R-:W-:Y:S01]  /*20c50*/  IMAD.HI.U32 R10, R14, R8, RZ ;  /* 0x000000080e0a7227 */ /* 0x000fe200078e00ff */
[----:B------:R-:W-:-:S03]  /*20c60*/  ISETP.GE.AND P0, PT, R18, RZ, PT ;  /* 0x000000ff1200720c */ /* 0x000fc60003f06270 */
[----:B------:R-:W-:Y:S02]  /*20c70*/  IMAD.MOV R10, RZ, RZ, -R10 ;  /* 0x000000ffff0a7224 */ /* 0x000fe400078e0a0a */
[--C-:B------:R-:W-:Y:S02]  /*20c80*/  @!P3 IMAD.IADD R4, R4, 0x1, -R21.reuse ;  /* 0x000000010404b824 */ /* 0x100fe400078e0a15 */
[--C-:B------:R-:W-:Y:S02]  /*20c90*/  @!P4 IMAD.IADD R6, R6, 0x1, -R21.reuse ;  /* 0x000000010606c824 */ /* 0x100fe400078e0a15 */
[--C-:B------:R-:W-:Y:S02]  /*20ca0*/  @!P6 IMAD.IADD R7, R7, 0x1, -R21.reuse ;  /* 0x000000010707e824 */ /* 0x100fe400078e0a15 */
[----:B------:R-:W-:Y:S02]  /*20cb0*/  @!P2 IMAD.IADD R2, R2, 0x1, -R21 ;  /* 0x000000010202a824 */ /* 0x000fe400078e0a15 */
[----:B------:R-:W-:-:S02]  /*20cc0*/  IMAD R8, R21, R10, R8 ;  /* 0x0000000a15087224 */ /* 0x000fc400078e0208 */
[--C-:B------:R-:W-:Y:S01]  /*20cd0*/  @!P1 IMAD.IADD R5, R5, 0x1, -R21.reuse ;  /* 0x0000000105059824 */ /* 0x100fe200078e0a15 */
[C---:B------:R-:W-:Y:S01]  /*20ce0*/  ISETP.GT.U32.AND P1, PT, R21.reuse, R4, PT ;  /* 0x000000041500720c */ /* 0x040fe20003f24070 */
[----:B------:R-:W-:Y:S01]  /*20cf0*/  @!P5 IMAD.MOV R28, RZ, RZ, -R28 ;  /* 0x000000ffff1cd224 */ /* 0x000fe200078e0a1c */
[C---:B------:R-:W-:Y:S01]  /*20d00*/  ISETP.GT.U32.AND P5, PT, R21.reuse, R6, PT ;  /* 0x000000061500720c */ /* 0x040fe20003fa4070 */
[----:B------:R-:W-:Y:S01]  /*20d10*/  @!P0 IMAD.MOV R2, RZ, RZ, -R2 ;  /* 0x000000ffff028224 */ /* 0x000fe200078e0a02 */
[C---:B------:R-:W-:Y:S02]  /*20d20*/  ISETP.GT.U32.AND P6, PT, R21.reuse, R7, PT ;  /* 0x000000071500720c */ /* 0x040fe40003fc4070 */
[----:B------:R-:W-:Y:S01]  /*20d30*/  ISETP.GT.U32.AND P0, PT, R21, R8, PT ;  /* 0x000000081500720c */ /* 0x000fe20003f04070 */
[----:B------:R-:W-:Y:S04]  /*20d40*/  STL [R1+0x28], R15 ;  /* 0x0000280f01007387 */ /* 0x000fe80000100800 */
[----:B------:R-:W3:Y:S02]  /*20d50*/  LDL.LU R18, [R1+0xc3c] ;  /* 0x000c3c0001127983 */ /* 0x000ee40000300800 */
[----:B------:R-:W-:-:S02]  /*20d60*/  @!P1 IMAD.IADD R4, R4, 0x1, -R21 ;  /* 0x0000000104049824 */ /* 0x000fc400078e0a15 */
[----:B------:R-:W-:Y:S01]  /*20d70*/  STL [R1+0x24], R12 ;  /* 0x0000240c01007387 */ /* 0x000fe20000100800 */
[----:B------:R-:W-:Y:S01]  /*20d80*/  ISETP.GE.AND P1, PT, R27, RZ, PT ;  /* 0x000000ff1b00720c */ /* 0x000fe20003f26270 */
[--C-:B------:R-:W-:Y:S02]  /*20d90*/  @!P5 IMAD.IADD R6, R6, 0x1, -R21.reuse ;  /* 0x000000010606d824 */ /* 0x100fe400078e0a15 */
[----:B------:R0:W-:Y:S01]  /*20da0*/  STL [R1+0x20], R13 ;  /* 0x0000200d01007387 */ /* 0x0001e20000100800 */
[----:B------:R-:W-:Y:S01]  /*20db0*/  ISETP.GE.AND P5, PT, R16, RZ, PT ;  /* 0x000000ff1000720c */ /* 0x000fe20003fa6270 */
[--C-:B------:R-:W-:Y:S02]  /*20dc0*/  @!P6 IMAD.IADD R7, R7, 0x1, -R21.reuse ;  /* 0x000000010707e824 */ /* 0x100fe400078e0a15 */
[----:B------:R-:W-:Y:S01]  /*20dd0*/  STL [R1+0x242c], R28 ;  /* 0x00242c1c01007387 */ /* 0x000fe20000100800 */
[----:B------:R-:W-:Y:S01]  /*20de0*/  ISETP.GE.AND P6, PT, R17, RZ, PT ;  /* 0x000000ff1100720c */ /* 0x000fe20003fc6270 */
[----:B------:R-:W-:-:S02]  /*20df0*/  @!P0 IMAD.IADD R8, R8, 0x1, -R21 ;  /* 0x0000000108088824 */ /* 0x000fc400078e0a15 */
[----:B------:R-:W-:Y:S01]  /*20e00*/  STL [R1+0x2430], R2 ;  /* 0x0024300201007387 */ /* 0x000fe20000100800 */
[----:B------:R-:W-:-:S03]  /*20e10*/  IABS R9, R3 ;  /* 0x0000000300097213 */ /* 0x000fc60000000000 */
[----:B------:R-:W4:Y:S01]  /*20e20*/  LDL.LU R27, [R1+0xc54] ;  /* 0x000c5400011b7983 */ /* 0x000f220000300800 */
[----:B------:R-:W-:-:S03]  /*20e30*/  ISETP.GE.AND P0, PT, R3, RZ, PT ;  /* 0x000000ff0300720c */ /* 0x000fc60003f06270 */
[----:B------:R-:W3:Y:S04]  /*20e40*/  LDL.LU R16, [R1+0xc58] ;  /* 0x000c580001107983 */ /* 0x000ee80000300800 */
[----:B------:R-:W4:Y:S04]  /*20e50*/  LDL.LU R17, [R1+0xc5c] ;  /* 0x000c5c0001117983 */ /* 0x000f280000300800 */
[----:B------:R-:W4:Y:S01]  /*20e60*/  LDL.LU R3, [R1+0xc60] ;  /* 0x000c600001037983 */ /* 0x000f220000300800 */
[----:B------:R-:W-:Y:S01]  /*20e70*/  ISETP.GT.U32.AND P4, PT, R21, R5, PT ;  /* 0x000000051500720c */ /* 0x000fe20003f84070 */
[----:B------:R-:W-:-:S04]  /*20e80*/  IMAD.HI.U32 R11, R14, R9, RZ ;  /* 0x000000090e0b7227 */ /* 0x000fc800078e00ff */
[----:B------:R-:W-:-:S04]  /*20e90*/  IMAD.MOV R11, RZ, RZ, -R11 ;  /* 0x000000ffff0b7224 */ /* 0x000fc800078e0a0b */
[----:B------:R-:W-:-:S04]  /*20ea0*/  IMAD R9, R21, R11, R9 ;  /* 0x0000000b15097224 */ /* 0x000fc800078e0209 */
[----:B------:R-:W-:Y:S01]  /*20eb0*/  @!P4 IMAD.IADD R5, R5, 0x1, -R21 ;  /* 0x000000010505c824 */ /* 0x000fe200078e0a15 */
[----:B------:R-:W-:Y:S02]  /*20ec0*/  ISETP.GT.U32.AND P4, PT, R21, R9, PT ;  /* 0x000000091500720c */ /* 0x000fe40003f84070 */
[----:B------:R-:W-:Y:S02]  /*20ed0*/  ISETP.GE.AND P2, PT, R22, RZ, PT ;  /* 0x000000ff1600720c */ /* 0x000fe40003f46270 */
[----:B------:R-:W-:-:S09]  /*20ee0*/  ISETP.GE.AND P3, PT, R20, RZ, PT ;  /* 0x000000ff1400720c */ /* 0x000fd20003f66270 */
[----:B------:R-:W-:Y:S01]  /*20ef0*/  @!P4 IMAD.IADD R9, R9, 0x1, -R21 ;  /* 0x000000010909c824 */ /* 0x000fe200078e0a15 */
[----:B------:R-:W-:Y:S01]  /*20f00*/  ISETP.GT.U32.AND P4, PT, R21, R8, PT ;  /* 0x000000081500720c */ /* 0x000fe20003f84070 */
[----:B------:R-:W-:-:S03]  /*20f10*/  @!P2 IMAD.MOV R4, RZ, RZ, -R4 ;  /* 0x000000ffff04a224 */ /* 0x000fc600078e0a04 */
[----:B------:R-:W-:Y:S01]  /*20f20*/  ISETP.GT.U32.AND P2, PT, R21, R9, PT ;  /* 0x000000091500720c */ /* 0x000fe20003f44070 */
[----:B------:R-:W-:Y:S02]  /*20f30*/  @!P3 IMAD.MOV R5, RZ, RZ, -R5 ;  /* 0x000000ffff05b224 */ /* 0x000fe400078e0a05 */
[----:B------:R-:W-:Y:S02]  /*20f40*/  @!P1 IMAD.MOV R6, RZ, RZ, -R6 ;  /* 0x000000ffff069224 */ /* 0x000fe400078e0a06 */
[----:B------:R-:W-:-:S04]  /*20f50*/  @!P5 IMAD.MOV R7, RZ, RZ, -R7 ;  /* 0x000000ffff07d224 */ /* 0x000fc800078e0a07 */
[----:B------:R-:W-:-:S04]  /*20f60*/  @!P4 IMAD.IADD R8, R8, 0x1, -R21 ;  /* 0x000000010808c824 */ /* 0x000fc800078e0a15 */
[----:B------:R-:W-:Y:S01]  /*20f70*/  @!P2 IMAD.IADD R9, R9, 0x1, -R21 ;  /* 0x000000010909a824 */ /* 0x000fe200078e0a15 */
[----:B------:R-:W-:Y:S01]  /*20f80*/  STL [R1+0x2434], R4 ;  /* 0x0024340401007387 */ /* 0x000fe20000100800 */
[----:B------:R-:W-:Y:S02]  /*20f90*/  @!P6 IMAD.MOV R8, RZ, RZ, -R8 ;  /* 0x000000ffff08e224 */ /* 0x000fe400078e0a08 */
[----:B------:R-:W-:Y:S01]  /*20fa0*/  @!P0 IMAD.MOV R9, RZ, RZ, -R9 ;  /* 0x000000ffff098224 */ /* 0x000fe200078e0a09 */
[----:B------:R-:W-:Y:S04]  /*20fb0*/  STL [R1+0x2438], R5 ;  /* 0x0024380501007387 */ /* 0x000fe80000100800 */
[----:B------:R-:W-:Y:S04]  /*20fc0*/  STL [R1+0x243c], R6 ;  /* 0x00243c0601007387 */ /* 0x000fe80000100800 */
[----:B------:R-:W-:Y:S04]  /*20fd0*/  STL [R1+0x2440], R7 ;  /* 0x0024400701007387 */ /* 0x000fe80000100800 */
[----:B------:R1:W-:Y:S04]  /*20fe0*/  STL [R1+0x2444], R8 ;  /* 0x0024440801007387 */ /* 0x0003e80000100800 */
[----:B------:R0:W-:Y:S01]  /*20ff0*/  STL [R1+0x2448], R9 ;  /* 0x0024480901007387 */ /* 0x0001e20000100800 */
[----:B--2---:R-:W-:-:S05]  /*21000*/  IABS R10, R19 ;  /* 0x00000013000a7213 */ /* 0x004fca0000000000 */
[----:B0-----:R-:W-:-:S04]  /*21010*/  IMAD.HI.U32 R13, R14, R10, RZ ;  /* 0x0000000a0e0d7227 */ /* 0x001fc800078e00ff */
[----:B------:R-:W-:-:S04]  /*21020*/  IMAD.MOV R13, RZ, RZ, -R13 ;  /* 0x000000ffff0d7224 */ /* 0x000fc800078e0a0d */
[----:B------:R-:W-:-:S05]  /*21030*/  IMAD R10, R21, R13, R10 ;  /* 0x0000000d150a7224 */ /* 0x000fca00078e020a */
[----:B------:R-:W-:Y:S02]  /*21040*/  ISETP.GT.U32.AND P3, PT, R21, R10, PT ;  /* 0x0000000a1500720c */ /* 0x000fe40003f64070 */
[----:B------:R-:W-:-:S11]  /*21050*/  ISETP.GE.AND P1, PT, R19, RZ, PT ;  /* 0x000000ff1300720c */ /* 0x000fd60003f26270 */
[----:B------:R-:W-:-:S05]  /*21060*/  @!P3 IMAD.IADD R10, R10, 0x1, -R21 ;  /* 0x000000010a0ab824 */ /* 0x000fca00078e0a15 */
[----:B------:R-:W-:-:S13]  /*21070*/  ISETP.GT.U32.AND P6, PT, R21, R10, PT ;  /* 0x0000000a1500720c */ /* 0x000fda0003fc4070 */
[----:B------:R-:W-:-:S04]  /*21080*/  @!P6 IMAD.IADD R10, R10, 0x1, -R21 ;  /* 0x000000010a0ae824 */ /* 0x000fc800078e0a15 */
[----:B------:R-:W-:Y:S01]  /*21090*/  @!P1 IMAD.MOV R10, RZ, RZ, -R10 ;  /* 0x000000ffff0a9224 */ /* 0x000fe200078e0a0a */
[----:B---3--:R-:W-:Y:S02]  /*210a0*/  ISETP.GE.AND P2, PT, R16, RZ, PT ;  /* 0x000000ff1000720c */ /* 0x008fe40003f46270 */
[----:B------:R-:W-:Y:S02]  /*210b0*/  IABS R13, R16 ;  /* 0x00000010000d7213 */ /* 0x000fe40000000000 */
[----:B----4-:R-:W-:Y:S02]  /*210c0*/  ISETP.GE.AND P0, PT, R3, RZ, PT ;  /* 0x000000ff0300720c */ /* 0x010fe40003f06270 */
[----:B------:R-:W-:Y:S02]  /*210d0*/  IABS R16, R3 ;  /* 0x0000000300107213 */ /* 0x000fe40000000000 */
[----:B------:R-:W2:Y:S04]  /*210e0*/  LDL.LU R3, [R1+0xc48] ;  /* 0x000c480001037983 */ /* 0x000ea80000300800 */
[----:B-1----:R-:W3:Y:S04]  /*210f0*/  LDL.LU R8, [R1+0xc4c] ;  /* 0x000c4c0001087983 */ /* 0x002ee80000300800 */
[----:B------:R-:W4:Y:S04]  /*21100*/  LDL.LU R9, [R1+0xc50] ;  /* 0x000c500001097983 */ /* 0x000f280000300800 */
[----:B------:R-:W3:Y:S04]  /*21110*/  LDL.LU R7, [R1+0xc68] ;  /* 0x000c680001077983 */ /* 0x000ee80000300800 */
[----:B------:R-:W4:Y:S04]  /*21120*/  LDL.LU R28, [R1+0xc6c] ;  /* 0x000c6c00011c7983 */ /* 0x000f280000300800 */
[----:B------:R-:W4:Y:S04]  /*21130*/  LDL.LU R5, [R1+0xc70] ;  /* 0x000c700001057983 */ /* 0x000f280000300800 */
[----:B------:R-:W4:Y:S04]  /*21140*/  LDL.LU R2, [R1+0xc74] ;  /* 0x000c740001027983 */ /* 0x000f280000300800 */
[----:B------:R-:W4:Y:S04]  /*21150*/  LDL.LU R4, [R1+0xc78] ;  /* 0x000c780001047983 */ /* 0x000f280000300800 */
[----:B------:R-:W4:Y:S04]  /*21160*/  LDL.LU R6, [R1+0xc7c] ;  /* 0x000c7c0001067983 */ /* 0x000f280000300800 */
[----:B------:R0:W-:Y:S04]  /*21170*/  STL [R1+0x244c], R10 ;  /* 0x00244c0a01007387 */ /* 0x0001e80000100800 */
[----:B0-----:R-:W4:Y:S01]  /*21180*/  LDL.LU R10, [R1+0xc44] ;  /* 0x000c4400010a7983 */ /* 0x001f220000300800 */
[----:B------:R-:W-:-:S05]  /*21190*/  IABS R11, R18 ;  /* 0x00000012000b7213 */ /* 0x000fca0000000000 */
[----:B------:R-:W-:-:S04]  /*211a0*/  IMAD.HI.U32 R12, R14, R11, RZ ;  /* 0x0000000b0e0c7227 */ /* 0x000fc800078e00ff */
[----:B------:R-:W-:-:S04]  /*211b0*/  IMAD.MOV R12, RZ, RZ, -R12 ;  /* 0x000000ffff0c7224 */ /* 0x000fc800078e0a0c */
[----:B------:R-:W-:Y:S01]  /*211c0*/  IMAD R11, R21, R12, R11 ;  /* 0x0000000c150b7224 */ /* 0x000fe200078e020b */
[----:B------:R-:W-:-:S04]  /*211d0*/  IABS R12, R27 ;  /* 0x0000001b000c7213 */ /* 0x000fc80000000000 */
[----:B------:R-:W-:Y:S01]  /*211e0*/  ISETP.GT.U32.AND P6, PT, R21, R11, PT ;  /* 0x0000000b1500720c */ /* 0x000fe20003fc4070 */
[----:B------:R-:W-:-:S04]  /*211f0*/  IMAD.MOV.U32 R22, RZ, RZ, R12 ;  /* 0x000000ffff167224 */ /* 0x000fc800078e000c */
[----:B------:R-:W-:-:S04]  /*21200*/  IMAD.HI.U32 R12, R14, R22, RZ ;  /* 0x000000160e0c7227 */ /* 0x000fc800078e00ff */
[----:B------:R-:W-:Y:S02]  /*21210*/  IMAD.MOV R12, RZ, RZ, -R12 ;  /* 0x000000ffff0c7224 */ /* 0x000fe400078e0a0c */
[----:B------:R-:W-:Y:S02]  /*21220*/  IMAD.MOV.U32 R20, RZ, RZ, R13 ;  /* 0x000000ffff147224 */ /* 0x000fe400078e000d */
[----:B------:R-:W-:Y:S02]  /*21230*/  IMAD R12, R21, R12, R22 ;  /* 0x0000000c150c7224 */ /* 0x000fe400078e0216 */
[----:B------:R-:W-:Y:S02]  /*21240*/  @!P6 IMAD.IADD R11, R11, 0x1, -R21 ;  /* 0x000000010b0be824 */ /* 0x000fe400078e0a15 */
[----:B------:R-:W-:Y:S01]  /*21250*/  IMAD.HI.U32 R13, R14, R20, RZ ;  /* 0x000000140e0d7227 */ /* 0x000fe200078e00ff */
[C---:B------:R-:W-:Y:S02]  /*21260*/  ISETP.GT.U32.AND P1, PT, R21.reuse, R12, PT ;  /* 0x0000000c1500720c */ /* 0x040fe40003f24070 */
[----:B------:R-:W-:Y:S01]  /*21270*/  ISETP.GT.U32.AND P6, PT, R21, R11, PT ;  /* 0x0000000b1500720c */ /* 0x000fe20003fc4070 */
[----:B------:R-:W-:Y:S01]  /*21280*/  IMAD.MOV R13, RZ, RZ, -R13 ;  /* 0x000000ffff0d7224 */ /* 0x000fe200078e0a0d */
[----:B------:R-:W-:-:S02]  /*21290*/  ISETP.GE.AND P3, PT, R17, RZ, PT ;  /* 0x000000ff1100720c */ /* 0x000fc40003f66270 */
[----:B------:R-:W-:Y:S01]  /*212a0*/  IABS R15, R17 ;  /* 0x00000011000f7213 */ /* 0x000fe20000000000 */
[----:B------:R-:W-:Y:S01]  /*212b0*/  IMAD R13, R21, R13, R20 ;  /* 0x0000000d150d7224 */ /* 0x000fe200078e0214 */
[----:B------:R-:W-:Y:S02]  /*212c0*/  IABS R17, R29 ;  /* 0x0000001d00117213 */ /* 0x000fe40000000000 */
[----:B------:R-:W-:Y:S01]  /*212d0*/  ISETP.GE.AND P5, PT, R18, RZ, PT ;  /* 0x000000ff1200720c */ /* 0x000fe20003fa6270 */
[----:B------:R-:W-:Y:S02]  /*212e0*/  IMAD.MOV.U32 R18, RZ, RZ, R16 ;  /* 0x000000ffff127224 */ /* 0x000fe400078e0010 */
[--C-:B------:R-:W-:Y:S02]  /*212f0*/  @!P1 IMAD.IADD R12, R12, 0x1, -R21.reuse ;  /* 0x000000010c0c9824 */ /* 0x100fe400078e0a15 */
[----:B------:R-:W-:Y:S01]  /*21300*/  @!P6 IMAD.IADD R11, R11, 0x1, -R21 ;  /* 0x000000010b0be824 */ /* 0x000fe200078e0a15 */
[C---:B------:R-:W-:Y:S01]  /*21310*/  ISETP.GT.U32.AND P6, PT, R21.reuse, R13, PT ;  /* 0x0000000d1500720c */ /* 0x040fe20003fc4070 */
[----:B------:R-:W-:Y:S01]  /*21320*/  IMAD.MOV.U32 R16, RZ, RZ, R17 ;  /* 0x000000ffff107224 */ /* 0x000fe200078e0011 */
[----:B------:R-:W-:Y:S01]  /*21330*/  ISETP.GT.U32.AND P1, PT, R21, R12, PT ;  /* 0x0000000c1500720c */ /* 0x000fe20003f24070 */
[----:B------:R-:W-:-:S02]  /*21340*/  IMAD.MOV.U32 R19, RZ, RZ, R15 ;  /* 0x000000ffff137224 */ /* 0x000fc400078e000f */
[----:B------:R-:W-:Y:S01]  /*21350*/  IMAD.HI.U32 R15, R14, R18, RZ ;  /* 0x000000120e0f7227 */ /* 0x000fe200078e00ff */
[----:B------:R-:W-:-:S03]  /*21360*/  ISETP.GE.AND P4, PT, R27, RZ, PT ;  /* 0x000000ff1b00720c */ /* 0x000fc60003f86270 */
[----:B------:R-:W-:-:S04]  /*21370*/  IMAD.HI.U32 R17, R14, R16, RZ ;  /* 0x000000100e117227 */ /* 0x000fc800078e00ff */
[----:B------:R-:W-:Y:S02]  /*21380*/  IMAD.MOV R15, RZ, RZ, -R15 ;  /* 0x000000ffff0f7224 */ /* 0x000fe400078e0a0f */
[----:B------:R-:W-:Y:S02]  /*21390*/  IMAD.MOV R17, RZ, RZ, -R17 ;  /* 0x000000ffff117224 */ /* 0x000fe400078e0a11 */
[C---:B------:R-:W-:Y:S02]  /*213a0*/  IMAD R15, R21.reuse, R15, R18 ;  /* 0x0000000f150f7224 */ /* 0x040fe400078e0212 */
[----:B------:R-:W-:Y:S02]  /*213b0*/  IMAD R16, R21, R17, R16 ;  /* 0x0000001115107224 */ /* 0x000fe400078e0210 */
[--C-:B------:R-:W-:Y:S02]  /*213c0*/  @!P6 IMAD.IADD R13, R13, 0x1, -R21.reuse ;  /* 0x000000010d0de824 */ /* 0x100fe400078e0a15 */
[----:B------:R-:W-:-:S02]  /*213d0*/  @!P1 IMAD.IADD R12, R12, 0x1, -R21 ;  /* 0x000000010c0c9824 */ /* 0x000fc400078e0a15 */
[----:B------:R-:W-:Y:S01]  /*213e0*/  @!P5 IMAD.MOV R11, RZ, RZ, -R11 ;  /* 0x000000ffff0bd224 */ /* 0x000fe200078e0a0b */
[C---:B------:R-:W-:Y:S02]  /*213f0*/  ISETP.GT.U32.AND P6, PT, R21.reuse, R13, PT ;  /* 0x0000000d1500720c */ /* 0x040fe40003fc4070 */
[C---:B------:R-:W-:Y:S01]  /*21400*/  ISETP.GT.U32.AND P5, PT, R21.reuse, R15, PT ;  /* 0x0000000f1500720c */ /* 0x040fe20003fa4070 */
[----:B------:R-:W-:Y:S01]  /*21410*/  @!P4 IMAD.MOV R12, RZ, RZ, -R12 ;  /* 0x000000ffff0cc224 */ /* 0x000fe200078e0a0c */
[----:B------:R-:W-:Y:S01]  /*21420*/  ISETP.GT.U32.AND P4, PT, R21, R16, PT ;  /* 0x000000101500720c */ /* 0x000fe20003f84070 */
[----:B------:R-:W-:-:S04]  /*21430*/  IMAD.HI.U32 R29, R14, R19, RZ ;  /* 0x000000130e1d7227 */ /* 0x000fc800078e00ff */
[----:B------:R-:W-:-:S04]  /*21440*/  IMAD.MOV R29, RZ, RZ, -R29 ;  /* 0x000000ffff1d7224 */ /* 0x000fc800078e0a1d */
[----:B------:R-:W-:Y:S02]  /*21450*/  IMAD R29, R21, R29, R19 ;  /* 0x0000001d151d7224 */ /* 0x000fe400078e0213 */
[--C-:B------:R-:W-:Y:S02]  /*21460*/  @!P6 IMAD.IADD R13, R13, 0x1, -R21.reuse ;  /* 0x000000010d0de824 */ /* 0x100fe400078e0a15 */
[--C-:B------:R-:W-:Y:S02]  /*21470*/  @!P5 IMAD.IADD R15, R15, 0x1, -R21.reuse ;  /* 0x000000010f0fd824 */ /* 0x100fe400078e0a15 */
[----:B------:R-:W-:-:S03]  /*21480*/  @!P4 IMAD.IADD R16, R16, 0x1, -R21 ;  /* 0x000000011010c824 */ /* 0x000fc600078e0a15 */
[C---:B------:R-:W-:Y:S02]  /*21490*/  ISETP.GT.U32.AND P4, PT, R21.reuse, R15, PT ;  /* 0x0000000f1500720c */ /* 0x040fe40003f84070 */
[----:B------:R-:W-:Y:S01]  /*214a0*/  ISETP.GT.U32.AND P1, PT, R21, R29, PT ;  /* 0x0000001d1500720c */ /* 0x000fe20003f24070 */
[----:B------:R0:W-:Y:S10]  /*214b0*/  STL [R1+0x2450], R11 ;  /* 0x0024500b01007387 */ /* 0x0001f40000100800 */
[----:B------:R-:W-:-:S02]  /*214c0*/  @!P4 IMAD.IADD R15, R15, 0x1, -R21 ;  /* 0x000000010f0fc824 */ /* 0x000fc400078e0a15 */
[----:B------:R-:W-:-:S05]  /*214d0*/  @!P1 IMAD.IADD R29, R29, 0x1, -R21 ;  /* 0x000000011d1d9824 */ /* 0x000fca00078e0a15 */
[----:B------:R-:W-:Y:S01]  /*214e0*/  ISETP.GT.U32.AND P5, PT, R21, R29, PT ;  /* 0x0000001d1500720c */ /* 0x000fe20003fa4070 */
[----:B------:R-:W-:-:S12]  /*214f0*/  @!P2 IMAD.MOV R13, RZ, RZ, -R13 ;  /* 0x000000ffff0da224 */ /* 0x000fd800078e0a0d */
[----:B------:R-:W-:Y:S02]  /*21500*/  @!P5 IMAD.IADD R29, R29, 0x1, -R21 ;  /* 0x000000011d1dd824 */ /* 0x000fe400078e0a15 */
[----:B------:R-:W-:Y:S01]  /*21510*/  @!P0 IMAD.MOV R15, RZ, RZ, -R15 ;  /* 0x000000ffff0f8224 */ /* 0x000fe200078e0a0f */
[----:B--2---:R-:W-:-:S05]  /*21520*/  IABS R17, R3 ;  /* 0x0000000300117213 */ /* 0x004fca0000000000 */
[----:B------:R-:W-:-:S04]  /*21530*/  IMAD.HI.U32 R26, R14, R17, RZ ;  /* 0x000000110e1a7227 */ /* 0x000fc800078e00ff */
[----:B------:R-:W-:Y:S01]  /*21540*/  IMAD.MOV R26, RZ, RZ, -R26 ;  /* 0x000000ffff1a7224 */ /* 0x000fe200078e0a1a */
[----:B---3--:R-:W-:-:S03]  /*21550*/  IABS R20, R7 ;  /* 0x0000000700147213 */ /* 0x008fc60000000000 */
[C---:B------:R-:W-:Y:S01]  /*21560*/  IMAD R17, R21.reuse, R26, R17 ;  /* 0x0000001a15117224 */ /* 0x040fe200078e0211 */
[----:B------:R-:W-:Y:S02]  /*21570*/  IABS R18, R8 ;  /* 0x0000000800127213 */ /* 0x000fe40000000000 */
[----:B----4-:R-:W-:Y:S01]  /*21580*/  IABS R19, R9 ;  /* 0x0000000900137213 */ /* 0x010fe20000000000 */
[----:B------:R-:W-:Y:S01]  /*21590*/  IMAD.HI.U32 R23, R14, R20, RZ ;  /* 0x000000140e177227 */ /* 0x000fe200078e00ff */
[----:B------:R-:W-:-:S03]  /*215a0*/  ISETP.GT.U32.AND P6, PT, R21, R17, PT ;  /* 0x000000111500720c */ /* 0x000fc60003fc4070 */
[----:B------:R-:W-:Y:S02]  /*215b0*/  IMAD.MOV R23, RZ, RZ, -R23 ;  /* 0x000000ffff177224 */ /* 0x000fe400078e0a17 */
[----:B------:R-:W-:-:S04]  /*215c0*/  IMAD.HI.U32 R25, R14, R18, RZ ;  /* 0x000000120e197227 */ /* 0x000fc800078e00ff */
[----:B------:R-:W-:Y:S01]  /*215d0*/  IMAD.HI.U32 R24, R14, R19, RZ ;  /* 0x000000130e187227 */ /* 0x000fe200078e00ff */
[----:B------:R-:W-:-:S03]  /*215e0*/  IABS R27, R28 ;  /* 0x0000001c001b7213 */ /* 0x000fc60000000000 */
[C---:B------:R-:W-:Y:S01]  /*215f0*/  IMAD R20, R21.reuse, R23, R20 ;  /* 0x0000001715147224 */ /* 0x040fe200078e0214 */
[----:B------:R-:W-:Y:S01]  /*21600*/  IABS R23, R5 ;  /* 0x0000000500177213 */ /* 0x000fe20000000000 */
[----:B------:R-:W-:Y:S02]  /*21610*/  IMAD.MOV R25, RZ, RZ, -R25 ;  /* 0x000000ffff197224 */ /* 0x000fe400078e0a19 */
[----:B------:R-:W-:Y:S02]  /*21620*/  IMAD.MOV R24, RZ, RZ, -R24 ;  /* 0x000000ffff187224 */ /* 0x000fe400078e0a18 */
[C---:B------:R-:W-:Y:S02]  /*21630*/  IMAD R18, R21.reuse, R25, R18 ;  /* 0x0000001915127224 */ /* 0x040fe400078e0212 */
[----:B------:R-:W-:Y:S01]  /*21640*/  IMAD R19, R21, R24, R19 ;  /* 0x0000001815137224 */ /* 0x000fe200078e0213 */
[----:B------:R-:W-:Y:S01]  /*21650*/  IABS R24, R0 ;  /* 0x0000000000187213 */ /* 0x000fe20000000000 */
[----:B------:R-:W-:Y:S01]  /*21660*/  @!P6 IMAD.IADD R17, R17, 0x1, -R21 ;  /* 0x000000011111e824 */ /* 0x000fe200078e0a15 */
[C---:B------:R-:W-:Y:S01]  /*21670*/  ISETP.GT.U32.AND P6, PT, R21.reuse, R16, PT ;  /* 0x000000101500720c */ /* 0x040fe20003fc4070 */
[----:B------:R-:W-:Y:S01]  /*21680*/  IMAD.HI.U32 R25, R14, R23, RZ ;  /* 0x000000170e197227 */ /* 0x000fe200078e00ff */
[----:B------:R-:W-:-:S03]  /*21690*/  ISETP.GT.U32.AND P4, PT, R21, R20, PT ;  /* 0x000000141500720c */ /* 0x000fc60003f84070 */
[----:B------:R-:W-:-:S04]  /*216a0*/  IMAD.HI.U32 R22, R14, R27, RZ ;  /* 0x0000001b0e167227 */ /* 0x000fc800078e00ff */
[----:B------:R-:W-:Y:S02]  /*216b0*/  IMAD.MOV R25, RZ, RZ, -R25 ;  /* 0x000000ffff197224 */ /* 0x000fe400078e0a19 */
[----:B------:R-:W-:Y:S02]  /*216c0*/  IMAD.MOV R22, RZ, RZ, -R22 ;  /* 0x000000ffff167224 */ /* 0x000fe400078e0a16 */
[----:B0-----:R-:W-:-:S04]  /*216d0*/  IMAD.HI.U32 R11, R14, R24, RZ ;  /* 0x000000180e0b7227 */ /* 0x001fc800078e00ff */
[C---:B------:R-:W-:Y:S02]  /*216e0*/  IMAD R23, R21.reuse, R25, R23 ;  /* 0x0000001915177224 */ /* 0x040fe400078e0217 */
[C---:B------:R-:W-:Y:S02]  /*216f0*/  IMAD R27, R21.reuse, R22, R27 ;  /* 0x00000016151b7224 */ /* 0x040fe400078e021b */
[----:B------:R-:W-:Y:S01]  /*21700*/  IMAD.MOV R25, RZ, RZ, -R11 ;  /* 0x000000ffff197224 */ /* 0x000fe200078e0a0b */
[C---:B------:R-:W-:Y:S01]  /*21710*/  ISETP.GT.U32.AND P1, PT, R21.reuse, R18, PT ;  /* 0x000000121500720c */ /* 0x040fe20003f24070 */
[--C-:B------:R-:W-:Y:S01]  /*21720*/  @!P6 IMAD.IADD R16, R16, 0x1, -R21.reuse ;  /* 0x000000011010e824 */ /* 0x100fe200078e0a15 */
[C---:B------:R-:W-:Y:S01]  /*21730*/  ISETP.GT.U32.AND P6, PT, R21.reuse, R27, PT ;  /* 0x0000001b1500720c */ /* 0x040fe20003fc4070 */
[----:B------:R-:W-:Y:S02]  /*21740*/  IMAD R24, R21, R25, R24 ;  /* 0x0000001915187224 */ /* 0x000fe400078e0218 */
[----:B------:R-:W-:-:S03]  /*21750*/  @!P4 IMAD.IADD R20, R20, 0x1, -R21 ;  /* 0x000000011414c824 */ /* 0x000fc600078e0a15 */
[C---:B------:R-:W-:Y:S02]  /*21760*/  ISETP.GT.U32.AND P4, PT, R21.reuse, R24, PT ;  /* 0x000000181500720c */ /* 0x040fe40003f84070 */
[----:B------:R-:W-:Y:S02]  /*21770*/  ISETP.GT.U32.AND P2, PT, R21, R17, PT ;  /* 0x000000111500720c */ /* 0x000fe40003f44070 */
[----:B------:R-:W-:Y:S01]  /*21780*/  IABS R22, R2 ;  /* 0x0000000200167213 */ /* 0x000fe20000000000 */
[--C-:B------:R-:W-:Y:S02]  /*21790*/  @!P1 IMAD.IADD R18, R18, 0x1, -R21.reuse ;  /* 0x0000000112129824 */ /* 0x100fe400078e0a15 */
[----:B------:R-:W-:Y:S01]  /*217a0*/  @!P6 IMAD.IADD R27, R27, 0x1, -R21 ;  /* 0x000000011b1be824 */ /* 0x000fe200078e0a15 */
[C---:B------:R-:W-:Y:S01]  /*217b0*/  ISETP.GT.U32.AND P5, PT, R21.reuse, R19, PT ;  /* 0x000000131500720c */ /* 0x040fe20003fa4070 */
[----:B------:R-:W-:Y:S01]  /*217c0*/  IMAD.HI.U32 R26, R14, R22, RZ ;  /* 0x000000160e1a7227 */ /* 0x000fe200078e00ff */
[----:B------:R-:W-:-:S03]  /*217d0*/  ISETP.GT.U32.AND P1, PT, R21, R18, PT ;  /* 0x000000121500720c */ /* 0x000fc60003f24070 */
[--C-:B------:R-:W-:Y:S01]  /*217e0*/  @!P4 IMAD.IADD R24, R24, 0x1, -R21.reuse ;  /* 0x000000011818c824 */ /* 0x100fe200078e0a15 */
[----:B------:R-:W-:Y:S01]  /*217f0*/  ISETP.GT.U32.AND P4, PT, R21, R27, PT ;  /* 0x0000001b1500720c */ /* 0x000fe20003f84070 */
[----:B------:R-:W-:Y:S02]  /*21800*/  IMAD.MOV R26, RZ, RZ, -R26 ;  /* 0x000000ffff1a7224 */ /* 0x000fe400078e0a1a */
[--C-:B------:R-:W-:Y:S01]  /*21810*/  @!P2 IMAD.IADD R17, R17, 0x1, -R21.reuse ;  /* 0x000000011111a824 */ /* 0x100fe200078e0a15 */
[C---:B------:R-:W-:Y:S01]  /*21820*/  ISETP.GT.U32.AND P2, PT, R21.reuse, R23, PT ;  /* 0x000000171500720c */ /* 0x040fe20003f44070 */
[----:B------:R-:W-:Y:S02]  /*21830*/  IMAD R22, R21, R26, R22 ;  /* 0x0000001a15167224 */ /* 0x000fe400078e0216 */
[--C-:B------:R-:W-:Y:S01]  /*21840*/  @!P5 IMAD.IADD R19, R19, 0x1, -R21.reuse ;  /* 0x000000011313d824 */ /* 0x100fe200078e0a15 */
[----:B------:R-:W-:Y:S01]  /*21850*/  ISETP.GE.AND P5, PT, R10, RZ, PT ;  /* 0x000000ff0a00720c */ /* 0x000fe20003fa6270 */
[----:B------:R-:W-:Y:S01]  /*21860*/  @!P1 IMAD.IADD R18, R18, 0x1, -R21 ;  /* 0x0000000112129824 */ /* 0x000fe200078e0a15 */
[----:B------:R-:W-:-:S03]  /*21870*/  ISETP.GT.U32.AND P1, PT, R21, R22, PT ;  /* 0x000000161500720c */ /* 0x000fc60003f24070 */
[--C-:B------:R-:W-:Y:S01]  /*21880*/  @!P4 IMAD.IADD R27, R27, 0x1, -R21.reuse ;  /* 0x000000011b1bc824 */ /* 0x100fe200078e0a15 */
[----:B------:R-:W-:Y:S02]  /*21890*/  ISETP.GE.AND P4, PT, R28, RZ, PT ;  /* 0x000000ff1c00720c */ /* 0x000fe40003f86270 */
[----:B------:R-:W0:Y:S01]  /*218a0*/  S2R R28, SR_TID.X ;  /* 0x00000000001c7919 */ /* 0x000e220000002100 */
[--C-:B------:R-:W-:Y:S01]  /*218b0*/  @!P2 IMAD.IADD R23, R23, 0x1, -R21.reuse ;  /* 0x000000011717a824 */ /* 0x100fe200078e0a15 */
[----:B------:R-:W-:Y:S02]  /*218c0*/  ISETP.GE.AND P2, PT, R8, RZ, PT ;  /* 0x000000ff0800720c */ /* 0x000fe40003f46270 */
[----:B------:R-:W-:Y:S02]  /*218d0*/  IABS R25, R4 ;  /* 0x0000000400197213 */ /* 0x000fe40000000000 */
[----:B------:R-:W-:Y:S01]  /*218e0*/  IABS R26, R6 ;  /* 0x00000006001a7213 */ /* 0x000fe20000000000 */
[----:B------:R-:W-:Y:S01]  /*218f0*/  @!P1 IMAD.IADD R22, R22, 0x1, -R21 ;  /* 0x0000000116169824 */ /* 0x000fe200078e0a15 */
[----:B------:R-:W-:Y:S01]  /*21900*/  ISETP.GE.AND P1, PT, R9, RZ, PT ;  /* 0x000000ff0900720c */ /* 0x000fe20003f26270 */
[----:B------:R-:W-:Y:S01]  /*21910*/  @!P5 IMAD.MOV R16, RZ, RZ, -R16 ;  /* 0x000000ffff10d224 */ /* 0x000fe200078e0a10 */
[C---:B------:R-:W-:Y:S01]  /*21920*/  ISETP.GT.U32.AND P0, PT, R21.reuse, R20, PT ;  /* 0x000000141500720c */ /* 0x040fe20003f04070 */
[----:B------:R-:W-:Y:S01]  /*21930*/  IMAD.HI.U32 R8, R14, R25, RZ ;  /* 0x000000190e087227 */ /* 0x000fe200078e00ff */
[----:B------:R-:W-:-:S03]  /*21940*/  ISETP.GT.U32.AND P5, PT, R21, R23, PT ;  /* 0x000000171500720c */ /* 0x000fc60003fa4070 */
[----:B------:R-:W-:-:S04]  /*21950*/  IMAD.HI.U32 R9, R14, R26, RZ ;  /* 0x0000001a0e097227 */ /* 0x000fc800078e00ff */
[----:B------:R-:W-:Y:S02]  /*21960*/  IMAD.MOV.U32 R14, RZ, RZ, R29 ;  /* 0x000000ffff0e7224 */ /* 0x000fe400078e001d */
[----:B------:R-:W-:Y:S02]  /*21970*/  IMAD.MOV R8, RZ, RZ, -R8 ;  /* 0x000000ffff087224 */ /* 0x000fe400078e0a08 */
[----:B------:R-:W-:Y:S02]  /*21980*/  IMAD.MOV R29, RZ, RZ, -R9 ;  /* 0x000000ffff1d7224 */ /* 0x000fe400078e0a09 */
[----:B------:R-:W-:Y:S01]  /*21990*/  @!P2 IMAD.MOV R18, RZ, RZ, -R18 ;  /* 0x000000ffff12a224 */ /* 0x000fe200078e0a12 */
[C---:B------:R-:W-:Y:S01]  /*219a0*/  ISETP.GT.U32.AND P2, PT, R21.reuse, R24, PT ;  /* 0x000000181500720c */ /* 0x040fe20003f44070 */
[C---:B------:R-:W-:Y:S02]  /*219b0*/  IMAD R25, R21.reuse, R8, R25 ;  /* 0x0000000815197224 */ /* 0x040fe400078e0219 */
[----:B------:R-:W-:-:S02]  /*219c0*/  IMAD R26, R21, R29, R26 ;  /* 0x0000001d151a7224 */ /* 0x000fc400078e021a */
[----:B------:R-:W-:Y:S01]  /*219d0*/  @!P3 IMAD.MOV R14, RZ, RZ, -R14 ;  /* 0x000000ffff0eb224 */ /* 0x000fe200078e0a0e */
[C---:B------:R-:W-:Y:S01]  /*219e0*/  ISETP.GT.U32.AND P3, PT, R21.reuse, R19, PT ;  /* 0x000000131500720c */ /* 0x040fe20003f64070 */
[--C-:B------:R-:W-:Y:S01]  /*219f0*/  @!P0 IMAD.IADD R20, R20, 0x1, -R21.reuse ;  /* 0x0000000114148824 */ /* 0x100fe200078e0a15 */
[----:B------:R-:W-:Y:S01]  /*21a00*/  ISETP.GT.U32.AND P0, PT, R21, R25, PT ;  /* 0x000000191500720c */ /* 0x000fe20003f04070 */
[--C-:B------:R-:W-:Y:S01]  /*21a10*/  @!P5 IMAD.IADD R23, R23, 0x1, -R21.reuse ;  /* 0x000000011717d824 */ /* 0x100fe200078e0a15 */
[----:B------:R-:W-:Y:S02]  /*21a20*/  ISETP.GT.U32.AND P5, PT, R21, R26, PT ;  /* 0x0000001a1500720c */ /* 0x000fe40003fa4070 */
[----:B------:R-:W-:Y:S01]  /*21a30*/  ISETP.GE.AND P6, PT, R3, RZ, PT ;  /* 0x000000ff0300720c */ /* 0x000fe20003fc6270 */
[----:B0-----:R-:W-:Y:S02]  /*21a40*/  IMAD.SHL.U32 R29, R28, 0x40, RZ ;  /* 0x000000401c1d7824 */ /* 0x001fe400078e00ff */
[--C-:B------:R-:W-:Y:S01]  /*21a50*/  @!P2 IMAD.IADD R24, R24, 0x1, -R21.reuse ;  /* 0x000000011818a824 */ /* 0x100fe200078e0a15 */
[----:B------:R-:W-:Y:S01]  /*21a60*/  ISETP.GE.AND P2, PT, R2, RZ, PT ;  /* 0x000000ff0200720c */ /* 0x000fe20003f46270 */
[----:B------:R-:W-:Y:S01]  /*21a70*/  IMAD.SHL.U32 R2, R28, 0x8, RZ ;  /* 0x000000081c027824 */ /* 0x000fe200078e00ff */
[----:B------:R-:W-:Y:S01]  /*21a80*/  LOP3.LUT R29, R29, 0x1c0, RZ, 0xc0, !PT ;  /* 0x000001c01d1d7812 */ /* 0x000fe200078ec0ff */
[----:B------:R-:W-:-:S02]  /*21a90*/  @!P3 IMAD.IADD R19, R19, 0x1, -R21 ;  /* 0x000000011313b824 */ /* 0x000fc400078e0a15 */
[--C-:B------:R-:W-:Y:S01]  /*21aa0*/  @!P0 IMAD.IADD R25, R25, 0x1, -R21.reuse ;  /* 0x0000000119198824 */ /* 0x100fe200078e0a15 */
[----:B------:R-:W-:Y:S01]  /*21ab0*/  LOP3.LUT R29, R29, 0x30, R2, 0xf8, !PT ;  /* 0x000000301d1d7812 */ /* 0x000fe200078ef802 */
[----:B------:R-:W-:Y:S02]  /*21ac0*/  @!P5 IMAD.IADD R26, R26, 0x1, -R21 ;  /* 0x000000011a1ad824 */ /* 0x000fe400078e0a15 */
[----:B------:R-:W-:Y:S01]  /*21ad0*/  @!P6 IMAD.MOV R17, RZ, RZ, -R17 ;  /* 0x000000ffff11e224 */ /* 0x000fe200078e0a11 */
[C---:B------:R-:W-:Y:S01]  /*21ae0*/  ISETP.GT.U32.AND P6, PT, R21.reuse, R22, PT ;  /* 0x000000161500720c */ /* 0x040fe20003fc4070 */
[----:B------:R-:W-:Y:S01]  /*21af0*/  IMAD.SHL.U32 R2, R28, 0x2, RZ ;  /* 0x000000021c027824 */ /* 0x000fe200078e00ff */
[----:B------:R-:W-:Y:S01]  /*21b00*/  STL [R1+0x2454], R12 ;  /* 0x0024540c01007387 */ /* 0x000fe20000100800 */
[----:B------:R-:W-:Y:S01]  /*21b10*/  @!P1 IMAD.MOV R19, RZ, RZ, -R19 ;  /* 0x000000ffff139224 */ /* 0x000fe200078e0a13 */
[C---:B------:R-:W-:Y:S02]  /*21b20*/  ISETP.GT.U32.AND P1, PT, R21.reuse, R25, PT ;  /* 0x000000191500720c */ /* 0x040fe40003f24070 */
[----:B------:R-:W-:Y:S01]  /*21b30*/  STL [R1+0x2458], R13 ;  /* 0x0024580d01007387 */ /* 0x000fe20000100800 */
[----:B------:R-:W-:-:S02]  /*21b40*/  ISETP.GT.U32.AND P5, PT, R21, R26, PT ;  /* 0x0000001a1500720c */ /* 0x000fc40003fa4070 */
[----:B------:R-:W-:Y:S01]  /*21b50*/  LOP3.LUT R29, R29, 0x30, R2, 0x78, !PT ;  /* 0x000000301d1d7812 */ /* 0x000fe200078e7802 */
[----:B------:R-:W2:Y:S01]  /*21b60*/  LDL.LU R3, [R1+0x2548] ;  /* 0x0025480001037983 */ /* 0x000ea20000300800 */
[----:B------:R-:W-:Y:S01]  /*21b70*/  ISETP.GE.AND P3, PT, R7, RZ, PT ;  /* 0x000000ff0700720c */ /* 0x000fe20003f66270 */
[----:B------:R-:W-:Y:S02]  /*21b80*/  IMAD.SHL.U32 R2, R28, 0x10, RZ ;  /* 0x000000101c027824 */ /* 0x000fe400078e00ff */
[----:B------:R-:W-:Y:S04]  /*21b90*/  STL [R1+0x245c], R14 ;  /* 0x00245c0e01007387 */ /* 0x000fe80000100800 */
[----:B------:R-:W-:Y:S04]  /*21ba0*/  STL [R1+0x2460], R15 ;  /* 0x0024600f01007387 */ /* 0x000fe80000100800 */
[----:B------:R-:W-:Y:S04]  /*21bb0*/  STL [R1+0x2464], R16 ;  /* 0x0024641001007387 */ /* 0x000fe80000100800 */
[----:B------:R-:W-:Y:S04]  /*21bc0*/  STL [R1+0x2468], R17 ;  /* 0x0024681101007387 */ /* 0x000fe80000100800 */
[----:B------:R-:W-:Y:S04]  /*21bd0*/  STL [R1+0x246c], R18 ;  /* 0x00246c1201007387 */ /* 0x000fe80000100800 */
[----:B------:R-:W-:Y:S01]  /*21be0*/  STL [R1+0x2470], R19 ;  /* 0x0024701301007387 */ /* 0x000fe20000100800 */
[----:B------:R-:W-:-:S03]  /*21bf0*/  @!P6 IMAD.IADD R22, R22, 0x1, -R21 ;  /* 0x000000011616e824 */ /* 0x000fc600078e0a15 */
[----:B------:R0:W-:Y:S01]  /*21c00*/  STL [R1+0x23d0], R2 ;  /* 0x0023d00201007387 */ /* 0x0001e20000100800 */
[----:B------:R-:W-:Y:S01]  /*21c10*/  ISETP.GE.AND P6, PT, R5, RZ, PT ;  /* 0x000000ff0500720c */ /* 0x000fe20003fc6270 */
[--C-:B------:R-:W-:Y:S01]  /*21c20*/  @!P1 IMAD.IADD R25, R25, 0x1, -R21.reuse ;  /* 0x0000000119199824 */ /* 0x100fe200078e0a15 */
[----:B------:R-:W-:Y:S01]  /*21c30*/  ISETP.GE.AND P0, PT, R4, RZ, PT ;  /* 0x000000ff0400720c */ /* 0x000fe20003f06270 */
[----:B------:R-:W-:Y:S01]  /*21c40*/  @!P5 IMAD.IADD R26, R26, 0x1, -R21 ;  /* 0x000000011a1ad824 */ /* 0x000fe200078e0a15 */
[----:B------:R-:W-:Y:S02]  /*21c50*/  LOP3.LUT R4, R28, 0x3, RZ, 0xc0, !PT ;  /* 0x000000031c047812 */ /* 0x000fe400078ec0ff */
[----:B0-----:R-:W-:Y:S01]  /*21c60*/  LOP3.LUT R2, R2, 0x200, RZ, 0xc0, !PT ;  /* 0x0000020002027812 */ /* 0x001fe200078ec0ff */
[----:B------:R-:W-:Y:S01]  /*21c70*/  IMAD.MOV.U32 R21, RZ, RZ, R27 ;  /* 0x000000ffff157224 */ /* 0x000fe200078e001b */
[----:B------:R-:W-:Y:S02]  /*21c80*/  SHF.R.U32.HI R5, RZ, 0x2, R28 ;  /* 0x00000002ff057819 */ /* 0x000fe4000001161c */
[----:B------:R-:W-:-:S02]  /*21c90*/  IADD3 R2, PT, PT, R29, UR5, R2 ;  /* 0x000000051d027c10 */ /* 0x000fc4000fffe002 */
[----:B------:R-:W-:Y:S01]  /*21ca0*/  LOP3.LUT R28, R28, 0x3f, RZ, 0xc0, !PT ;  /* 0x0000003f1c1c7812 */ /* 0x000fe200078ec0ff */
[----:B------:R-:W-:Y:S02]  /*21cb0*/  @!P3 IMAD.MOV R20, RZ, RZ, -R20 ;  /* 0x000000ffff14b224 */ /* 0x000fe400078e0a14 */
[----:B------:R0:W-:Y:S01]  /*21cc0*/  STL [R1+0xa4], R2 ;  /* 0x0000a40201007387 */ /* 0x0001e20000100800 */
[----:B------:R-:W-:-:S03]  /*21cd0*/  @!P4 IMAD.MOV R21, RZ, RZ, -R21 ;  /* 0x000000ffff15c224 */ /* 0x000fc600078e0a15 */
[----:B------:R-:W-:Y:S01]  /*21ce0*/  STL [R1+0x2474], R20 ;  /* 0x0024741401007387 */ /* 0x000fe20000100800 */
[----:B0-----:R-:W-:-:S03]  /*21cf0*/  IMAD R2, R28, UR6, RZ ;  /* 0x000000061c027c24 */ /* 0x001fc6000f8e02ff */
[----:B------:R-:W-:Y:S01]  /*21d00*/  STL [R1+0x23d8], R0 ;  /* 0x0023d80001007387 */ /* 0x000fe20000100800 */
[----:B------:R-:W-:-:S03]  /*21d10*/  ISETP.GE.AND P3, PT, R0, RZ, PT ;  /* 0x000000ff0000720c */ /* 0x000fc60003f66270 */
[----:B------:R0:W-:Y:S04]  /*21d20*/  STL [R1+0x2478], R21 ;  /* 0x0024781501007387 */ /* 0x0001e80000100800 */
[----:B------:R1:W-:Y:S04]  /*21d30*/  STL [R1+0x828], R2 ;  /* 0x0008280201007387 */ /* 0x0003e80000100800 */
[----:B0-----:R-:W3:Y:S04]  /*21d40*/  LDL.LU R21, [R1+0xa34] ;  /* 0x000a340001157983 */ /* 0x001ee80000300800 */
[----:B------:R-:W4:Y:S04]  /*21d50*/  LDL.LU R0, [R1+0xa30] ;  /* 0x000a300001007983 */ /* 0x000f280000300800 */
        /* <DEDUP_REMOVED lines=8> */
[----:B------:R-:W4:Y:S01]  /*21de0*/  LDL.LU R13, [R1+0xa0c] ;  /* 0x000a0c00010d7983 */ /* 0x000f220000300800 */
[----:B------:R-:W-:-:S03]  /*21df0*/  IMAD R4, R4, 0x110, RZ ;  /* 0x0000011004047824 */ /* 0x000fc600078e02ff */
[----:B------:R-:W4:Y:S01]  /*21e00*/  LDL.LU R12, [R1+0xa00] ;  /* 0x000a0000010c7983 */ /* 0x000f220000300800 */
[----:B------:R-:W-:-:S03]  /*21e10*/  SGXT.U32 R5, R5, 0x3 ;  /* 0x000000030505781a */ /* 0x000fc60000000000 */
[----:B------:R-:W4:Y:S04]  /*21e20*/  LDL.LU R11, [R1+0x9f8] ;  /* 0x0009f800010b7983 */ /* 0x000f280000300800 */
[----:B------:R-:W4:Y:S01]  /*21e30*/  LDL.LU R10, [R1+0x9e8] ;  /* 0x0009e800010a7983 */ /* 0x000f220000300800 */
[----:B------:R-:W-:-:S03]  /*21e40*/  LOP3.LUT R4, R4, R5, RZ, 0xfc, !PT ;  /* 0x0000000504047212 */ /* 0x000fc600078efcff */
[----:B------:R-:W4:Y:S04]  /*21e50*/  LDL.LU R9, [R1+0x9dc] ;  /* 0x0009dc0001097983 */ /* 0x000f280000300800 */
[----:B------:R-:W4:Y:S01]  /*21e60*/  LDL.LU R8, [R1+0x9d8] ;  /* 0x0009d80001087983 */ /* 0x000f220000300800 */
[----:B------:R-:W-:-:S03]  /*21e70*/  ISETP.GE.AND P1, PT, R6, RZ, PT ;  /* 0x000000ff0600720c */ /* 0x000fc60003f26270 */
[----:B------:R-:W4:Y:S04]  /*21e80*/  LDL.LU R7, [R1+0x9c4] ;  /* 0x0009c40001077983 */ /* 0x000f280000300800 */
[----:B------:R-:W4:Y:S04]  /*21e90*/  LDL.LU R6, [R1+0x9c0] ;  /* 0x0009c00001067983 */ /* 0x000f280000300800 */
[----:B------:R-:W4:Y:S04]  /*21ea0*/  LDL.LU R5, [R1+0x9bc] ;  /* 0x0009bc0001057983 */ /* 0x000f280000300800 */
[----:B------:R-:W4:Y:S01]  /*21eb0*/  LDL.LU R4, [R1+0x9b8] ;  /* 0x0009b80001047983 */ /* 0x000f220000300800 */
[----:B------:R-:W-:-:S02]  /*21ec0*/  @!P6 IMAD.MOV R23, RZ, RZ, -R23 ;  /* 0x000000ffff17e224 */ /* 0x000fc400078e0a17 */
[----:B------:R-:W-:Y:S02]  /*21ed0*/  @!P2 IMAD.MOV R22, RZ, RZ, -R22 ;  /* 0x000000ffff16a224 */ /* 0x000fe400078e0a16 */
[----:B------:R-:W-:Y:S02]  /*21ee0*/  @!P3 IMAD.MOV R24, RZ, RZ, -R24 ;  /* 0x000000ffff18b224 */ /* 0x000fe400078e0a18 */
[----:B------:R-:W-:Y:S02]  /*21ef0*/  @!P0 IMAD.MOV R25, RZ, RZ, -R25 ;  /* 0x000000ffff198224 */ /* 0x000fe400078e0a19 */
[----:B------:R-:W-:Y:S01]  /*21f00*/  @!P1 IMAD.MOV R26, RZ, RZ, -R26 ;  /* 0x000000ffff1a9224 */ /* 0x000fe200078e0a1a */
[----:B--2---:R-:W-:Y:S02]  /*21f10*/  ISETP.NE.AND P4, PT, R3, RZ, PT ;  /* 0x000000ff0300720c */ /* 0x004fe40003f85270 */
[----:B------:R-:W-:Y:S02]  /*21f20*/  LOP3.LUT R27, RZ, R3, RZ, 0x33, !PT ;  /* 0x00000003ff1b7212 */ /* 0x000fe400078e33ff */
[----:B------:R-:W-:-:S02]  /*21f30*/  IADD3 R3, P5, PT, R2, UR10, RZ ;  /* 0x0000000a02037c10 */ /* 0x000fc4000ffbe0ff */
[----:B-1----:R-:W2:Y:S04]  /*21f40*/  LDL.LU R2, [R1+0x9b4] ;  /* 0x0009b40001027983 */ /* 0x002ea80000300800 */
[----:B------:R-:W2:Y:S04]  /*21f50*/  LDL.LU R28, [R1+0x9ac] ;  /* 0x0009ac00011c7983 */ /* 0x000ea80000300800 */
[----:B------:R3:W-:Y:S04]  /*21f60*/  STL [R1+0x2424], R3 ;  /* 0x0024240301007387 */ /* 0x0007e80000100800 */
[----:B------:R-:W-:Y:S04]  /*21f70*/  STL [R1+0x247c], R23 ;  /* 0x00247c1701007387 */ /* 0x000fe80000100800 */
[----:B------:R-:W-:Y:S04]  /*21f80*/  STL [R1+0x2480], R22 ;  /* 0x0024801601007387 */ /* 0x000fe80000100800 */
[----:B------:R-:W-:Y:S04]  /*21f90*/  STL [R1+0x2484], R24 ;  /* 0x0024841801007387 */ /* 0x000fe80000100800 */
[----:B------:R-:W-:Y:S04]  /*21fa0*/  STL [R1+0x2488], R25 ;  /* 0x0024881901007387 */ /* 0x000fe80000100800 */
[----:B------:R-:W-:Y:S01]  /*21fb0*/  STL [R1+0x248c], R26 ;  /* 0x00248c1a01007387 */ /* 0x000fe20000100800 */
[----:B---3--:R-:W-:-:S02]  /*21fc0*/  SEL R3, R27, R21, !P4 ;  /* 0x000000151b037207 */ /* 0x008fc40006000000 */
[----:B----4-:R-:W-:-:S03]  /*21fd0*/  SEL R0, R27, R0, !P4 ;  /* 0x000000001b007207 */ /* 0x010fc60006000000 */
[----:B------:R0:W-:Y:S01]  /*21fe0*/  STL [R1+0x1c], R3 ;  /* 0x00001c0301007387 */ /* 0x0001e20000100800 */
[----:B------:R-:W-:-:S03]  /*21ff0*/  SEL R20, R27, R20, !P4 ;  /* 0x000000141b147207 */ /* 0x000fc60006000000 */
[----:B------:R1:W-:Y:S01]  /*22000*/  STL [R1+0x18], R0 ;  /* 0x0000180001007387 */ /* 0x0003e20000100800 */
[----:B0-----:R-:W-:-:S03]  /*22010*/  SEL R3, R27, R29, !P4 ;  /* 0x0000001d1b037207 */ /* 0x001fc60006000000 */
[----:B------:R-:W-:Y:S01]  /*22020*/  STL [R1+0x14], R20 ;  /* 0x0000141401007387 */ /* 0x000fe20000100800 */
[----:B-1----:R-:W-:-:S03]  /*22030*/  SEL R0, R27, R19, !P4 ;  /* 0x000000131b007207 */ /* 0x002fc60006000000 */
[----:B------:R0:W-:Y:S01]  /*22040*/  STL [R1+0x10], R3 ;  /* 0x0000100301007387 */ /* 0x0001e20000100800 */
[----:B------:R-:W-:-:S03]  /*22050*/  SEL R18, R27, R18, !P4 ;  /* 0x000000121b127207 */ /* 0x000fc60006000000 */
[----:B------:R1:W-:Y:S01]  /*22060*/  STL [R1+0xc], R0 ;  /* 0x00000c0001007387 */ /* 0x0003e20000100800 */
[C---:B0-----:R-:W-:Y:S02]  /*22070*/  SEL R3, R27.reuse, R17, !P4 ;  /* 0x000000111b037207 */ /* 0x041fe40006000000 */
[C---:B------:R-:W-:Y:S02]  /*22080*/  SEL R29, R27.reuse, R15, !P4 ;  /* 0x0000000f1b1d7207 */ /* 0x040fe40006000000 */
[C---:B-1----:R-:W-:Y:S01]  /*22090*/  SEL R0, R27.reuse, R16, !P4 ;  /* 0x000000101b007207 */ /* 0x042fe20006000000 */
[----:B------:R-:W-:Y:S04]  /*220a0*/  STL [R1+0x8], R18 ;  /* 0x0000081201007387 */ /* 0x000fe80000100800 */
[----:B------:R0:W-:Y:S04]  /*220b0*/  STL [R1+0x4], R3 ;  /* 0x0000040301007387 */ /* 0x0001e80000100800 */
[----:B------:R-:W-:Y:S04]  /*220c0*/  STL [R1+0x2490], R29 ;  /* 0x0024901d01007387 */ /* 0x000fe80000100800 */
[----:B------:R1:W-:Y:S01]  /*220d0*/  STL [R1], R0 ;  /* 0x0000000001007387 */ /* 0x0003e20000100800 */
[----:B0-----:R-:W-:-:S02]  /*220e0*/  SEL R3, R27, R13, !P4 ;  /* 0x0000000d1b037207 */ /* 0x001fc40006000000 */
[C---:B------:R-:W-:Y:S02]  /*220f0*/  SEL R12, R27.reuse, R12, !P4 ;  /* 0x0000000c1b0c7207 */ /* 0x040fe40006000000 */
[----:B-1----:R-:W-:-:S05]  /*22100*/  SEL R0, R27, R14, !P4 ;  /* 0x0000000e1b007207 */ /* 0x002fca0006000000 */
[----:B------:R0:W-:Y:S04]  /*22110*/  STL [R1+0x54], R0 ;  /* 0x0000540001007387 */ /* 0x0001e80000100800 */
[----:B------:R1:W-:Y:S01]  /*22120*/  STL [R1+0x5c], R3 ;  /* 0x00005c0301007387 */ /* 0x0003e20000100800 */
[C---:B------:R-:W-:Y:S02]  /*22130*/  SEL R9, R27.reuse, R9, !P4 ;  /* 0x000000091b097207 */ /* 0x040fe40006000000 */
[C---:B0-----:R-:W-:Y:S01]  /*22140*/  SEL R0, R27.reuse, R11, !P4 ;  /* 0x0000000b1b007207 */ /* 0x041fe20006000000 */
[----:B------:R-:W-:Y:S01]  /*22150*/  STL [R1+0x6c], R12 ;  /* 0x00006c0c01007387 */ /* 0x000fe20000100800 */
[----:B-1----:R-:W-:-:S03]  /*22160*/  SEL R3, R27, R10, !P4 ;  /* 0x0000000a1b037207 */ /* 0x002fc60006000000 */
        /* <DEDUP_REMOVED lines=8> */
[----:B0-----:R-:W-:-:S03]  /*221f0*/  SEL R0, R27, R5, !P4 ;  /* 0x000000051b007207 */ /* 0x001fc60006000000 */
[----:B------:R-:W-:Y:S01]  /*22200*/  STL [R1+0xd8], R6 ;  /* 0x0000d80601007387 */ /* 0x000fe20000100800 */
[----:B-1----:R-:W-:-:S03]  /*22210*/  SEL R3, R27, R4, !P4 ;  /* 0x000000041b037207 */ /* 0x002fc60006000000 */
[----:B------:R0:W-:Y:S04]  /*22220*/  STL [R1+0xe8], R0 ;  /* 0x0000e80001007387 */ /* 0x0001e80000100800 */
[----:B------:R-:W-:Y:S04]  /*22230*/  STL [R1+0xf0], R3 ;  /* 0x0000f00301007387 */ /* 0x000fe80000100800 */
[----:B------:R-:W3:Y:S01]  /*22240*/  LDL.LU R29, [R1+0x99c] ;  /* 0x00099c00011d7983 */ /* 0x000ee20000300800 */
[C---:B--2---:R-:W-:Y:S02]  /*22250*/  SEL R2, R27.reuse, R2, !P4 ;  /* 0x000000021b027207 */ /* 0x044fe40006000000 */
[----:B0-----:R-:W-:-:S03]  /*22260*/  SEL R0, R27, R28, !P4 ;  /* 0x0000001c1b007207 */ /* 0x001fc60006000000 */
[----:B------:R-:W-:Y:S04]  /*22270*/  STL [R1+0x10c], R2 ;  /* 0x00010c0201007387 */ /* 0x000fe80000100800 */
[----:B---3--:R0:W-:Y:S04]  /*22280*/  STL [R1+0x253c], R29 ;  /* 0x00253c1d01007387 */ /* 0x0081e80000100800 */
[----:B------:R-:W-:Y:S04]  /*22290*/  STL [R1+0x124], R0 ;  /* 0x0001240001007387 */ /* 0x000fe80000100800 */
[----:B0-----:R-:W2:Y:S04]  /*222a0*/  LDL.LU R29, [R1+0x9a0] ;  /* 0x0009a000011d7983 */ /* 0x001ea80000300800 */
[----:B--2---:R0:W-:Y:S04]  /*222b0*/  STL [R1+0x2540], R29 ;  /* 0x0025401d01007387 */ /* 0x0041e80000100800 */
[----:B0-----:R-:W2:Y:S04]  /*222c0*/  LDL.LU R29, [R1+0x9a4] ;  /* 0x0009a400011d7983 */ /* 0x001ea80000300800 */
[----:B--2---:R0:W-:Y:S04]  /*222d0*/  STL [R1+0x2544], R29 ;  /* 0x0025441d01007387 */ /* 0x0041e80000100800 */
[----:B0-----:R-:W2:Y:S04]  /*222e0*/  LDL.LU R29, [R1+0x9a8] ;  /* 0x0009a800011d7983 */ /* 0x001ea80000300800 */
[----:B------:R-:W3:Y:S04]  /*222f0*/  LDL.LU R26, [R1+0x998] ;  /* 0x00099800011a7983 */ /* 0x000ee80000300800 */
[----:B------:R-:W4:Y:S04]  /*22300*/  LDL.LU R25, [R1+0x994] ;  /* 0x0009940001197983 */ /* 0x000f280000300800 */
[----:B------:R-:W3:Y:S04]  /*22310*/  LDL.LU R24, [R1+0x990] ;  /* 0x0009900001187983 */ /* 0x000ee80000300800 */
        /* <DEDUP_REMOVED lines=23> */
[----:B------:R-:W3:Y:S01]  /*22490*/  LDL.LU R28, [R1+0x8f8] ;  /* 0x0008f800011c7983 */ /* 0x000ee20000300800 */
[----:B--2---:R-:W-:-:S05]  /*224a0*/  SEL R29, R27, R29, !P4 ;  /* 0x0000001d1b1d7207 */ /* 0x004fca0006000000 */
[----:B------:R0:W-:Y:S04]  /*224b0*/  STL [R1+0x138], R29 ;  /* 0x0001381d01007387 */ /* 0x0001e80000100800 */
[----:B0-----:R-:W2:Y:S02]  /*224c0*/  LDL.LU R29, [R1+0x2544] ;  /* 0x00254400011d7983 */ /* 0x001ea40000300800 */
[----:B--2---:R-:W-:-:S05]  /*224d0*/  SEL R29, R27, R29, !P4 ;  /* 0x0000001d1b1d7207 */ /* 0x004fca0006000000 */
[----:B------:R0:W-:Y:S04]  /*224e0*/  STL [R1+0x144], R29 ;  /* 0x0001441d01007387 */ /* 0x0001e80000100800 */
[----:B0-----:R-:W2:Y:S02]  /*224f0*/  LDL.LU R29, [R1+0x2540] ;  /* 0x00254000011d7983 */ /* 0x001ea40000300800 */
[----:B--2---:R-:W-:-:S05]  /*22500*/  SEL R29, R27, R29, !P4 ;  /* 0x0000001d1b1d7207 */ /* 0x004fca0006000000 */
[----:B------:R0:W-:Y:S04]  /*22510*/  STL [R1+0x150], R29 ;  /* 0x0001501d01007387 */ /* 0x0001e80000100800 */
[----:B0-----:R-:W2:Y:S01]  /*22520*/  LDL.LU R29, [R1+0x253c] ;  /* 0x00253c00011d7983 */ /* 0x001ea20000300800 */
[C---:B---3--:R-:W-:Y:S02]  /*22530*/  SEL R23, R27.reuse, R23, !P4 ;  /* 0x000000171b177207 */ /* 0x048fe40006000000 */
[C---:B------:R-:W-:Y:S02]  /*22540*/  SEL R18, R27.reuse, R18, !P4 ;  /* 0x000000121b127207 */ /* 0x040fe40006000000 */
[C---:B------:R-:W-:Y:S02]  /*22550*/  SEL R15, R27.reuse, R15, !P4 ;  /* 0x0000000f1b0f7207 */ /* 0x040fe40006000000 */
[----:B------:R-:W-:-:S02]  /*22560*/  SEL R12, R27, R12, !P4 ;  /* 0x0000000c1b0c7207 */ /* 0x000fc40006000000 */
[C---:B------:R-:W-:Y:S02]  /*22570*/  SEL R9, R27.reuse, R9, !P4 ;  /* 0x000000091b097207 */ /* 0x040fe40006000000 */
[C---:B------:R-:W-:Y:S02]  /*22580*/  SEL R6, R27.reuse, R6, !P4 ;  /* 0x000000061b067207 */ /* 0x040fe40006000000 */
[----:B--2---:R-:W-:-:S05]  /*22590*/  SEL R29, R27, R29, !P4 ;  /* 0x0000001d1b1d7207 */ /* 0x004fca0006000000 */
[----:B------:R0:W-:Y:S02]  /*225a0*/  STL [R1+0x168], R29 ;  /* 0x0001681d01007387 */ /* 0x0001e40000100800 */
[C---:B0-----:R-:W-:Y:S02]  /*225b0*/  SEL R29, R27.reuse, R26, !P4 ;  /* 0x0000001a1b1d7207 */ /* 0x041fe40006000000 */
[C---:B----4-:R-:W-:Y:S02]  /*225c0*/  SEL R26, R27.reuse, R25, !P4 ;  /* 0x000000191b1a7207 */ /* 0x050fe40006000000 */
[C---:B------:R-:W-:Y:S02]  /*225d0*/  SEL R25, R27.reuse, R24, !P4 ;  /* 0x000000181b197207 */ /* 0x040fe40006000000 */
[C---:B------:R-:W-:Y:S01]  /*225e0*/  SEL R24, R27.reuse, R22, !P4 ;  /* 0x000000161b187207 */ /* 0x040fe20006000000 */
[----:B------:R-:W-:Y:S01]  /*225f0*/  STL [R1+0x184], R29 ;  /* 0x0001841d01007387 */ /* 0x000fe20000100800 */
[----:B------:R-:W-:-:S02]  /*22600*/  SEL R22, R27, R3, !P4 ;  /* 0x000000031b167207 */ /* 0x000fc40006000000 */
[C---:B------:R-:W-:Y:S01]  /*22610*/  SEL R3, R27.reuse, R21, !P4 ;  /* 0x000000151b037207 */ /* 0x040fe20006000000 */
[----:B------:R-:W-:Y:S01]  /*22620*/  STL [R1+0x18c], R26 ;  /* 0x00018c1a01007387 */ /* 0x000fe20000100800 */
[----:B------:R-:W-:-:S03]  /*22630*/  SEL R21, R27, R0, !P4 ;  /* 0x000000001b157207 */ /* 0x000fc60006000000 */
[----:B------:R-:W-:Y:S01]  /*22640*/  STL [R1+0x1d4], R25 ;  /* 0x0001d41901007387 */ /* 0x000fe20000100800 */
[----:B------:R-:W-:-:S03]  /*22650*/  SEL R0, R27, R20, !P4 ;  /* 0x000000141b007207 */ /* 0x000fc60006000000 */
[----:B------:R-:W-:Y:S04]  /*22660*/  STL [R1+0x1d8], R24 ;  /* 0x0001d81801007387 */ /* 0x000fe80000100800 */
[----:B------:R-:W-:Y:S04]  /*22670*/  STL [R1+0x1dc], R23 ;  /* 0x0001dc1701007387 */ /* 0x000fe80000100800 */
[----:B------:R-:W-:Y:S04]  /*22680*/  STL [R1+0x1e0], R22 ;  /* 0x0001e01601007387 */ /* 0x000fe80000100800 */
[----:B------:R0:W-:Y:S04]  /*22690*/  STL [R1+0x1e4], R3 ;  /* 0x0001e40301007387 */ /* 0x0001e80000100800 */
[----:B------:R-:W-:Y:S01]  /*226a0*/  STL [R1+0x1e8], R21 ;  /* 0x0001e81501007387 */ /* 0x000fe20000100800 */
[----:B0-----:R-:W-:-:S03]  /*226b0*/  SEL R3, R27, R19, !P4 ;  /* 0x000000131b037207 */ /* 0x001fc60006000000 */
[----:B------:R0:W-:Y:S04]  /*226c0*/  STL [R1+0x1ec], R0 ;  /* 0x0001ec0001007387 */ /* 0x0001e80000100800 */
[----:B------:R1:W-:Y:S01]  /*226d0*/  STL [R1+0x1f0], R3 ;  /* 0x0001f00301007387 */ /* 0x0003e20000100800 */
[----:B0-----:R-:W-:-:S03]  /*226e0*/  SEL R0, R27, R17, !P4 ;  /* 0x000000111b007207 */ /* 0x001fc60006000000 */
        /* <DEDUP_REMOVED lines=24> */
[----:B------:R-:W2:Y:S01]  /*22870*/  LDL.LU R29, [R1+0x8e0] ;  /* 0x0008e000011d7983 */ /* 0x000ea20000300800 */
[C---:B------:R-:W-:Y:S02]  /*22880*/  SEL R2, R27.reuse, R2, !P4 ;  /* 0x000000021b027207 */ /* 0x040fe40006000000 */
[----:B0-----:R-:W-:-:S03]  /*22890*/  SEL R0, R27, R28, !P4 ;  /* 0x0000001c1b007207 */ /* 0x001fc60006000000 */
[----:B------:R-:W-:Y:S04]  /*228a0*/  STL [R1+0x274], R2 ;  /* 0x0002740201007387 */ /* 0x000fe80000100800 */
[----:B--2---:R0:W-:Y:S04]  /*228b0*/  STL [R1+0x2530], R29 ;  /* 0x0025301d01007387 */ /* 0x0041e80000100800 */
        /* <DEDUP_REMOVED lines=845> */
[C---:B------:R-:W-:Y:S02]  /*25d90*/  SEL R24, R27.reuse, R22, !P4 ;  /* 0x000000161b187207 */ /* 0x040fe40006000000 */
[C---:B------:R-:W-:Y:S01]  /*25da0*/  SEL R22, R27.reuse, R3, !P4 ;  /* 0x000000031b167207 */ /* 0x040fe20006000000 */
[----:B------:R-:W-:Y:S04]  /*25db0*/  STL [R1+0x57c], R29 ;  /* 0x00057c1d01007387 */ /* 0x000fe80000100800 */
[----:B------:R-:W-:Y:S01]  /*25dc0*/  STL [R1+0x570], R26 ;  /* 0x0005701a01007387 */ /* 0x000fe20000100800 */
[----:B------:R-:W-:-:S03]  /*25dd0*/  SEL R3, R27, R21, !P4 ;  /* 0x000000151b037207 */ /* 0x000fc60006000000 */
[----:B------:R-:W-:Y:S04]  /*25de0*/  STL [R1+0x564], R25 ;  /* 0x0005641901007387 */ /* 0x000fe80000100800 */
[----:B------:R-:W-:Y:S04]  /*25df0*/  STL [R1+0x560], R24 ;  /* 0x0005601801007387 */ /* 0x000fe80000100800 */
[----:B------:R-:W-:Y:S01]  /*25e00*/  STL [R1+0x55c], R23 ;  /* 0x00055c1701007387 */ /* 0x000fe20000100800 */
[----:B------:R-:W-:-:S03]  /*25e10*/  SEL R21, R27, R0, !P4 ;  /* 0x000000001b157207 */ /* 0x000fc60006000000 */
[----:B------:R-:W-:Y:S01]  /*25e20*/  STL [R1+0x554], R22 ;  /* 0x0005541601007387 */ /* 0x000fe20000100800 */
[----:B------:R-:W-:-:S03]  /*25e30*/  SEL R0, R27, R20, !P4 ;  /* 0x000000141b007207 */ /* 0x000fc60006000000 */
[----:B------:R0:W-:Y:S04]  /*25e40*/  STL [R1+0x544], R3 ;  /* 0x0005440301007387 */ /* 0x0001e80000100800 */
[----:B------:R-:W-:Y:S04]  /*25e50*/  STL [R1+0x540], R21 ;  /* 0x0005401501007387 */ /* 0x000fe80000100800 */
[----:B------:R1:W-:Y:S01]  /*25e60*/  STL [R1+0x53c], R0 ;  /* 0x00053c0001007387 */ /* 0x0003e20000100800 */
[C---:B0-----:R-:W-:Y:S02]  /*25e70*/  SEL R3, R27.reuse, R19, !P4 ;  /* 0x000000131b037207 */ /* 0x041fe40006000000 */
[----:B-1----:R-:W-:-:S03]  /*25e80*/  SEL R0, R27, R17, !P4 ;  /* 0x000000111b007207 */ /* 0x002fc60006000000 */
        /* <DEDUP_REMOVED lines=23> */
[----:B0-----:R-:W-:-:S05]  /*26000*/  SEL R3, R27, R4, !P4 ;  /* 0x000000041b037207 */ /* 0x001fca0006000000 */
[----:B------:R-:W-:Y:S04]  /*26010*/  STL [R1+0x4d0], R3 ;  /* 0x0004d00301007387 */ /* 0x000fe80000100800 */
[----:B------:R-:W2:Y:S01]  /*26020*/  LDL.LU R29, [R1+0x3b4] ;  /* 0x0003b400011d7983 */ /* 0x000ea20000300800 */
[C---:B------:R-:W-:Y:S02]  /*26030*/  SEL R2, R27.reuse, R2, !P4 ;  /* 0x000000021b027207 */ /* 0x040fe40006000000 */
[----:B-1----:R-:W-:-:S03]  /*26040*/  SEL R0, R27, R28, !P4 ;  /* 0x0000001c1b007207 */ /* 0x002fc60006000000 */
        /* <DEDUP_REMOVED lines=441> */
[C---:B----4-:R-:W-:Y:S02]  /*27be0*/  SEL R25, R27.reuse, R25, !P4 ;  /* 0x000000191b197207 */ /* 0x050fe40006000000 */
[C---:B------:R-:W-:Y:S02]  /*27bf0*/  SEL R24, R27.reuse, R24, !P4 ;  /* 0x000000181b187207 */ /* 0x040fe40006000000 */
[----:B------:R-:W-:-:S02]  /*27c00*/  SEL R22, R27, R22, !P4 ;  /* 0x000000161b167207 */ /* 0x000fc40006000000 */
[C---:B------:R-:W-:Y:S02]  /*27c10*/  SEL R23, R27.reuse, R23, !P4 ;  /* 0x000000171b177207 */ /* 0x040fe40006000000 */
[C---:B------:R-:W-:Y:S02]  /*27c20*/  SEL R21, R27.reuse, R21, !P4 ;  /* 0x000000151b157207 */ /* 0x040fe40006000000 */
[C---:B------:R-:W-:Y:S02]  /*27c30*/  SEL R20, R27.reuse, R20, !P4 ;  /* 0x000000141b147207 */ /* 0x040fe40006000000 */
[C---:B------:R-:W-:Y:S02]  /*27c40*/  SEL R19, R27.reuse, R19, !P4 ;  /* 0x000000131b137207 */ /* 0x040fe40006000000 */
        /* <DEDUP_REMOVED lines=17> */
[----:B--2---:R-:W-:-:S05]  /*27d60*/  SEL R29, R27, R29, !P4 ;  /* 0x0000001d1b1d7207 */ /* 0x004fca0006000000 */
[----:B------:R0:W-:Y:S04]  /*27d70*/  STL [R1+0x15c], R29 ;  /* 0x00015c1d01007387 */ /* 0x0001e80000100800 */
[----:B0-----:R-:W2:Y:S04]  /*27d80*/  LDL.LU R29, [R1+0x2490] ;  /* 0x00249000011d7983 */ /* 0x001ea80000300800 */
[----:B------:R0:W-:Y:S04]  /*27d90*/  STL [R1+0x158], R26 ;  /* 0x0001581a01007387 */ /* 0x0001e80000100800 */
[----:B0-----:R-:W3:Y:S04]  /*27da0*/  LDL.LU R26, [R1+0x248c] ;  /* 0x00248c00011a7983 */ /* 0x001ee80000300800 */
[----:B------:R0:W-:Y:S04]  /*27db0*/  STL [R1+0x154], R25 ;  /* 0x0001541901007387 */ /* 0x0001e80000100800 */
[----:B0-----:R-:W4:Y:S04]  /*27dc0*/  LDL.LU R25, [R1+0x2488] ;  /* 0x0024880001197983 */ /* 0x001f280000300800 */
[----:B------:R0:W-:Y:S04]  /*27dd0*/  STL [R1+0x14c], R24 ;  /* 0x00014c1801007387 */ /* 0x0001e80000100800 */
[----:B0-----:R-:W2:Y:S04]  /*27de0*/  LDL.LU R24, [R1+0x2484] ;  /* 0x0024840001187983 */ /* 0x001ea80000300800 */
        /* <DEDUP_REMOVED lines=43> */
[----:B0-----:R-:W3:Y:S01]  /*280a0*/  LDL.LU R28, [R1+0x242c] ;  /* 0x00242c00011c7983 */ /* 0x001ee20000300800 */
[----:B------:R-:W-:-:S02]  /*280b0*/  SEL R3, R27, R3, !P4 ;  /* 0x000000031b037207 */ /* 0x000fc40006000000 */
[----:B------:R-:W-:-:S03]  /*280c0*/  SEL R0, R27, R0, !P4 ;  /* 0x000000001b007207 */ /* 0x000fc60006000000 */
[----:B------:R-:W-:Y:S04]  /*280d0*/  STL [R1+0xd4], R3 ;  /* 0x0000d40301007387 */ /* 0x000fe80000100800 */
[----:B------:R2:W-:Y:S02]  /*280e0*/  STL [R1+0xcc], R0 ;  /* 0x0000cc0001007387 */ /* 0x0005e40000100800 */
[C---:B--2---:R-:W-:Y:S02]  /*280f0*/  SEL R0, R27.reuse, R2, !P4 ;  /* 0x000000021b007207 */ /* 0x044fe40006000000 */
[C---:B------:R-:W-:Y:S02]  /*28100*/  SEL R2, R27.reuse, R4, !P4 ;  /* 0x000000041b027207 */ /* 0x040fe40006000000 */
[----:B---3--:R-:W-:-:S05]  /*28110*/  SEL R3, R27, R28, !P4 ;  /* 0x0000001c1b037207 */ /* 0x008fca0006000000 */
[----:B------:R0:W-:Y:S04]  /*28120*/  STL [R1+0xc8], R3 ;  /* 0x0000c80301007387 */ /* 0x0001e80000100800 */
[----:B------:R1:W-:Y:S04]  /*28130*/  STL [R1+0xc4], R0 ;  /* 0x0000c40001007387 */ /* 0x0003e80000100800 */
[----:B------:R2:W-:Y:S01]  /*28140*/  STL [R1+0xbc], R2 ;  /* 0x0000bc0201007387 */ /* 0x0005e20000100800 */
[C---:B0-----:R-:W-:Y:S02]  /*28150*/  SEL R3, R27.reuse, R5, !P4 ;  /* 0x000000051b037207 */ /* 0x041fe40006000000 */
[----:B-1----:R-:W-:-:S02]  /*28160*/  SEL R0, R27, R6, !P4 ;  /* 0x000000061b007207 */ /* 0x002fc40006000000 */
[C---:B--2---:R-:W-:Y:S01]  /*28170*/  SEL R2, R27.reuse, R7, !P4 ;  /* 0x000000071b027207 */ /* 0x044fe20006000000 */
[----:B------:R0:W-:Y:S04]  /*28180*/  STL [R1+0xb8], R3 ;  /* 0x0000b80301007387 */ /* 0x0001e80000100800 */
[----:B------:R1:W-:Y:S04]  /*28190*/  STL [R1+0xb4], R0 ;  /* 0x0000b40001007387 */ /* 0x0003e80000100800 */
[----:B------:R2:W-:Y:S01]  /*281a0*/  STL [R1+0xb0], R2 ;  /* 0x0000b00201007387 */ /* 0x0005e20000100800 */
[----:B0-----:R-:W-:-:S02]  /*281b0*/  SEL R3, R27, R8, !P4 ;  /* 0x000000081b037207 */ /* 0x001fc40006000000 */
[C---:B-1----:R-:W-:Y:S02]  /*281c0*/  SEL R0, R27.reuse, R9, !P4 ;  /* 0x000000091b007207 */ /* 0x042fe40006000000 */
[C---:B--2---:R-:W-:Y:S01]  /*281d0*/  SEL R2, R27.reuse, R10, !P4 ;  /* 0x0000000a1b027207 */ /* 0x044fe20006000000 */
[----:B------:R0:W-:Y:S04]  /*281e0*/  STL [R1+0xa8], R3 ;  /* 0x0000a80301007387 */ /* 0x0001e80000100800 */
[----:B------:R1:W-:Y:S04]  /*281f0*/  STL [R1+0x9c], R0 ;  /* 0x00009c0001007387 */ /* 0x0003e80000100800 */
[----:B------:R2:W-:Y:S01]  /*28200*/  STL [R1+0x98], R2 ;  /* 0x0000980201007387 */ /* 0x0005e20000100800 */
[----:B0-----:R-:W-:-:S02]  /*28210*/  SEL R3, R27, R11, !P4 ;  /* 0x0000000b1b037207 */ /* 0x001fc40006000000 */
[C---:B-1----:R-:W-:Y:S02]  /*28220*/  SEL R0, R27.reuse, R12, !P4 ;  /* 0x0000000c1b007207 */ /* 0x042fe40006000000 */
[C---:B--2---:R-:W-:Y:S01]  /*28230*/  SEL R2, R27.reuse, R13, !P4 ;  /* 0x0000000d1b027207 */ /* 0x044fe20006000000 */
[----:B------:R-:W-:Y:S04]  /*28240*/  STL [R1+0x94], R3 ;  /* 0x0000940301007387 */ /* 0x000fe80000100800 */
[----:B------:R-:W2:Y:S04]  /*28250*/  LDL.LU R28, [R1+0x828] ;  /* 0x00082800011c7983 */ /* 0x000ea80000300800 */
[----:B------:R0:W-:Y:S04]  /*28260*/  STL [R1+0x90], R0 ;  /* 0x0000900001007387 */ /* 0x0001e80000100800 */
[----:B------:R1:W-:Y:S01]  /*28270*/  STL [R1+0x8c], R2 ;  /* 0x00008c0201007387 */ /* 0x0003e20000100800 */
[----:B0-----:R-:W-:-:S02]  /*28280*/  SEL R0, R27, R14, !P4 ;  /* 0x0000000e1b007207 */ /* 0x001fc40006000000 */
[C---:B-1----:R-:W-:Y:S02]  /*28290*/  SEL R2, R27.reuse, R15, !P4 ;  /* 0x0000000f1b027207 */ /* 0x042fe40006000000 */
[C---:B------:R-:W-:Y:S01]  /*282a0*/  SEL R3, R27.reuse, R16, !P4 ;  /* 0x000000101b037207 */ /* 0x040fe20006000000 */
[----:B------:R0:W-:Y:S04]  /*282b0*/  STL [R1+0x88], R0 ;  /* 0x0000880001007387 */ /* 0x0001e80000100800 */
[----:B0-----:R-:W3:Y:S04]  /*282c0*/  LDL.LU R0, [R1+0x900] ;  /* 0x0009000001007983 */ /* 0x001ee80000300800 */
[----:B------:R0:W-:Y:S04]  /*282d0*/  STL [R1+0x84], R2 ;  /* 0x0000840201007387 */ /* 0x0001e80000100800 */
[----:B------:R1:W-:Y:S04]  /*282e0*/  STL [R1+0x7c], R3 ;  /* 0x00007c0301007387 */ /* 0x0003e80000100800 */
[----:B------:R-:W3:Y:S01]  /*282f0*/  LDL.LU R4, [R1+0x1c] ;  /* 0x00001c0001047983 */ /* 0x000ee20000300800 */
[----:B0-----:R-:W-:-:S02]  /*28300*/  SEL R2, R27, R17, !P4 ;  /* 0x000000111b027207 */ /* 0x001fc40006000000 */
[----:B-1----:R-:W-:-:S03]  /*28310*/  SEL R3, R27, R18, !P4 ;  /* 0x000000121b037207 */ /* 0x002fc60006000000 */
[----:B------:R0:W-:Y:S04]  /*28320*/  STL [R1+0x74], R2 ;  /* 0x0000740201007387 */ /* 0x0001e80000100800 */
[----:B------:R-:W3:Y:S04]  /*28330*/  LDL.LU R5, [R1+0x14] ;  /* 0x0000140001057983 */ /* 0x000ee80000300800 */
[----:B------:R-:W-:Y:S01]  /*28340*/  STL [R1+0x70], R3 ;  /* 0x0000700301007387 */ /* 0x000fe20000100800 */
[----:B0-----:R-:W-:-:S03]  /*28350*/  SEL R2, R27, R19, !P4 ;  /* 0x000000131b027207 */ /* 0x001fc60006000000 */
[----:B------:R-:W3:Y:S04]  /*28360*/  LDL.LU R19, [R1+0x10] ;  /* 0x0000100001137983 */ /* 0x000ee80000300800 */
[----:B------:R-:W3:Y:S04]  /*28370*/  LDL.LU R6, [R1+0xc] ;  /* 0x00000c0001067983 */ /* 0x000ee80000300800 */
[----:B------:R0:W-:Y:S02]  /*28380*/  STL [R1+0x68], R2 ;  /* 0x0000680201007387 */ /* 0x0001e40000100800 */
[----:B0-----:R-:W-:-:S02]  /*28390*/  SEL R2, R27, R20, !P4 ;  /* 0x000000141b027207 */ /* 0x001fc40006000000 */
[----:B------:R-:W3:Y:S04]  /*283a0*/  LDL.LU R20, [R1+0x18] ;  /* 0x0000180001147983 */ /* 0x000ee80000300800 */
[----:B------:R-:W3:Y:S04]  /*283b0*/  LDL.LU R7, [R1+0x8] ;  /* 0x0000080001077983 */ /* 0x000ee80000300800 */
[----:B------:R0:W-:Y:S04]  /*283c0*/  STL [R1+0x64], R2 ;  /* 0x0000640201007387 */ /* 0x0001e80000100800 */
[----:B------:R-:W3:Y:S04]  /*283d0*/  LDL.LU R18, [R1+0x4] ;  /* 0x0000040001127983 */ /* 0x000ee80000300800 */
[----:B------:R-:W3:Y:S01]  /*283e0*/  LDL.LU R8, [R1] ;  /* 0x0000000001087983 */ /* 0x000ee20000300800 */
[----:B------:R-:W-:-:S02]  /*283f0*/  SEL R3, R27, R22, !P4 ;  /* 0x000000161b037207 */ /* 0x000fc40006000000 */
[----:B0-----:R-:W-:-:S05]  /*28400*/  SEL R2, R27, R21, !P4 ;  /* 0x000000151b027207 */ /* 0x001fca0006000000 */
[----:B------:R0:W-:Y:S04]  /*28410*/  STL [R1+0x60], R2 ;  /* 0x0000600201007387 */ /* 0x0001e80000100800 */
[----:B------:R-:W3:Y:S01]  /*28420*/  LDL.LU R9, [R1+0x54] ;  /* 0x0000540001097983 */ /* 0x000ee20000300800 */
[----:B0-----:R-:W-:-:S05]  /*28430*/  SEL R2, R27, R23, !P4 ;  /* 0x000000171b027207 */ /* 0x001fca0006000000 */
[----:B------:R0:W-:Y:S04]  /*28440*/  STL [R1+0x58], R2 ;  /* 0x0000580201007387 */ /* 0x0001e80000100800 */
[----:B------:R4:W-:Y:S04]  /*28450*/  STL [R1+0x50], R3 ;  /* 0x0000500301007387 */ /* 0x0009e80000100800 */
[----:B------:R-:W3:Y:S04]  /*28460*/  LDL.LU R10, [R1+0x5c] ;  /* 0x00005c00010a7983 */ /* 0x000ee80000300800 */
[----:B------:R-:W3:Y:S01]  /*28470*/  LDL.LU R11, [R1+0x6c] ;  /* 0x00006c00010b7983 */ /* 0x000ee20000300800 */
[----:B0-----:R-:W-:-:S02]  /*28480*/  SEL R2, R27, R24, !P4 ;  /* 0x000000181b027207 */ /* 0x001fc40006000000 */
[----:B----4-:R-:W-:-:S03]  /*28490*/  SEL R3, R27, R25, !P4 ;  /* 0x000000191b037207 */ /* 0x010fc60006000000 */
[----:B------:R0:W-:Y:S04]  /*284a0*/  STL [R1+0x4c], R2 ;  /* 0x00004c0201007387 */ /* 0x0001e80000100800 */
[----:B------:R-:W4:Y:S04]  /*284b0*/  LDL.LU R12, [R1+0x78] ;  /* 0x00007800010c7983 */ /* 0x000f280000300800 */
[----:B------:R-:W-:Y:S04]  /*284c0*/  STL [R1+0x2428], R3 ;  /* 0x0024280301007387 */ /* 0x000fe80000100800 */
[----:B------:R-:W4:Y:S04]  /*284d0*/  LDL.LU R17, [R1+0x80] ;  /* 0x0000800001117983 */ /* 0x000f280000300800 */
[----:B------:R-:W4:Y:S01]  /*284e0*/  LDL.LU R16, [R1+0xac] ;  /* 0x0000ac0001107983 */ /* 0x000f220000300800 */
[----:B0-----:R-:W-:-:S05]  /*284f0*/  SEL R2, R27, R26, !P4 ;  /* 0x0000001a1b027207 */ /* 0x001fca0006000000 */
[----:B------:R2:W-:Y:S04]  /*28500*/  STL [R1+0x40], R2 ;  /* 0x0000400201007387 */ /* 0x0005e80000100800 */
[----:B------:R-:W4:Y:S04]  /*28510*/  LDL.LU R13, [R1+0xc0] ;  /* 0x0000c000010d7983 */ /* 0x000f280000300800 */
[----:B------:R-:W4:Y:S04]  /*28520*/  LDL.LU R15, [R1+0xd0] ;  /* 0x0000d000010f7983 */ /* 0x000f280000300800 */
[----:B------:R-:W4:Y:S01]  /*28530*/  LDL.LU R14, [R1+0xd8] ;  /* 0x0000d800010e7983 */ /* 0x000f220000300800 */
[----:B--2---:R-:W-:-:S05]  /*28540*/  LEA.HI.X.SX32 R2, R28, UR11, 0x1, P5 ;  /* 0x0000000b1c027c11 */ /* 0x004fca000a8f0eff */
[----:B------:R3:W-:Y:S04]  /*28550*/  STL [R1+0x2420], R2 ;  /* 0x0024200201007387 */ /* 0x0007e80000100800 */
[----:B------:R-:W2:Y:S01]  /*28560*/  LDL.LU R28, [R1+0xe8] ;  /* 0x0000e800011c7983 */ /* 0x000ea20000300800 */
[----:B---3--:R-:W-:-:S03]  /*28570*/  IMAD R2, R4, UR12, RZ ;  /* 0x0000000c04027c24 */ /* 0x008fc6000f8e02ff */
[----:B------:R-:W3:Y:S04]  /*28580*/  LDL.LU R4, [R1+0xf0] ;  /* 0x0000f00001047983 */ /* 0x000ee80000300800 */
[----:B------:R0:W-:Y:S02]  /*28590*/  STL [R1+0x44], R2 ;  /* 0x0000440201007387 */ /* 0x0001e40000100800 */
[----:B0-----:R-:W-:Y:S02]  /*285a0*/  IMAD R2, R5, UR12, RZ ;  /* 0x0000000c05027c24 */ /* 0x001fe4000f8e02ff */
[----:B------:R-:W3:Y:S01]  /*285b0*/  LDL.LU R5, [R1+0x10c] ;  /* 0x00010c0001057983 */ /* 0x000ee20000300800 */
[----:B------:R-:W-:-:S05]  /*285c0*/  IMAD R3, R20, UR12, RZ ;  /* 0x0000000c14037c24 */ /* 0x000fca000f8e02ff */
[----:B------:R-:W-:Y:S04]  /*285d0*/  STL [R1+0x3c], R3 ;  /* 0x00003c0301007387 */ /* 0x000fe80000100800 */
[----:B------:R0:W-:Y:S02]  /*285e0*/  STL [R1+0x38], R2 ;  /* 0x0000380201007387 */ /* 0x0001e40000100800 */
[----:B0-----:R-:W-:Y:S02]  /*285f0*/  IMAD R2, R6, UR12, RZ ;  /* 0x0000000c06027c24 */ /* 0x001fe4000f8e02ff */
[----:B------:R-:W3:Y:S01]  /*28600*/  LDL.LU R6, [R1+0x124] ;  /* 0x0001240001067983 */ /* 0x000ee20000300800 */
[----:B------:R-:W-:-:S05]  /*28610*/  IMAD R3, R19, UR12, RZ ;  /* 0x0000000c13037c24 */ /* 0x000fca000f8e02ff */
[----:B------:R0:W-:Y:S04]  /*28620*/  STL [R1+0x34], R3 ;  /* 0x0000340301007387 */ /* 0x0001e80000100800 */
[----:B------:R1:W-:Y:S01]  /*28630*/  STL [R1+0x30], R2 ;  /* 0x0000300201007387 */ /* 0x0003e20000100800 */
[----:B0-----:R-:W-:-:S03]  /*28640*/  IMAD R3, R7, UR12, RZ ;  /* 0x0000000c07037c24 */ /* 0x001fc6000f8e02ff */
[----:B------:R-:W3:Y:S01]  /*28650*/  LDL.LU R7, [R1+0x138] ;  /* 0x0001380001077983 */ /* 0x000ee20000300800 */
[----:B-1----:R-:W-:-:S03]  /*28660*/  IMAD R2, R18, UR12, RZ ;  /* 0x0000000c12027c24 */ /* 0x002fc6000f8e02ff */
[----:B------:R0:W-:Y:S02]  /*28670*/  STL [R1+0x2c], R3 ;  /* 0x00002c0301007387 */ /* 0x0001e40000100800 */
[----:B0-----:R-:W-:Y:S02]  /*28680*/  IMAD R3, R8, UR12, RZ ;  /* 0x0000000c08037c24 */ /* 0x001fe4000f8e02ff */
[----:B------:R-:W3:Y:S04]  /*28690*/  LDL.LU R8, [R1+0x144] ;  /* 0x0001440001087983 */ /* 0x000ee80000300800 */
[----:B------:R0:W-:Y:S04]  /*286a0*/  STL [R1+0x28], R2 ;  /* 0x0000280201007387 */ /* 0x0001e80000100800 */
[----:B------:R1:W-:Y:S01]  /*286b0*/  STL [R1+0x24], R3 ;  /* 0x0000240301007387 */ /* 0x0003e20000100800 */
[----:B0-----:R-:W-:-:S02]  /*286c0*/  IMAD R2, R29, UR12, RZ ;  /* 0x0000000c1d027c24 */ /* 0x001fc4000f8e02ff */
[----:B-1----:R-:W-:Y:S02]  /*286d0*/  IMAD R3, R9, UR12, RZ ;  /* 0x0000000c09037c24 */ /* 0x002fe4000f8e02ff */
[----:B------:R-:W3:Y:S04]  /*286e0*/  LDL.LU R9, [R1+0x150] ;  /* 0x0001500001097983 */ /* 0x000ee80000300800 */
[----:B------:R0:W-:Y:S04]  /*286f0*/  STL [R1+0x20], R2 ;  /* 0x0000200201007387 */ /* 0x0001e80000100800 */
[----:B------:R1:W-:Y:S01]  /*28700*/  STL [R1+0x1c], R3 ;  /* 0x00001c0301007387 */ /* 0x0003e20000100800 */
[----:B0-----:R-:W-:-:S02]  /*28710*/  IMAD R2, R10, UR12, RZ ;  /* 0x0000000c0a027c24 */ /* 0x001fc4000f8e02ff */
[----:B-1----:R-:W-:Y:S01]  /*28720*/  IMAD R3, R11, UR12, RZ ;  /* 0x0000000c0b037c24 */ /* 0x002fe2000f8e02ff */
[----:B------:R-:W3:Y:S04]  /*28730*/  LDL.LU R10, [R1+0x168] ;  /* 0x00016800010a7983 */ /* 0x000ee80000300800 */
[----:B------:R0:W-:Y:S04]  /*28740*/  STL [R1+0x18], R2 ;  /* 0x0000180201007387 */ /* 0x0001e80000100800 */
[----:B------:R-:W3:Y:S01]  /*28750*/  LDL.LU R11, [R1+0x184] ;  /* 0x00018400010b7983 */ /* 0x000ee20000300800 */
[----:B----4-:R-:W-:-:S03]  /*28760*/  IMAD R17, R17, UR12, RZ ;  /* 0x0000000c11117c24 */ /* 0x010fc6000f8e02ff */
[----:B------:R1:W-:Y:S01]  /*28770*/  STL [R1+0x14], R3 ;  /* 0x0000140301007387 */ /* 0x0003e20000100800 */
[----:B0-----:R-:W-:-:S03]  /*28780*/  IMAD R2, R12, UR12, RZ ;  /* 0x0000000c0c027c24 */ /* 0x001fc6000f8e02ff */
[----:B------:R-:W4:Y:S04]  /*28790*/  LDL.LU R12, [R1+0x18c] ;  /* 0x00018c00010c7983 */ /* 0x000f280000300800 */
[----:B------:R0:W-:Y:S01]  /*287a0*/  STL [R1+0x10], R2 ;  /* 0x0000100201007387 */ /* 0x0001e20000100800 */
[----:B-1----:R-:W-:-:S03]  /*287b0*/  IMAD R3, R13, UR12, RZ ;  /* 0x0000000c0d037c24 */ /* 0x002fc6000f8e02ff */
[----:B------:R-:W-:Y:S04]  /*287c0*/  STL [R1+0xc], R17 ;  /* 0x00000c1101007387 */ /* 0x000fe80000100800 */
[----:B------:R-:W4:Y:S01]  /*287d0*/  LDL.LU R13, [R1+0x1d4] ;  /* 0x0001d400010d7983 */ /* 0x000f220000300800 */
[----:B0-----:R-:W-:Y:S02]  /*287e0*/  IMAD R2, R16, UR12, RZ ;  /* 0x0000000c10027c24 */ /* 0x001fe4000f8e02ff */
[----:B------:R-:W-:-:S03]  /*287f0*/  IMAD R29, R14, UR12, RZ ;  /* 0x0000000c0e1d7c24 */ /* 0x000fc6000f8e02ff */
[----:B------:R0:W-:Y:S04]  /*28800*/  STL [R1+0x8], R2 ;  /* 0x0000080201007387 */ /* 0x0001e80000100800 */
[----:B------:R-:W-:Y:S04]  /*28810*/  STL [R1+0x4], R3 ;  /* 0x0000040301007387 */ /* 0x000fe80000100800 */
[----:B------:R-:W4:Y:S01]  /*28820*/  LDL.LU R14, [R1+0x1d8] ;  /* 0x0001d800010e7983 */ /* 0x000f220000300800 */
[----:B0-----:R-:W-:-:S05]  /*28830*/  IMAD R2, R15, UR12, RZ ;  /* 0x0000000c0f027c24 */ /* 0x001fca000f8e02ff */
[----:B------:R0:W-:Y:S04]  /*28840*/  STL [R1], R2 ;  /* 0x0000000201007387 */ /* 0x0001e80000100800 */
[----:B------:R-:W-:Y:S01]  /*28850*/  STL [R1+0x23f4], R29 ;  /* 0x0023f41d01007387 */ /* 0x000fe20000100800 */
[----:B--2---:R-:W-:-:S05]  /*28860*/  IMAD R28, R28, UR12, RZ ;  /* 0x0000000c1c1c7c24 */ /* 0x004fca000f8e02ff */
[----:B------:R-:W-:Y:S04]  /*28870*/  STL [R1+0x23f0], R28 ;  /* 0x0023f01c01007387 */ /* 0x000fe80000100800 */
[----:B------:R-:W2:Y:S01]  /*28880*/  LDL.LU R15, [R1+0x1dc] ;  /* 0x0001dc00010f7983 */ /* 0x000ea20000300800 */
[----:B---3--:R-:W-:-:S05]  /*28890*/  IMAD R4, R4, UR12, RZ ;  /* 0x0000000c04047c24 */ /* 0x008fca000f8e02ff */
[----:B------:R-:W-:Y:S04]  /*288a0*/  STL [R1+0x23ec], R4 ;  /* 0x0023ec0401007387 */ /* 0x000fe80000100800 */
[----:B------:R-:W3:Y:S01]  /*288b0*/  LDL.LU R16, [R1+0x1e0] ;  /* 0x0001e00001107983 */ /* 0x000ee20000300800 */
[----:B------:R-:W-:-:S05]  /*288c0*/  IMAD R5, R5, UR12, RZ ;  /* 0x0000000c05057c24 */ /* 0x000fca000f8e02ff */
[----:B------:R-:W-:Y:S01]  /*288d0*/  STL [R1+0x23e8], R5 ;  /* 0x0023e80501007387 */ /* 0x000fe20000100800 */
[----:B------:R-:W-:-:S05]  /*288e0*/  IMAD R6, R6, UR12, RZ ;  /* 0x0000000c06067c24 */ /* 0x000fca000f8e02ff */
[----:B------:R-:W-:Y:S04]  /*288f0*/  STL [R1+0x23e4], R6 ;  /* 0x0023e40601007387 */ /* 0x000fe80000100800 */
[----:B------:R-:W3:Y:S01]  /*28900*/  LDL.LU R17, [R1+0x1e4] ;  /* 0x0001e40001117983 */ /* 0x000ee20000300800 */
[----:B------:R-:W-:-:S05]  /*28910*/  IMAD R7, R7, UR12, RZ ;  /* 0x0000000c07077c24 */ /* 0x000fca000f8e02ff */
[----:B------:R-:W-:Y:S04]  /*28920*/  STL [R1+0x23e0], R7 ;  /* 0x0023e00701007387 */ /* 0x000fe80000100800 */
[----:B------:R-:W3:Y:S01]  /*28930*/  LDL.LU R18, [R1+0x1e8] ;  /* 0x0001e80001127983 */ /* 0x000ee20000300800 */
[----:B------:R-:W-:-:S05]  /*28940*/  IMAD R8, R8, UR12, RZ ;  /* 0x0000000c08087c24 */ /* 0x000fca000f8e02ff */
[----:B------:R-:W-:Y:S01]  /*28950*/  STL [R1+0x23dc], R8 ;  /* 0x0023dc0801007387 */ /* 0x000fe20000100800 */
[----:B------:R-:W-:-:S05]  /*28960*/  IMAD R9, R9, UR12, RZ ;  /* 0x0000000c09097c24 */ /* 0x000fca000f8e02ff */
[----:B------:R-:W-:Y:S01]  /*28970*/  STL [R1+0x23f8], R9 ;  /* 0x0023f80901007387 */ /* 0x000fe20000100800 */
[----:B------:R-:W-:Y:S02]  /*28980*/  IMAD R10, R10, UR12, RZ ;  /* 0x0000000c0a0a7c24 */ /* 0x000fe4000f8e02ff */
[----:B------:R-:W-:-:S03]  /*28990*/  IMAD R11, R11, UR12, RZ ;  /* 0x0000000c0b0b7c24 */ /* 0x000fc6000f8e02ff */
[----:B------:R-:W-:Y:S04]  /*289a0*/  STL [R1+0x23fc], R10 ;  /* 0x0023fc0a01007387 */ /* 0x000fe80000100800 */
[----:B------:R-:W-:Y:S04]  /*289b0*/  STL [R1+0x2400], R11 ;  /* 0x0024000b01007387 */ /* 0x000fe80000100800 */
[----:B------:R-:W3:Y:S04]  /*289c0*/  LDL.LU R19, [R1+0x1ec] ;  /* 0x0001ec0001137983 */ /* 0x000ee80000300800 */
[----:B------:R-:W3:Y:S01]  /*289d0*/  LDL.LU R20, [R1+0x1f0] ;  /* 0x0001f00001147983 */ /* 0x000ee20000300800 */
[----:B----4-:R-:W-:-:S02]  /*289e0*/  IMAD R12, R12, UR12, RZ ;  /* 0x0000000c0c0c7c24 */ /* 0x010fc4000f8e02ff */
[----:B------:R-:W-:-:S03]  /*289f0*/  IMAD R13, R13, UR12, RZ ;  /* 0x0000000c0d0d7c24 */ /* 0x000fc6000f8e02ff */
[----:B------:R1:W-:Y:S04]  /*28a00*/  STL [R1+0x2404], R12 ;  /* 0x0024040c01007387 */ /* 0x0003e80000100800 */
[----:B------:R-:W4:Y:S04]  /*28a10*/  LDL.LU R21, [R1+0x1f4] ;  /* 0x0001f40001157983 */ /* 0x000f280000300800 */
[----:B------:R-:W4:Y:S04]  /*28a20*/  LDL.LU R22, [R1+0x1fc] ;  /* 0x0001fc0001167983 */ /* 0x000f280000300800 */
[----:B------:R-:W-:Y:S04]  /*28a30*/  STL [R1+0x2408], R13 ;  /* 0x0024080d01007387 */ /* 0x000fe80000100800 */
[----:B------:R-:W4:Y:S04]  /*28a40*/  LDL.LU R23, [R1+0x200] ;  /* 0x0002000001177983 */ /* 0x000f280000300800 */
[----:B------:R-:W4:Y:S01]  /*28a50*/  LDL.LU R24, [R1+0x210] ;  /* 0x0002100001187983 */ /* 0x000f220000300800 */
[----:B------:R-:W-:-:S05]  /*28a60*/  IMAD R14, R14, UR12, RZ ;  /* 0x0000000c0e0e7c24 */ /* 0x000fca000f8e02ff */
[----:B------:R-:W-:Y:S04]  /*28a70*/  STL [R1+0x240c], R14 ;  /* 0x00240c0e01007387 */ /* 0x000fe80000100800 */
[----:B------:R-:W4:Y:S04]  /*28a80*/  LDL.LU R25, [R1+0x214] ;  /* 0x0002140001197983 */ /* 0x000f280000300800 */
[----:B------:R-:W4:Y:S01]  /*28a90*/  LDL.LU R26, [R1+0x218] ;  /* 0x00021800011a7983 */ /* 0x000f220000300800 */
[----:B--2---:R-:W-:-:S05]  /*28aa0*/  IMAD R15, R15, UR12, RZ ;  /* 0x0000000c0f0f7c24 */ /* 0x004fca000f8e02ff */
[----:B------:R-:W-:Y:S04]  /*28ab0*/  STL [R1+0x2410], R15 ;  /* 0x0024100f01007387 */ /* 0x000fe80000100800 */
[----:B------:R-:W2:Y:S04]  /*28ac0*/  LDL.LU R27, [R1+0x234] ;  /* 0x00023400011b7983 */ /* 0x000ea80000300800 */
[----:B0-----:R-:W2:Y:S01]  /*28ad0*/  LDL.LU R2, [R1+0x238] ;  /* 0x0002380001027983 */ /* 0x001ea20000300800 */
[----:B---3--:R-:W-:-:S05]  /*28ae0*/  IMAD R16, R16, UR12, RZ ;  /* 0x0000000c10107c24 */ /* 0x008fca000f8e02ff */
[----:B------:R-:W-:Y:S04]  /*28af0*/  STL [R1+0x2414], R16 ;  /* 0x0024141001007387 */ /* 0x000fe80000100800 */
[----:B-1----:R-:W3:Y:S01]  /*28b00*/  LDL.LU R12, [R1+0x23c] ;  /* 0x00023c00010c7983 */ /* 0x002ee20000300800 */
[----:B------:R-:W-:-:S05]  /*28b10*/  IMAD R17, R17, UR12, RZ ;  /* 0x0000000c11117c24 */ /* 0x000fca000f8e02ff */
[----:B------:R0:W-:Y:S04]  /*28b20*/  STL [R1+0x2418], R17 ;  /* 0x0024181101007387 */ /* 0x0001e80000100800 */
[----:B------:R-:W4:Y:S04]  /*28b30*/  LDL.LU R3, [R1+0x248] ;  /* 0x0002480001037983 */ /* 0x000f280000300800 */
[----:B0-----:R-:W4:Y:S04]  /*28b40*/  LDL.LU R17, [R1+0x258] ;  /* 0x0002580001117983 */ /* 0x001f280000300800 */
[----:B------:R-:W4:Y:S01]  /*28b50*/  LDL.LU R16, [R1+0x25c] ;  /* 0x00025c0001107983 */ /* 0x000f220000300800 */
[----:B------:R-:W-:-:S03]  /*28b60*/  IMAD R18, R18, UR12, RZ ;  /* 0x0000000c12127c24 */ /* 0x000fc6000f8e02ff */
[----:B------:R-:W4:Y:S04]  /*28b70*/  LDL.LU R15, [R1+0x268] ;  /* 0x00026800010f7983 */ /* 0x000f280000300800 */
[----:B------:R-:W4:Y:S04]  /*28b80*/  LDL.LU R14, [R1+0x270] ;  /* 0x00027000010e7983 */ /* 0x000f280000300800 */
[----:B------:R-:W4:Y:S04]  /*28b90*/  LDL.LU R11, [R1+0x274] ;  /* 0x00027400010b7983 */ /* 0x000f280000300800 */
[----:B------:R0:W-:Y:S04]  /*28ba0*/  STL [R1+0x241c], R18 ;  /* 0x00241c1201007387 */ /* 0x0001e80000100800 */
[----:B0-----:R-:W4:Y:S04]  /*28bb0*/  LDL.LU R18, [R1+0x24c] ;  /* 0x00024c0001127983 */ /* 0x001f280000300800 */
        /* <DEDUP_REMOVED lines=9> */
[----:B--2---:R-:W-:-:S03]  /*28c50*/  IMAD R13, R2, UR12, RZ ;  /* 0x0000000c020d7c24 */ /* 0x004fc6000f8e02ff */
[----:B------:R-:W2:Y:S04]  /*28c60*/  LDL.LU R2, [R1+0x2e0] ;  /* 0x0002e00001027983 */ /* 0x000ea80000300800 */
[----:B------:R0:W-:Y:S04]  /*28c70*/  STL [R1+0x54], R13 ;  /* 0x0000540d01007387 */ /* 0x0001e80000100800 */
[----:B0-----:R-:W2:Y:S01]  /*28c80*/  LDL.LU R13, [R1+0x2e8] ;  /* 0x0002e800010d7983 */ /* 0x001ea20000300800 */
[----:B---3--:R-:W-:-:S05]  /*28c90*/  IMAD R12, R12, UR12, RZ ;  /* 0x0000000c0c0c7c24 */ /* 0x008fca000f8e02ff */
[----:B------:R0:W-:Y:S04]  /*28ca0*/  STL [R1+0x5c], R12 ;  /* 0x00005c0c01007387 */ /* 0x0001e80000100800 */
[----:B0-----:R-:W3:Y:S01]  /*28cb0*/  LDL.LU R12, [R1+0x2f4] ;  /* 0x0002f400010c7983 */ /* 0x001ee20000300800 */
[----:B----4-:R-:W-:-:S05]  /*28cc0*/  IMAD R3, R3, UR12, RZ ;  /* 0x0000000c03037c24 */ /* 0x010fca000f8e02ff */
[----:B------:R0:W-:Y:S04]  /*28cd0*/  STL [R1+0x6c], R3 ;  /* 0x00006c0301007387 */ /* 0x0001e80000100800 */
[----:B0-----:R-:W4:Y:S01]  /*28ce0*/  LDL.LU R3, [R1+0x2f8] ;  /* 0x0002f80001037983 */ /* 0x001f220000300800 */
[----:B------:R-:W-:-:S05]  /*28cf0*/  IMAD R18, R18, UR12, RZ ;  /* 0x0000000c12127c24 */ /* 0x000fca000f8e02ff */
[----:B------:R0:W-:Y:S01]  /*28d00*/  STL [R1+0x78], R18 ;  /* 0x0000781201007387 */ /* 0x0001e20000100800 */
[----:B------:R-:W-:Y:S02]  /*28d10*/  IMAD R14, R14, UR12, RZ ;  /* 0x0000000c0e0e7c24 */ /* 0x000fe4000f8e02ff */
[----:B0-----:R-:W-:Y:S02]  /*28d20*/  IMAD R18, R17, UR12, RZ ;  /* 0x0000000c11127c24 */ /* 0x001fe4000f8e02ff */
[----:B------:R-:W-:Y:S02]  /*28d30*/  IMAD R17, R16, UR12, RZ ;  /* 0x0000000c10117c24 */ /* 0x000fe4000f8e02ff */
[----:B------:R-:W-:Y:S02]  /*28d40*/  IMAD R16, R15, UR12, RZ ;  /* 0x0000000c0f107c24 */ /* 0x000fe4000f8e02ff */
[----:B------:R-:W-:Y:S01]  /*28d50*/  IMAD R15, R11, UR12, RZ ;  /* 0x0000000c0b0f7c24 */ /* 0x000fe2000f8e02ff */
[----:B------:R-:W-:Y:S04]  /*28d60*/  STL [R1+0x80], R18 ;  /* 0x0000801201007387 */ /* 0x000fe80000100800 */
[----:B------:R-:W-:Y:S04]  /*28d70*/  STL [R1+0xac], R17 ;  /* 0x0000ac1101007387 */ /* 0x000fe80000100800 */
[----:B------:R-:W-:Y:S04]  /*28d80*/  STL [R1+0xc0], R16 ;  /* 0x0000c01001007387 */ /* 0x000fe80000100800 */
[----:B------:R-:W4:Y:S04]  /*28d90*/  LDL.LU R11, [R1+0x300] ;  /* 0x00030000010b7983 */ /* 0x000f280000300800 */
[----:B------:R0:W-:Y:S04]  /*28da0*/  STL [R1+0xd0], R14 ;  /* 0x0000d00e01007387 */ /* 0x0001e80000100800 */
[----:B------:R1:W-:Y:S01]  /*28db0*/  STL [R1+0xd8], R15 ;  /* 0x0000d80f01007387 */ /* 0x0003e20000100800 */
[----:B0-----:R-:W-:-:S03]  /*28dc0*/  IMAD R14, R10, UR12, RZ ;  /* 0x0000000c0a0e7c24 */ /* 0x001fc6000f8e02ff */
[----:B------:R-:W4:Y:S01]  /*28dd0*/  LDL.LU R10, [R1+0x304] ;  /* 0x00030400010a7983 */ /* 0x000f220000300800 */
[----:B-1----:R-:W-:-:S03]  /*28de0*/  IMAD R15, R9, UR12, RZ ;  /* 0x0000000c090f7c24 */ /* 0x002fc6000f8e02ff */
[----:B------:R0:W-:Y:S04]  /*28df0*/  STL [R1+0xe8], R14 ;  /* 0x0000e80e01007387 */ /* 0x0001e80000100800 */
[----:B------:R-:W4:Y:S04]  /*28e00*/  LDL.LU R9, [R1+0x314] ;  /* 0x0003140001097983 */ /* 0x000f280000300800 */
[----:B------:R1:W-:Y:S01]  /*28e10*/  STL [R1+0xf0], R15 ;  /* 0x0000f00f01007387 */ /* 0x0003e20000100800 */
[----:B0-----:R-:W-:-:S03]  /*28e20*/  IMAD R14, R29, UR12, RZ ;  /* 0x0000000c1d0e7c24 */ /* 0x001fc6000f8e02ff */
[----:B------:R-:W4:Y:S04]  /*28e30*/  LDL.LU R29, [R1+0x318] ;  /* 0x00031800011d7983 */ /* 0x000f280000300800 */
[----:B------:R0:W-:Y:S01]  /*28e40*/  STL [R1+0x10c], R14 ;  /* 0x00010c0e01007387 */ /* 0x0001e20000100800 */
[----:B-1----:R-:W-:-:S03]  /*28e50*/  IMAD R15, R28, UR12, RZ ;  /* 0x0000000c1c0f7c24 */ /* 0x002fc6000f8e02ff */
        /* <DEDUP_REMOVED lines=17> */
[----:B--2---:R-:W-:-:S03]  /*28f70*/  IMAD R15, R2, UR12, RZ ;  /* 0x0000000c020f7c24 */ /* 0x004fc6000f8e02ff */
[----:B------:R-:W2:Y:S04]  /*28f80*/  LDL.LU R2, [R1+0x358] ;  /* 0x0003580001027983 */ /* 0x000ea80000300800 */
[----:B------:R1:W-:Y:S01]  /*28f90*/  STL [R1+0x18c], R15 ;  /* 0x00018c0f01007387 */ /* 0x0003e20000100800 */
[----:B0-----:R-:W-:Y:S02]  /*28fa0*/  IMAD R14, R13, UR12, RZ ;  /* 0x0000000c0d0e7c24 */ /* 0x001fe4000f8e02ff */
[----:B---3--:R-:W-:Y:S02]  /*28fb0*/  IMAD R13, R12, UR12, RZ ;  /* 0x0000000c0c0d7c24 */ /* 0x008fe4000f8e02ff */
[----:B------:R-:W3:Y:S04]  /*28fc0*/  LDL.LU R12, [R1+0x368] ;  /* 0x00036800010c7983 */ /* 0x000ee80000300800 */
[----:B------:R0:W-:Y:S04]  /*28fd0*/  STL [R1+0x1d4], R14 ;  /* 0x0001d40e01007387 */ /* 0x0001e80000100800 */
[----:B------:R-:W-:Y:S04]  /*28fe0*/  STL [R1+0x1d8], R13 ;  /* 0x0001d80d01007387 */ /* 0x000fe80000100800 */
[----:B------:R-:W3:Y:S04]  /*28ff0*/  LDL.LU R18, [R1+0x36c] ;  /* 0x00036c0001127983 */ /* 0x000ee80000300800 */
[----:B------:R-:W3:Y:S01]  /*29000*/  LDL.LU R17, [R1+0x374] ;  /* 0x0003740001117983 */ /* 0x000ee20000300800 */
[----:B----4-:R-:W-:-:S05]  /*29010*/  IMAD R3, R3, UR12, RZ ;  /* 0x0000000c03037c24 */ /* 0x010fca000f8e02ff */
[----:B------:R4:W-:Y:S04]  /*29020*/  STL [R1+0x1dc], R3 ;  /* 0x0001dc0301007387 */ /* 0x0009e80000100800 */
[----:B------:R-:W3:Y:S04]  /*29030*/  LDL.LU R16, [R1+0x388] ;  /* 0x0003880001107983 */ /* 0x000ee80000300800 */
[----:B-1----:R-:W3:Y:S04]  /*29040*/  LDL.LU R15, [R1+0x38c] ;  /* 0x00038c00010f7983 */ /* 0x002ee80000300800 */
[----:B0-----:R-:W3:Y:S04]  /*29050*/  LDL.LU R14, [R1+0x39c] ;  /* 0x00039c00010e7983 */ /* 0x001ee80000300800 */
[----:B----4-:R-:W4:Y:S01]  /*29060*/  LDL.LU R3, [R1+0x3a0] ;  /* 0x0003a00001037983 */ /* 0x010f220000300800 */
[----:B------:R-:W-:-:S03]  /*29070*/  IMAD R13, R11, UR12, RZ ;  /* 0x0000000c0b0d7c24 */ /* 0x000fc6000f8e02ff */
[----:B------:R-:W4:Y:S04]  /*29080*/  LDL.LU R11, [R1+0x3a4] ;  /* 0x0003a400010b7983 */ /* 0x000f280000300800 */
[----:B------:R0:W-:Y:S02]  /*29090*/  STL [R1+0x1e0], R13 ;  /* 0x0001e00d01007387 */ /* 0x0001e40000100800 */
[----:B0-----:R-:W-:Y:S02]  /*290a0*/  IMAD R13, R10, UR12, RZ ;  /* 0x0000000c0a0d7c24 */ /* 0x001fe4000f8e02ff */
[----:B------:R-:W4:Y:S04]  /*290b0*/  LDL.LU R10, [R1+0x3ac] ;  /* 0x0003ac00010a7983 */ /* 0x000f280000300800 */
[----:B------:R0:W-:Y:S02]  /*290c0*/  STL [R1+0x1e4], R13 ;  /* 0x0001e40d01007387 */ /* 0x0001e40000100800 */
[----:B0-----:R-:W-:-:S02]  /*290d0*/  IMAD R13, R9, UR12, RZ ;  /* 0x0000000c090d7c24 */ /* 0x001fc4000f8e02ff */
        /* <DEDUP_REMOVED lines=22> */
[----:B------:R0:W-:Y:S04]  /*29240*/  STL [R1+0x214], R13 ;  /* 0x0002140d01007387 */ /* 0x0001e80000100800 */
[----:B0-----:R-:W4:Y:S01]  /*29250*/  LDL.LU R13, [R1+0x404] ;  /* 0x00040400010d7983 */ /* 0x001f220000300800 */
[----:B--2---:R-:W-:-:S05]  /*29260*/  IMAD R2, R2, UR12, RZ ;  /* 0x0000000c02027c24 */ /* 0x004fca000f8e02ff */
[----:B------:R0:W-:Y:S04]  /*29270*/  STL [R1+0x218], R2 ;  /* 0x0002180201007387 */ /* 0x0001e80000100800 */
[----:B0-----:R-:W2:Y:S01]  /*29280*/  LDL.LU R2, [R1+0x408] ;  /* 0x0004080001027983 */ /* 0x001ea20000300800 */
[----:B---3--:R-:W-:-:S05]  /*29290*/  IMAD R12, R12, UR12, RZ ;  /* 0x0000000c0c0c7c24 */ /* 0x008fca000f8e02ff */
[----:B------:R0:W-:Y:S01]  /*292a0*/  STL [R1+0x234], R12 ;  /* 0x0002340c01007387 */ /* 0x0001e20000100800 */
[----:B------:R-:W-:-:S03]  /*292b0*/  IMAD R18, R18, UR12, RZ ;  /* 0x0000000c12127c24 */ /* 0x000fc6000f8e02ff */
[----:B0-----:R-:W3:Y:S04]  /*292c0*/  LDL.LU R12, [R1+0x414] ;  /* 0x00041400010c7983 */ /* 0x001ee80000300800 */
[----:B------:R0:W-:Y:S02]  /*292d0*/  STL [R1+0x238], R18 ;  /* 0x0002381201007387 */ /* 0x0001e40000100800 */
[----:B0-----:R-:W-:-:S05]  /*292e0*/  IMAD R18, R17, UR12, RZ ;  /* 0x0000000c11127c24 */ /* 0x001fca000f8e02ff */
[----:B------:R-:W-:Y:S01]  /*292f0*/  STL [R1+0x23c], R18 ;  /* 0x00023c1201007387 */ /* 0x000fe20000100800 */
[----:B------:R-:W-:Y:S02]  /*29300*/  IMAD R17, R16, UR12, RZ ;  /* 0x0000000c10117c24 */ /* 0x000fe4000f8e02ff */
[----:B------:R-:W-:Y:S02]  /*29310*/  IMAD R16, R15, UR12, RZ ;  /* 0x0000000c0f107c24 */ /* 0x000fe4000f8e02ff */
[----:B------:R-:W-:Y:S01]  /*29320*/  IMAD R14, R14, UR12, RZ ;  /* 0x0000000c0e0e7c24 */ /* 0x000fe2000f8e02ff */
[----:B------:R-:W-:Y:S04]  /*29330*/  STL [R1+0x248], R17 ;  /* 0x0002481101007387 */ /* 0x000fe80000100800 */
[----:B------:R-:W-:Y:S01]  /*29340*/  STL [R1+0x24c], R16 ;  /* 0x00024c1001007387 */ /* 0x000fe20000100800 */
[----:B----4-:R-:W-:-:S03]  /*29350*/  IMAD R15, R3, UR12, RZ ;  /* 0x0000000c030f7c24 */ /* 0x010fc6000f8e02ff */
[----:B------:R-:W4:Y:S04]  /*29360*/  LDL.LU R3, [R1+0x41c] ;  /* 0x00041c0001037983 */ /* 0x000f280000300800 */
[----:B------:R0:W-:Y:S04]  /*29370*/  STL [R1+0x258], R14 ;  /* 0x0002580e01007387 */ /* 0x0001e80000100800 */
        /* <DEDUP_REMOVED lines=31> */
[----:B0-----:R-:W-:Y:S02]  /*29570*/  IMAD R14, R13, UR12, RZ ;  /* 0x0000000c0d0e7c24 */ /* 0x001fe4000f8e02ff */
[----:B--2---:R-:W-:Y:S02]  /*29580*/  IMAD R13, R2, UR12, RZ ;  /* 0x0000000c020d7c24 */ /* 0x004fe4000f8e02ff */
[----:B------:R-:W2:Y:S04]  /*29590*/  LDL.LU R2, [R1+0x48c] ;  /* 0x00048c0001027983 */ /* 0x000ea80000300800 */
[----:B------:R0:W-:Y:S04]  /*295a0*/  STL [R1+0x2c4], R14 ;  /* 0x0002c40e01007387 */ /* 0x0001e80000100800 */
[----:B------:R-:W-:Y:S04]  /*295b0*/  STL [R1+0x2c8], R13 ;  /* 0x0002c80d01007387 */ /* 0x000fe80000100800 */
[----:B------:R-:W2:Y:S04]  /*295c0*/  LDL.LU R18, [R1+0x494] ;  /* 0x0004940001127983 */ /* 0x000ea80000300800 */
[----:B------:R-:W2:Y:S01]  /*295d0*/  LDL.LU R17, [R1+0x4a0] ;  /* 0x0004a00001117983 */ /* 0x000ea20000300800 */
[----:B---3--:R-:W-:-:S05]  /*295e0*/  IMAD R12, R12, UR12, RZ ;  /* 0x0000000c0c0c7c24 */ /* 0x008fca000f8e02ff */
[----:B------:R3:W-:Y:S04]  /*295f0*/  STL [R1+0x2e0], R12 ;  /* 0x0002e00c01007387 */ /* 0x0007e80000100800 */
[----:B------:R-:W2:Y:S04]  /*29600*/  LDL.LU R16, [R1+0x4a4] ;  /* 0x0004a40001107983 */ /* 0x000ea80000300800 */
[----:B-1----:R-:W2:Y:S04]  /*29610*/  LDL.LU R15, [R1+0x4ac] ;  /* 0x0004ac00010f7983 */ /* 0x002ea80000300800 */
[----:B0-----:R-:W2:Y:S04]  /*29620*/  LDL.LU R14, [R1+0x4b0] ;  /* 0x0004b000010e7983 */ /* 0x001ea80000300800 */
[----:B---3--:R-:W3:Y:S01]  /*29630*/  LDL.LU R12, [R1+0x4c0] ;  /* 0x0004c000010c7983 */ /* 0x008ee20000300800 */
[----:B----4-:R-:W-:-:S03]  /*29640*/  IMAD R13, R3, UR12, RZ ;  /* 0x0000000c030d7c24 */ /* 0x010fc6000f8e02ff */
        /* <DEDUP_REMOVED lines=28> */
[----:B------:R0:W-:Y:S01]  /*29810*/  STL [R1+0x338], R13 ;  /* 0x0003380d01007387 */ /* 0x0001e20000100800 */
[----:B------:R-:W-:-:S03]  /*29820*/  IMAD R8, R8, UR12, RZ ;  /* 0x0000000c08087c24 */ /* 0x000fc6000f8e02ff */
[----:B0-----:R-:W4:Y:S04]  /*29830*/  LDL.LU R13, [R1+0x520] ;  /* 0x00052000010d7983 */ /* 0x001f280000300800 */
[----:B------:R0:W-:Y:S04]  /*29840*/  STL [R1+0x348], R8 ;  /* 0x0003480801007387 */ /* 0x0001e80000100800 */
[----:B0-----:R-:W4:Y:S01]  /*29850*/  LDL.LU R8, [R1+0x534] ;  /* 0x0005340001087983 */ /* 0x001f220000300800 */
[----:B--2---:R-:W-:-:S05]  /*29860*/  IMAD R2, R2, UR12, RZ ;  /* 0x0000000c02027c24 */ /* 0x004fca000f8e02ff */
[----:B------:R0:W-:Y:S01]  /*29870*/  STL [R1+0x34c], R2 ;  /* 0x00034c0201007387 */ /* 0x0001e20000100800 */
[----:B------:R-:W-:-:S03]  /*29880*/  IMAD R18, R18, UR12, RZ ;  /* 0x0000000c12127c24 */ /* 0x000fc6000f8e02ff */
[----:B0-----:R-:W2:Y:S04]  /*29890*/  LDL.LU R2, [R1+0x538] ;  /* 0x0005380001027983 */ /* 0x001ea80000300800 */
        /* <DEDUP_REMOVED lines=8> */
[----:B---3--:R-:W-:-:S03]  /*29920*/  IMAD R15, R12, UR12, RZ ;  /* 0x0000000c0c0f7c24 */ /* 0x008fc6000f8e02ff */
[----:B------:R-:W3:Y:S04]  /*29930*/  LDL.LU R12, [R1+0x548] ;  /* 0x00054800010c7983 */ /* 0x000ee80000300800 */
[----:B------:R4:W-:Y:S04]  /*29940*/  STL [R1+0x374], R14 ;  /* 0x0003740e01007387 */ /* 0x0009e80000100800 */
[----:B------:R0:W-:Y:S01]  /*29950*/  STL [R1+0x388], R15 ;  /* 0x0003880f01007387 */ /* 0x0001e20000100800 */
[----:B----4-:R-:W-:-:S03]  /*29960*/  IMAD R14, R3, UR12, RZ ;  /* 0x0000000c030e7c24 */ /* 0x010fc6000f8e02ff */
        /* <DEDUP_REMOVED lines=29> */
[----:B-1----:R-:W-:Y:S02]  /*29b40*/  IMAD R14, R13, UR12, RZ ;  /* 0x0000000c0d0e7c24 */ /* 0x002fe4000f8e02ff */
[----:B------:R-:W-:Y:S02]  /*29b50*/  IMAD R13, R8, UR12, RZ ;  /* 0x0000000c080d7c24 */ /* 0x000fe4000f8e02ff */
[----:B------:R-:W4:Y:S04]  /*29b60*/  LDL.LU R8, [R1+0x5a8] ;  /* 0x0005a80001087983 */ /* 0x000f280000300800 */
[----:B------:R1:W-:Y:S04]  /*29b70*/  STL [R1+0x3ec], R14 ;  /* 0x0003ec0e01007387 */ /* 0x0003e80000100800 */
[----:B------:R-:W-:Y:S04]  /*29b80*/  STL [R1+0x3f4], R13 ;  /* 0x0003f40d01007387 */ /* 0x000fe80000100800 */
[----:B------:R-:W4:Y:S04]  /*29b90*/  LDL.LU R18, [R1+0x5b0] ;  /* 0x0005b00001127983 */ /* 0x000f280000300800 */
[----:B------:R-:W4:Y:S01]  /*29ba0*/  LDL.LU R17, [R1+0x5b4] ;  /* 0x0005b40001117983 */ /* 0x000f220000300800 */
[----:B--2---:R-:W-:-:S05]  /*29bb0*/  IMAD R2, R2, UR12, RZ ;  /* 0x0000000c02027c24 */ /* 0x004fca000f8e02ff */
[----:B------:R2:W-:Y:S04]  /*29bc0*/  STL [R1+0x3fc], R2 ;  /* 0x0003fc0201007387 */ /* 0x0005e80000100800 */
[----:B------:R-:W4:Y:S04]  /*29bd0*/  LDL.LU R16, [R1+0x5c4] ;  /* 0x0005c40001107983 */ /* 0x000f280000300800 */
[----:B0-----:R-:W4:Y:S04]  /*29be0*/  LDL.LU R15, [R1+0x5c8] ;  /* 0x0005c800010f7983 */ /* 0x001f280000300800 */
[----:B-1----:R-:W4:Y:S04]  /*29bf0*/  LDL.LU R14, [R1+0x5cc] ;  /* 0x0005cc00010e7983 */ /* 0x002f280000300800 */
[----:B--2---:R-:W2:Y:S01]  /*29c00*/  LDL.LU R2, [R1+0x5e4] ;  /* 0x0005e40001027983 */ /* 0x004ea20000300800 */
[----:B---3--:R-:W-:-:S03]  /*29c10*/  IMAD R13, R12, UR12, RZ ;  /* 0x0000000c0c0d7c24 */ /* 0x008fc6000f8e02ff */
[----:B------:R-:W3:Y:S04]  /*29c20*/  LDL.LU R12, [R1+0x5ec] ;  /* 0x0005ec00010c7983 */ /* 0x000ee80000300800 */
[----:B------:R4:W-:Y:S02]  /*29c30*/  STL [R1+0x404], R13 ;  /* 0x0004040d01007387 */ /* 0x0009e40000100800 */
[----:B----4-:R-:W-:Y:S02]  /*29c40*/  IMAD R13, R3, UR12, RZ ;  /* 0x0000000c030d7c24 */ /* 0x010fe4000f8e02ff */
        /* <DEDUP_REMOVED lines=30> */
[----:B------:R-:W-:-:S05]  /*29e30*/  IMAD R8, R8, UR12, RZ ;  /* 0x0000000c08087c24 */ /* 0x000fca000f8e02ff */
[----:B------:R0:W-:Y:S04]  /*29e40*/  STL [R1+0x468], R8 ;  /* 0x0004680801007387 */ /* 0x0001e80000100800 */
[----:B0-----:R-:W4:Y:S01]  /*29e50*/  LDL.LU R8, [R1+0x658] ;  /* 0x0006580001087983 */ /* 0x001f220000300800 */
[----:B------:R-:W-:-:S05]  /*29e60*/  IMAD R18, R18, UR12, RZ ;  /* 0x0000000c12127c24 */ /* 0x000fca000f8e02ff */
        /* <DEDUP_REMOVED lines=8> */
[----:B--2---:R-:W-:-:S03]  /*29ef0*/  IMAD R15, R2, UR12, RZ ;  /* 0x0000000c020f7c24 */ /* 0x004fc6000f8e02ff */
[----:B------:R-:W2:Y:S04]  /*29f00*/  LDL.LU R2, [R1+0x65c] ;  /* 0x00065c0001027983 */ /* 0x000ea80000300800 */
[----:B------:R3:W-:Y:S04]  /*29f10*/  STL [R1+0x4a0], R14 ;  /* 0x0004a00e01007387 */ /* 0x0007e80000100800 */
[----:B------:R4:W-:Y:S01]  /*29f20*/  STL [R1+0x4a4], R15 ;  /* 0x0004a40f01007387 */ /* 0x0009e20000100800 */
[----:B---3--:R-:W-:-:S03]  /*29f30*/  IMAD R14, R12, UR12, RZ ;  /* 0x0000000c0c0e7c24 */ /* 0x008fc6000f8e02ff */
[----:B------:R-:W3:Y:S04]  /*29f40*/  LDL.LU R12, [R1+0x66c] ;  /* 0x00066c00010c7983 */ /* 0x000ee80000300800 */
        /* <DEDUP_REMOVED lines=29> */
[----:B------:R-:W-:Y:S02]  /*2a120*/  IMAD R13, R7, UR12, RZ ;  /* 0x0000000c070d7c24 */ /* 0x000fe4000f8e02ff */
[----:B------:R-:W4:Y:S04]  /*2a130*/  LDL.LU R7, [R1+0x6c4] ;  /* 0x0006c40001077983 */ /* 0x000f280000300800 */
[----:B------:R0:W-:Y:S04]  /*2a140*/  STL [R1+0x504], R14 ;  /* 0x0005040e01007387 */ /* 0x0001e80000100800 */
[----:B------:R-:W-:Y:S04]  /*2a150*/  STL [R1+0x514], R13 ;  /* 0x0005140d01007387 */ /* 0x000fe80000100800 */
[----:B------:R-:W4:Y:S04]  /*2a160*/  LDL.LU R18, [R1+0x6cc] ;  /* 0x0006cc0001127983 */ /* 0x000f280000300800 */
[----:B------:R-:W4:Y:S01]  /*2a170*/  LDL.LU R17, [R1+0x6d4] ;  /* 0x0006d40001117983 */ /* 0x000f220000300800 */
[----:B------:R-:W-:-:S05]  /*2a180*/  IMAD R8, R8, UR12, RZ ;  /* 0x0000000c08087c24 */ /* 0x000fca000f8e02ff */
[----:B------:R0:W-:Y:S04]  /*2a190*/  STL [R1+0x518], R8 ;  /* 0x0005180801007387 */ /* 0x0001e80000100800 */
[----:B------:R-:W4:Y:S04]  /*2a1a0*/  LDL.LU R16, [R1+0x6e4] ;  /* 0x0006e40001107983 */ /* 0x000f280000300800 */
[----:B-1----:R-:W4:Y:S04]  /*2a1b0*/  LDL.LU R15, [R1+0x6ec] ;  /* 0x0006ec00010f7983 */ /* 0x002f280000300800 */
[----:B0-----:R-:W4:Y:S04]  /*2a1c0*/  LDL.LU R14, [R1+0x6f0] ;  /* 0x0006f000010e7983 */ /* 0x001f280000300800 */
[----:B------:R-:W4:Y:S01]  /*2a1d0*/  LDL.LU R8, [R1+0x700] ;  /* 0x0007000001087983 */ /* 0x000f220000300800 */
[----:B--2---:R-:W-:-:S03]  /*2a1e0*/  IMAD R13, R2, UR12, RZ ;  /* 0x0000000c020d7c24 */ /* 0x004fc6000f8e02ff */
[----:B------:R-:W2:Y:S04]  /*2a1f0*/  LDL.LU R2, [R1+0x704] ;  /* 0x0007040001027983 */ /* 0x000ea80000300800 */
[----:B------:R3:W-:Y:S02]  /*2a200*/  STL [R1+0x520], R13 ;  /* 0x0005200d01007387 */ /* 0x0007e40000100800 */
[----:B---3--:R-:W-:Y:S02]  /*2a210*/  IMAD R13, R12, UR12, RZ ;  /* 0x0000000c0c0d7c24 */ /* 0x008fe4000f8e02ff */
[----:B------:R-:W3:Y:S04]  /*2a220*/  LDL.LU R12, [R1+0x708] ;  /* 0x00070800010c7983 */ /* 0x000ee80000300800 */
[----:B------:R4:W-:Y:S02]  /*2a230*/  STL [R1+0x534], R13 ;  /* 0x0005340d01007387 */ /* 0x0009e40000100800 */
[----:B----4-:R-:W-:-:S02]  /*2a240*/  IMAD R13, R3, UR12, RZ ;  /* 0x0000000c030d7c24 */ /* 0x010fc4000f8e02ff */
        /* <DEDUP_REMOVED lines=28> */
[----:B------:R0:W-:Y:S01]  /*2a410*/  STL [R1+0x590], R7 ;  /* 0x0005900701007387 */ /* 0x0001e20000100800 */
[----:B------:R-:W-:-:S03]  /*2a420*/  IMAD R18, R18, UR12, RZ ;  /* 0x0000000c12127c24 */ /* 0x000fc6000f8e02ff */
[----:B0-----:R-:W4:Y:S04]  /*2a430*/  LDL.LU R7, [R1+0x750] ;  /* 0x0007500001077983 */ /* 0x001f280000300800 */
[----:B------:R0:W-:Y:S02]  /*2a440*/  STL [R1+0x598], R18 ;  /* 0x0005981201007387 */ /* 0x0001e40000100800 */
[----:B0-----:R-:W-:Y:S02]  /*2a450*/  IMAD R18, R17, UR12, RZ ;  /* 0x0000000c11127c24 */ /* 0x001fe4000f8e02ff */
[----:B------:R-:W-:Y:S02]  /*2a460*/  IMAD R17, R16, UR12, RZ ;  /* 0x0000000c10117c24 */ /* 0x000fe4000f8e02ff */
[----:B------:R-:W-:Y:S01]  /*2a470*/  IMAD R16, R15, UR12, RZ ;  /* 0x0000000c0f107c24 */ /* 0x000fe2000f8e02ff */
[----:B------:R-:W-:Y:S04]  /*2a480*/  STL [R1+0x5a0], R18 ;  /* 0x0005a01201007387 */ /* 0x000fe80000100800 */
[----:B------:R-:W-:Y:S04]  /*2a490*/  STL [R1+0x5a8], R17 ;  /* 0x0005a81101007387 */ /* 0x000fe80000100800 */
[----:B------:R-:W-:Y:S01]  /*2a4a0*/  STL [R1+0x5b0], R16 ;  /* 0x0005b01001007387 */ /* 0x000fe20000100800 */
[----:B------:R-:W-:-:S03]  /*2a4b0*/  IMAD R15, R8, UR12, RZ ;  /* 0x0000000c080f7c24 */ /* 0x000fc6000f8e02ff */
[----:B------:R-:W4:Y:S01]  /*2a4c0*/  LDL.LU R8, [R1+0x754] ;  /* 0x0007540001087983 */ /* 0x000f220000300800 */
[----:B------:R-:W-:-:S05]  /*2a4d0*/  IMAD R14, R14, UR12, RZ ;  /* 0x0000000c0e0e7c24 */ /* 0x000fca000f8e02ff */
[----:B------:R2:W-:Y:S04]  /*2a4e0*/  STL [R1+0x5b4], R14 ;  /* 0x0005b40e01007387 */ /* 0x0005e80000100800 */
[----:B------:R3:W-:Y:S01]  /*2a4f0*/  STL [R1+0x5c4], R15 ;  /* 0x0005c40f01007387 */ /* 0x0007e20000100800 */
[----:B--2---:R-:W-:-:S03]  /*2a500*/  IMAD R14, R2, UR12, RZ ;  /* 0x0000000c020e7c24 */ /* 0x004fc6000f8e02ff */
[----:B------:R-:W2:Y:S04]  /*2a510*/  LDL.LU R2, [R1+0x75c] ;  /* 0x00075c0001027983 */ /* 0x000ea80000300800 */
        /* <DEDUP_REMOVED lines=38> */
[----:B0-----:R-:W4:Y:S04]  /*2a780*/  LDL.LU R15, [R1+0x7ac] ;  /* 0x0007ac00010f7983 */ /* 0x001f280000300800 */
[----:B-1----:R-:W4:Y:S04]  /*2a790*/  LDL.LU R14, [R1+0x7b4] ;  /* 0x0007b400010e7983 */ /* 0x002f280000300800 */
[----:B------:R-:W4:Y:S01]  /*2a7a0*/  LDL.LU R7, [R1+0x824] ;  /* 0x0008240001077983 */ /* 0x000f220000300800 */
[----:B------:R-:W-:-:S03]  /*2a7b0*/  IMAD R13, R8, UR12, RZ ;  /* 0x0000000c080d7c24 */ /* 0x000fc6000f8e02ff */
[----:B------:R-:W4:Y:S04]  /*2a7c0*/  LDL.LU R8, [R1+0x820] ;  /* 0x0008200001087983 */ /* 0x000f280000300800 */
[----:B------:R2:W-:Y:S02]  /*2a7d0*/  STL [R1+0x64c], R13 ;  /* 0x00064c0d01007387 */ /* 0x0005e40000100800 */
[----:B--2---:R-:W-:Y:S02]  /*2a7e0*/  IMAD R13, R2, UR12, RZ ;  /* 0x0000000c020d7c24 */ /* 0x004fe4000f8e02ff */
[----:B------:R-:W2:Y:S04]  /*2a7f0*/  LDL.LU R2, [R1+0x81c] ;  /* 0x00081c0001027983 */ /* 0x000ea80000300800 */
[----:B------:R3:W-:Y:S02]  /*2a800*/  STL [R1+0x650], R13 ;  /* 0x0006500d01007387 */ /* 0x0007e40000100800 */
[----:B---3--:R-:W-:-:S02]  /*2a810*/  IMAD R13, R12, UR12, RZ ;  /* 0x0000000c0c0d7c24 */ /* 0x008fc4000f8e02ff */
        /* <DEDUP_REMOVED lines=36> */
[----:B------:R-:W-:Y:S01]  /*2aa60*/  STL [R1+0x6c4], R17 ;  /* 0x0006c41101007387 */ /* 0x000fe20000100800 */
[----:B------:R-:W-:-:S03]  /*2aa70*/  IMAD R14, R14, UR12, RZ ;  /* 0x0000000c0e0e7c24 */ /* 0x000fc6000f8e02ff */
[----:B------:R-:W-:Y:S01]  /*2aa80*/  STL [R1+0x6cc], R16 ;  /* 0x0006cc1001007387 */ /* 0x000fe20000100800 */
[----:B------:R-:W-:-:S03]  /*2aa90*/  IMAD R15, R7, UR12, RZ ;  /* 0x0000000c070f7c24 */ /* 0x000fc6000f8e02ff */
[----:B------:R-:W4:Y:S04]  /*2aaa0*/  LDL.LU R7, [R1+0x7ec] ;  /* 0x0007ec0001077983 */ /* 0x000f280000300800 */
[----:B------:R0:W-:Y:S04]  /*2aab0*/  STL [R1+0x6d4], R14 ;  /* 0x0006d40e01007387 */ /* 0x0001e80000100800 */
[----:B------:R2:W-:Y:S01]  /*2aac0*/  STL [R1+0x6e4], R15 ;  /* 0x0006e40f01007387 */ /* 0x0005e20000100800 */
[----:B0-----:R-:W-:-:S03]  /*2aad0*/  IMAD R14, R8, UR12, RZ ;  /* 0x0000000c080e7c24 */ /* 0x001fc6000f8e02ff */
[----:B------:R-:W4:Y:S04]  /*2aae0*/  LDL.LU R8, [R1+0x7e8] ;  /* 0x0007e80001087983 */ /* 0x000f280000300800 */
        /* <DEDUP_REMOVED lines=41> */
[----:B------:R-:W-:-:S03]  /*2ad80*/  IMAD R13, R7, UR12, RZ ;  /* 0x0000000c070d7c24 */ /* 0x000fc6000f8e02ff */
[----:B------:R-:W4:Y:S04]  /*2ad90*/  LDL.LU R7, [R1+0x784] ;  /* 0x0007840001077983 */ /* 0x000f280000300800 */
[----:B------:R0:W-:Y:S02]  /*2ada0*/  STL [R1+0x744], R13 ;  /* 0x0007440d01007387 */ /* 0x0001e40000100800 */
[----:B0-----:R-:W-:Y:S02]  /*2adb0*/  IMAD R13, R8, UR12, RZ ;  /* 0x0000000c080d7c24 */ /* 0x001fe4000f8e02ff */
[----:B------:R-:W4:Y:S04]  /*2adc0*/  LDL.LU R8, [R1+0x774] ;  /* 0x0007740001087983 */ /* 0x000f280000300800 */
[----:B------:R2:W-:Y:S02]  /*2add0*/  STL [R1+0x748], R13 ;  /* 0x0007480d01007387 */ /* 0x0005e40000100800 */
[----:B--2---:R-:W-:-:S02]  /*2ade0*/  IMAD R13, R2, UR12, RZ ;  /* 0x0000000c020d7c24 */ /* 0x004fc4000f8e02ff */
        /* <DEDUP_REMOVED lines=221> */
[----:B------:R-:W-:Y:S01]  /*2bbc0*/  STL [R1+0x5bc], R18 ;  /* 0x0005bc1201007387 */ /* 0x000fe20000100800 */
[----:B------:R-:W-:-:S03]  /*2bbd0*/  IMAD R15, R14, UR12, RZ ;  /* 0x0000000c0e0f7c24 */ /* 0x000fc6000f8e02ff */
[----:B------:R-:W-:Y:S04]  /*2bbe0*/  STL [R1+0x5b8], R17 ;  /* 0x0005b81101007387 */ /* 0x000fe80000100800 */
        /* <DEDUP_REMOVED lines=31> */
[----:B------:R-:W-:Y:S01]  /*2bde0*/  STL [R1+0x560], R15 ;  /* 0x0005600f01007387 */ /* 0x000fe20000100800 */
[----:B0-----:R-:W-:-:S03]  /*2bdf0*/  IMAD R14, R9, UR12, RZ ;  /* 0x0000000c090e7c24 */ /* 0x001fc6000f8e02ff */
[----:B------:R-:W4:Y:S04]  /*2be00*/  LDL.LU R9, [R1+0x4f0] ;  /* 0x0004f00001097983 */ /* 0x000f280000300800 */
[----:B------:R0:W-:Y:S01]  /*2be10*/  STL [R1+0x55c], R14 ;  /* 0x00055c0e01007387 */ /* 0x0001e20000100800 */
[----:B------:R-:W-:Y:S02]  /*2be20*/  IMAD R13, R13, UR12, RZ ;  /* 0x0000000c0d0d7c24 */ /* 0x000fe4000f8e02ff */
[----:B0-----:R-:W-:Y:S02]  /*2be30*/  IMAD R14, R29, UR12, RZ ;  /* 0x0000000c1d0e7c24 */ /* 0x001fe4000f8e02ff */
[----:B------:R-:W4:Y:S04]  /*2be40*/  LDL.LU R29, [R1+0x4ec] ;  /* 0x0004ec00011d7983 */ /* 0x000f280000300800 */
[----:B------:R0:W-:Y:S04]  /*2be50*/  STL [R1+0x554], R13 ;  /* 0x0005540d01007387 */ /* 0x0001e80000100800 */
[----:B------:R1:W-:Y:S04]  /*2be60*/  STL [R1+0x544], R14 ;  /* 0x0005440e01007387 */ /* 0x0003e80000100800 */
[----:B------:R-:W4:Y:S04]  /*2be70*/  LDL.LU R18, [R1+0x4e8] ;  /* 0x0004e80001127983 */ /* 0x000f280000300800 */
[----:B------:R-:W4:Y:S01]  /*2be80*/  LDL.LU R17, [R1+0x4dc] ;  /* 0x0004dc0001117983 */ /* 0x000f220000300800 */
[----:B0-----:R-:W-:-:S05]  /*2be90*/  IMAD R13, R28, UR12, RZ ;  /* 0x0000000c1c0d7c24 */ /* 0x001fca000f8e02ff */
[----:B------:R0:W-:Y:S04]  /*2bea0*/  STL [R1+0x540], R13 ;  /* 0x0005400d01007387 */ /* 0x0001e80000100800 */
[----:B------:R-:W4:Y:S04]  /*2beb0*/  LDL.LU R16, [R1+0x4d8] ;  /* 0x0004d80001107983 */ /* 0x000f280000300800 */
[----:B------:R-:W4:Y:S04]  /*2bec0*/  LDL.LU R15, [R1+0x4d4] ;  /* 0x0004d400010f7983 */ /* 0x000f280000300800 */
[----:B-1----:R-:W4:Y:S04]  /*2bed0*/  LDL.LU R14, [R1+0x4d0] ;  /* 0x0004d000010e7983 */ /* 0x002f280000300800 */
[----:B------:R-:W4:Y:S01]  /*2bee0*/  LDL.LU R28, [R1+0x4cc] ;  /* 0x0004cc00011c7983 */ /* 0x000f220000300800 */
[----:B0-----:R-:W-:-:S03]  /*2bef0*/  IMAD R13, R4, UR12, RZ ;  /* 0x0000000c040d7c24 */ /* 0x001fc6000f8e02ff */
        /* <DEDUP_REMOVED lines=43> */
[----:B------:R-:W-:Y:S01]  /*2c1b0*/  STL [R1+0x4d8], R17 ;  /* 0x0004d81101007387 */ /* 0x000fe20000100800 */
[----:B------:R-:W-:-:S03]  /*2c1c0*/  IMAD R14, R28, UR12, RZ ;  /* 0x0000000c1c0e7c24 */ /* 0x000fc6000f8e02ff */
[----:B------:R-:W-:Y:S04]  /*2c1d0*/  STL [R1+0x4d4], R16 ;  /* 0x0004d41001007387 */ /* 0x000fe80000100800 */
        /* <DEDUP_REMOVED lines=29> */
[----:B------:R-:W-:Y:S01]  /*2c3b0*/  STL [R1+0x484], R15 ;  /* 0x0004840f01007387 */ /* 0x000fe20000100800 */
[----:B-1----:R-:W-:-:S03]  /*2c3c0*/  IMAD R14, R10, UR12, RZ ;  /* 0x0000000c0a0e7c24 */ /* 0x002fc6000f8e02ff */
        /* <DEDUP_REMOVED lines=59> */
[----:B------:R-:W-:-:S02]  /*2c780*/  IMAD R14, R14, UR12, RZ ;  /* 0x0000000c0e0e7c24 */ /* 0x000fc4000f8e02ff */
[----:B------:R-:W-:Y:S01]  /*2c790*/  IMAD R15, R29, UR12, RZ ;  /* 0x0000000c1d0f7c24 */ /* 0x000fe2000f8e02ff */
        /* <DEDUP_REMOVED lines=76> */
[----:B------:R0:W-:Y:S04]  /*2cc60*/  STL [R1+0x344], R13 ;  /* 0x0003440d01007387 */ /* 0x0001e80000100800 */
[----:B0-----:R-:W4:Y:S01]  /*2cc70*/  LDL.LU R13, [R1+0x2cc] ;  /* 0x0002cc00010d7983 */ /* 0x001f220000300800 */
[----:B------:R-:W-:-:S05]  /*2cc80*/  IMAD R11, R11, UR12, RZ ;  /* 0x0000000c0b0b7c24 */ /* 0x000fca000f8e02ff */
        /* <DEDUP_REMOVED lines=90> */
[----:B------:R0:W-:Y:S04]  /*2d230*/  STL [R1+0x278], R13 ;  /* 0x0002780d01007387 */ /* 0x0001e80000100800 */
[----:B0-----:R-:W3:Y:S01]  /*2d240*/  LDL.LU R13, [R1+0x1cc] ;  /* 0x0001cc00010d7983 */ /* 0x001ee20000300800 */
[----:B----4-:R-:W-:-:S05]  /*2d250*/  IMAD R3, R3, UR12, RZ ;  /* 0x0000000c03037c24 */ /* 0x010fca000f8e02ff */
        /* <DEDUP_REMOVED lines=48> */
[----:B0-----:R-:W-:Y:S02]  /*2d560*/  IMAD R14, R13, UR12, RZ ;  /* 0x0000000c0d0e7c24 */ /* 0x001fe4000f8e02ff */
[----:B----4-:R-:W-:Y:S02]  /*2d570*/  IMAD R13, R3, UR12, RZ ;  /* 0x0000000c030d7c24 */ /* 0x010fe4000f8e02ff */
        /* <DEDUP_REMOVED lines=40> */
[----:B------:R0:W-:Y:S04]  /*2d800*/  STL [R1+0x19c], R13 ;  /* 0x00019c0d01007387 */ /* 0x0001e80000100800 */
[----:B0-----:R-:W2:Y:S01]  /*2d810*/  LDL.LU R13, [R1+0x13c] ;  /* 0x00013c00010d7983 */ /* 0x001ea20000300800 */
[----:B---3--:R-:W-:-:S05]  /*2d820*/  IMAD R12, R12, UR12, RZ ;  /* 0x0000000c0c0c7c24 */ /* 0x008fca000f8e02ff */
[----:B------:R0:W-:Y:S04]  /*2d830*/  STL [R1+0x198], R12 ;  /* 0x0001980c01007387 */ /* 0x0001e80000100800 */
[----:B0-----:R-:W3:Y:S01]  /*2d840*/  LDL.LU R12, [R1+0x134] ;  /* 0x00013400010c7983 */ /* 0x001ee20000300800 */
[----:B----4-:R-:W-:Y:S02]  /*2d850*/  IMAD R3, R3, UR12, RZ ;  /* 0x0000000c03037c24 */ /* 0x010fe4000f8e02ff */
[----:B------:R-:W-:-:S03]  /*2d860*/  IMAD R18, R18, UR12, RZ ;  /* 0x0000000c12127c24 */ /* 0x000fc6000f8e02ff */
[----:B------:R0:W-:Y:S04]  /*2d870*/  STL [R1+0x194], R3 ;  /* 0x0001940301007387 */ /* 0x0001e80000100800 */
[----:B0-----:R-:W4:Y:S04]  /*2d880*/  LDL.LU R3, [R1+0x130] ;  /* 0x0001300001037983 */ /* 0x001f280000300800 */
        /* <DEDUP_REMOVED lines=42> */
[----:B0-----:R-:W-:-:S03]  /*2db30*/  IMAD R15, R13, UR12, RZ ;  /* 0x0000000c0d0f7c24 */ /* 0x001fc6000f8e02ff */
[----:B------:R-:W2:Y:S04]  /*2db40*/  LDL.LU R13, [R1+0xf8] ;  /* 0x0000f800010d7983 */ /* 0x000ea80000300800 */
[----:B------:R0:W-:Y:S01]  /*2db50*/  STL [R1+0x13c], R15 ;  /* 0x00013c0f01007387 */ /* 0x0001e20000100800 */
[----:B---3--:R-:W-:-:S05]  /*2db60*/  IMAD R14, R12, UR12, RZ ;  /* 0x0000000c0c0e7c24 */ /* 0x008fca000f8e02ff */
[----:B------:R-:W-:Y:S01]  /*2db70*/  STL [R1+0x134], R14 ;  /* 0x0001340e01007387 */ /* 0x000fe20000100800 */
[----:B----4-:R-:W-:-:S03]  /*2db80*/  IMAD R12, R3, UR12, RZ ;  /* 0x0000000c030c7c24 */ /* 0x010fc6000f8e02ff */
[----:B------:R-:W3:Y:S04]  /*2db90*/  LDL.LU R3, [R1+0xf4] ;  /* 0x0000f40001037983 */ /* 0x000ee80000300800 */
[----:B------:R-:W4:Y:S04]  /*2dba0*/  LDL.LU R18, [R1+0xec] ;  /* 0x0000ec0001127983 */ /* 0x000f280000300800 */
[----:B------:R1:W-:Y:S04]  /*2dbb0*/  STL [R1+0x130], R12 ;  /* 0x0001300c01007387 */ /* 0x0003e80000100800 */
[----:B------:R-:W4:Y:S04]  /*2dbc0*/  LDL.LU R17, [R1+0xe4] ;  /* 0x0000e40001117983 */ /* 0x000f280000300800 */
[----:B------:R-:W4:Y:S04]  /*2dbd0*/  LDL.LU R16, [R1+0xe0] ;  /* 0x0000e00001107983 */ /* 0x000f280000300800 */
[----:B0-----:R-:W4:Y:S04]  /*2dbe0*/  LDL.LU R15, [R1+0xdc] ;  /* 0x0000dc00010f7983 */ /* 0x001f280000300800 */
[----:B-1----:R-:W4:Y:S01]  /*2dbf0*/  LDL.LU R12, [R1+0xd4] ;  /* 0x0000d400010c7983 */ /* 0x002f220000300800 */
        /* <DEDUP_REMOVED lines=32> */
[----:B------:R0:W-:Y:S01]  /*2de00*/  STL [R1+0xfc], R2 ;  /* 0x0000fc0201007387 */ /* 0x0001e20000100800 */
[----:B------:R-:W-:-:S03]  /*2de10*/  IMAD R13, R13, UR12, RZ ;  /* 0x0000000c0d0d7c24 */ /* 0x000fc6000f8e02ff */
[----:B0-----:R-:W2:Y:S04]  /*2de20*/  LDL.LU R2, [R1+0x90] ;  /* 0x0000900001027983 */ /* 0x001ea80000300800 */
[----:B------:R0:W-:Y:S04]  /*2de30*/  STL [R1+0xf8], R13 ;  /* 0x0000f80d01007387 */ /* 0x0001e80000100800 */
[----:B0-----:R-:W2:Y:S01]  /*2de40*/  LDL.LU R13, [R1+0x8c] ;  /* 0x00008c00010d7983 */ /* 0x001ea20000300800 */
[----:B---3--:R-:W-:Y:S02]  /*2de50*/  IMAD R3, R3, UR12, RZ ;  /* 0x0000000c03037c24 */ /* 0x008fe4000f8e02ff */
[----:B----4-:R-:W-:-:S03]  /*2de60*/  IMAD R18, R18, UR12, RZ ;  /* 0x0000000c12127c24 */ /* 0x010fc6000f8e02ff */
[----:B------:R0:W-:Y:S01]  /*2de70*/  STL [R1+0xf4], R3 ;  /* 0x0000f40301007387 */ /* 0x0001e20000100800 */
[----:B------:R-:W-:-:S03]  /*2de80*/  IMAD R15, R15, UR12, RZ ;  /* 0x0000000c0f0f7c24 */ /* 0x000fc6000f8e02ff */
[----:B0-----:R-:W3:Y:S04]  /*2de90*/  LDL.LU R3, [R1+0x2428] ;  /* 0x0024280001037983 */ /* 0x001ee80000300800 */
[----:B------:R0:W-:Y:S02]  /*2dea0*/  STL [R1+0xec], R18 ;  /* 0x0000ec1201007387 */ /* 0x0001e40000100800 */
[----:B0-----:R-:W-:Y:S02]  /*2deb0*/  IMAD R18, R17, UR12, RZ ;  /* 0x0000000c11127c24 */ /* 0x001fe4000f8e02ff */
[----:B------:R-:W-:Y:S02]  /*2dec0*/  IMAD R17, R16, UR12, RZ ;  /* 0x0000000c10117c24 */ /* 0x000fe4000f8e02ff */
[----:B------:R-:W-:Y:S01]  /*2ded0*/  IMAD R16, R12, UR12, RZ ;  /* 0x0000000c0c107c24 */ /* 0x000fe2000f8e02ff */
[----:B------:R-:W-:Y:S04]  /*2dee0*/  STL [R1+0xe4], R18 ;  /* 0x0000e41201007387 */ /* 0x000fe80000100800 */
[----:B------:R-:W-:Y:S04]  /*2def0*/  STL [R1+0xe0], R17 ;  /* 0x0000e01101007387 */ /* 0x000fe80000100800 */
[----:B------:R-:W4:Y:S04]  /*2df00*/  LDL.LU R12, [R1+0x88] ;  /* 0x00008800010c7983 */ /* 0x000f280000300800 */
[----:B------:R0:W-:Y:S04]  /*2df10*/  STL [R1+0xdc], R15 ;  /* 0x0000dc0f01007387 */ /* 0x0001e80000100800 */
[----:B------:R1:W-:Y:S01]  /*2df20*/  STL [R1+0xd4], R16 ;  /* 0x0000d41001007387 */ /* 0x0003e20000100800 */
[----:B0-----:R-:W-:-:S03]  /*2df30*/  IMAD R15, R11, UR12, RZ ;  /* 0x0000000c0b0f7c24 */ /* 0x001fc6000f8e02ff */
[----:B------:R-:W3:Y:S04]  /*2df40*/  LDL.LU R11, [R1+0x84] ;  /* 0x00008400010b7983 */ /* 0x000ee80000300800 */
[----:B------:R0:W-:Y:S01]  /*2df50*/  STL [R1+0xcc], R15 ;  /* 0x0000cc0f01007387 */ /* 0x0001e20000100800 */
[----:B-1----:R-:W-:-:S03]  /*2df60*/  IMAD R16, R10, UR12, RZ ;  /* 0x0000000c0a107c24 */ /* 0x002fc6000f8e02ff */
[----:B------:R-:W3:Y:S04]  /*2df70*/  LDL.LU R10, [R1+0x7c] ;  /* 0x00007c00010a7983 */ /* 0x000ee80000300800 */
        /* <DEDUP_REMOVED lines=25> */
[----:B0-----:R-:W-:Y:S02]  /*2e110*/  IMAD R15, R14, UR12, RZ ;  /* 0x0000000c0e0f7c24 */ /* 0x001fe4000f8e02ff */
[----:B--2---:R-:W-:Y:S02]  /*2e120*/  IMAD R14, R2, UR12, RZ ;  /* 0x0000000c020e7c24 */ /* 0x004fe4000f8e02ff */
[----:B------:R-:W2:Y:S04]  /*2e130*/  LDL.LU R2, [R1+0x40] ;  /* 0x0000400001027983 */ /* 0x000ea80000300800 */
[----:B------:R0:W-:Y:S04]  /*2e140*/  STL [R1+0x94], R15 ;  /* 0x0000940f01007387 */ /* 0x0001e80000100800 */
[----:B------:R0:W-:Y:S04]  /*2e150*/  STL [R1+0x90], R14 ;  /* 0x0000900e01007387 */ /* 0x0001e80000100800 */
[----:B------:R-:W2:Y:S04]  /*2e160*/  LDL.LU R18, [R1+0x44] ;  /* 0x0000440001127983 */ /* 0x000ea80000300800 */
[----:B------:R-:W2:Y:S01]  /*2e170*/  LDL.LU R17, [R1+0x3c] ;  /* 0x00003c0001117983 */ /* 0x000ea20000300800 */
[----:B------:R-:W-:-:S05]  /*2e180*/  IMAD R13, R13, UR12, RZ ;  /* 0x0000000c0d0d7c24 */ /* 0x000fca000f8e02ff */
[----:B------:R0:W-:Y:S04]  /*2e190*/  STL [R1+0x8c], R13 ;  /* 0x00008c0d01007387 */ /* 0x0001e80000100800 */
[----:B-1----:R-:W2:Y:S04]  /*2e1a0*/  LDL.LU R16, [R1+0x38] ;  /* 0x0000380001107983 */ /* 0x002ea80000300800 */
[----:B0-----:R-:W2:Y:S04]  /*2e1b0*/  LDL.LU R15, [R1+0x34] ;  /* 0x00003400010f7983 */ /* 0x001ea80000300800 */
[----:B------:R-:W2:Y:S04]  /*2e1c0*/  LDL.LU R14, [R1+0x30] ;  /* 0x00003000010e7983 */ /* 0x000ea80000300800 */
[----:B------:R-:W2:Y:S01]  /*2e1d0*/  LDL.LU R13, [R1+0x2c] ;  /* 0x00002c00010d7983 */ /* 0x000ea20000300800 */
[----:B----4-:R-:W-:-:S05]  /*2e1e0*/  IMAD R12, R12, UR12, RZ ;  /* 0x0000000c0c0c7c24 */ /* 0x010fca000f8e02ff */
[----:B------:R0:W-:Y:S01]  /*2e1f0*/  STL [R1+0x88], R12 ;  /* 0x0000880c01007387 */ /* 0x0001e20000100800 */
[----:B---3--:R-:W-:-:S03]  /*2e200*/  IMAD R11, R11, UR12, RZ ;  /* 0x0000000c0b0b7c24 */ /* 0x008fc6000f8e02ff */
[----:B0-----:R-:W3:Y:S01]  /*2e210*/  LDL.LU R12, [R1+0x28] ;  /* 0x00002800010c7983 */ /* 0x001ee20000300800 */
[----:B------:R-:W-:-:S03]  /*2e220*/  IMAD R10, R10, UR12, RZ ;  /* 0x0000000c0a0a7c24 */ /* 0x000fc6000f8e02ff */
[----:B------:R0:W-:Y:S04]  /*2e230*/  STL [R1+0x84], R11 ;  /* 0x0000840b01007387 */ /* 0x0001e80000100800 */
[----:B0-----:R-:W4:Y:S01]  /*2e240*/  LDL.LU R11, [R1+0x24] ;  /* 0x00002400010b7983 */ /* 0x001f220000300800 */
[----:B------:R-:W-:-:S03]  /*2e250*/  IMAD R9, R9, UR12, RZ ;  /* 0x0000000c09097c24 */ /* 0x000fc6000f8e02ff */
[----:B------:R0:W-:Y:S04]  /*2e260*/  STL [R1+0x7c], R10 ;  /* 0x00007c0a01007387 */ /* 0x0001e80000100800 */
[----:B0-----:R-:W3:Y:S01]  /*2e270*/  LDL.LU R10, [R1+0x20] ;  /* 0x00002000010a7983 */ /* 0x001ee20000300800 */
[----:B------:R-:W-:-:S03]  /*2e280*/  IMAD R29, R29, UR12, RZ ;  /* 0x0000000c1d1d7c24 */ /* 0x000fc6000f8e02ff */
[----:B------:R0:W-:Y:S04]  /*2e290*/  STL [R1+0x74], R9 ;  /* 0x0000740901007387 */ /* 0x0001e80000100800 */
[----:B0-----:R-:W3:Y:S01]  /*2e2a0*/  LDL.LU R9, [R1+0x1c] ;  /* 0x00001c0001097983 */ /* 0x001ee20000300800 */
[----:B------:R-:W-:-:S03]  /*2e2b0*/  IMAD R28, R28, UR12, RZ ;  /* 0x0000000c1c1c7c24 */ /* 0x000fc6000f8e02ff */
[----:B------:R0:W-:Y:S01]  /*2e2c0*/  STL [R1+0x70], R29 ;  /* 0x0000701d01007387 */ /* 0x0001e20000100800 */
[----:B------:R-:W-:-:S03]  /*2e2d0*/  IMAD R3, R3, UR12, RZ ;  /* 0x0000000c03037c24 */ /* 0x000fc6000f8e02ff */
[----:B0-----:R-:W3:Y:S01]  /*2e2e0*/  LDL.LU R29, [R1+0x18] ;  /* 0x00001800011d7983 */ /* 0x001ee20000300800 */
[----:B------:R-:W-:-:S03]  /*2e2f0*/  IMAD R4, R4, UR12, RZ ;  /* 0x0000000c04047c24 */ /* 0x000fc6000f8e02ff */
[----:B------:R0:W-:Y:S04]  /*2e300*/  STL [R1+0x68], R28 ;  /* 0x0000681c01007387 */ /* 0x0001e80000100800 */
        /* <DEDUP_REMOVED lines=12> */
[----:B0-----:R-:W3:Y:S04]  /*2e3d0*/  LDL.LU R7, [R1+0x4] ;  /* 0x0000040001077983 */ /* 0x001ee80000300800 */
[----:B------:R0:W-:Y:S04]  /*2e3e0*/  STL [R1+0x4c], R8 ;  /* 0x00004c0801007387 */ /* 0x0001e80000100800 */
[----:B0-----:R-:W3:Y:S04]  /*2e3f0*/  LDL.LU R8, [R1] ;  /* 0x0000000001087983 */ /* 0x001ee80000300800 */
[----:B------:R0:W-:Y:S04]  /*2e400*/  STL [R1+0x48], R3 ;  /* 0x0000480301007387 */ /* 0x0001e80000100800 */
[----:B0-----:R-:W3:Y:S01]  /*2e410*/  LDL.LU R3, [R1+0x2424] ;  /* 0x0024240001037983 */ /* 0x001ee20000300800 */
[----:B------:R-:W-:-:S02]  /*2e420*/  IMAD R0, R0, UR7, RZ ;  /* 0x0000000700007c24 */ /* 0x000fc4000f8e02ff */
[----:B--2---:R-:W-:-:S05]  /*2e430*/  IMAD R2, R2, UR12, RZ ;  /* 0x0000000c02027c24 */ /* 0x004fca000f8e02ff */
[----:B------:R0:W-:Y:S02]  /*2e440*/  STL [R1+0x40], R2 ;  /* 0x0000400201007387 */ /* 0x0001e40000100800 */
[----:B0-----:R-:W-:-:S05]  /*2e450*/  IADD3 R2, P0, PT, R0, UR8, RZ ;  /* 0x0000000800027c10 */ /* 0x001fca000ff1e0ff */
[----:B------:R3:W-:Y:S02]  /*2e460*/  STL [R1+0xe90], R2 ;  /* 0x000e900201007387 */ /* 0x0007e40000100800 */
[----:B---3--:R-:W-:-:S05]  /*2e470*/  IADD3 R2, P6, PT, R18, R3, RZ ;  /* 0x0000000312027210 */ /* 0x008fca0007fde0ff */
[----:B------:R0:W-:Y:S02]  /*2e480*/  STL [R1+0x22bc], R2 ;  /* 0x0022bc0201007387 */ /* 0x0001e40000100800 */
[----:B0-----:R-:W-:-:S05]  /*2e490*/  IADD3 R2, P1, PT, R17, R3, RZ ;  /* 0x0000000311027210 */ /* 0x001fca0007f3e0ff */
        /* <DEDUP_REMOVED lines=8> */
[----:B------:R0:W-:Y:S04]  /*2e520*/  STL [R1+0x22d0], R2 ;  /* 0x0022d00201007387 */ /* 0x0001e80000100800 */
[----:B0-----:R-:W2:Y:S02]  /*2e530*/  LDL.LU R2, [R1+0x2420] ;  /* 0x0024200001027983 */ /* 0x001ea40000300800 */
[-C--:B--2---:R-:W-:Y:S02]  /*2e540*/  LEA.HI.X.SX32 R18, R18, R2.reuse, 0x1, P6 ;  /* 0x0000000212127211 */ /* 0x084fe400030f0eff */
[----:B------:R-:W-:-:S03]  /*2e550*/  LEA.HI.X.SX32 R17, R17, R2, 0x1, P1 ;  /* 0x0000000211117211 */ /* 0x000fc600008f0eff */
[----:B------:R0:W-:Y:S02]  /*2e560*/  STL [R1+0x22b4], R18 ;  /* 0x0022b41201007387 */ /* 0x0001e40000100800 */
[----:B0-----:R-:W-:-:S05]  /*2e570*/  IADD3 R18, P6, PT, R12, R3, RZ ;  /* 0x000000030c127210 */ /* 0x001fca0007fde0ff */
[----:B------:R0:W-:Y:S01]  /*2e580*/  STL [R1+0x22b8], R18 ;  /* 0x0022b81201007387 */ /* 0x0001e20000100800 */
[----:B------:R-:W-:-:S03]  /*2e590*/  LEA.HI.X.SX32 R16, R16, R2, 0x1, P2 ;  /* 0x0000000210107211 */ /* 0x000fc600010f0eff */
[----:B0-----:R-:W2:Y:S04]  /*2e5a0*/  LDL.LU R18, [R1+0x241c] ;  /* 0x00241c0001127983 */ /* 0x001ea80000300800 */
[----:B------:R4:W-:Y:S02]  /*2e5b0*/  STL [R1+0x22ac], R17 ;  /* 0x0022ac1101007387 */ /* 0x0009e40000100800 */
[----:B----4-:R-:W-:-:S05]  /*2e5c0*/  IADD3 R17, P1, PT, R11, R3, RZ ;  /* 0x000000030b117210 */ /* 0x010fca0007f3e0ff */
[----:B------:R0:W-:Y:S01]  /*2e5d0*/  STL [R1+0x22b0], R17 ;  /* 0x0022b01101007387 */ /* 0x0001e20000100800 */
[----:B------:R-:W-:-:S03]  /*2e5e0*/  LEA.HI.X.SX32 R15, R15, R2, 0x1, P3 ;  /* 0x000000020f0f7211 */ /* 0x000fc600018f0eff */
[----:B0-----:R-:W3:Y:S04]  /*2e5f0*/  LDL.LU R17, [R1+0x2418] ;  /* 0x0024180001117983 */ /* 0x001ee80000300800 */
[----:B------:R0:W-:Y:S02]  /*2e600*/  STL [R1+0x22a4], R16 ;  /* 0x0022a41001007387 */ /* 0x0001e40000100800 */
[----:B0-----:R-:W-:-:S05]  /*2e610*/  IADD3 R16, P2, PT, R10, R3, RZ ;  /* 0x000000030a107210 */ /* 0x001fca0007f5e0ff */
[----:B------:R0:W-:Y:S01]  /*2e620*/  STL [R1+0x22a8], R16 ;  /* 0x0022a81001007387 */ /* 0x0001e20000100800 */
[----:B------:R-:W-:-:S03]  /*2e630*/  LEA.HI.X.SX32 R14, R14, R2, 0x1, P4 ;  /* 0x000000020e0e7211 */ /* 0x000fc600020f0eff */
[----:B0-----:R-:W4:Y:S04]  /*2e640*/  LDL.LU R16, [R1+0x2414] ;  /* 0x0024140001107983 */ /* 0x001f280000300800 */
[----:B------:R0:W-:Y:S02]  /*2e650*/  STL [R1+0x229c], R15 ;  /* 0x00229c0f01007387 */ /* 0x0001e40000100800 */
[----:B0-----:R-:W-:-:S05]  /*2e660*/  IADD3 R15, P3, PT, R9, R3, RZ ;  /* 0x00000003090f7210 */ /* 0x001fca0007f7e0ff */
[----:B------:R0:W-:Y:S01]  /*2e670*/  STL [R1+0x22a0], R15 ;  /* 0x0022a00f01007387 */ /* 0x0001e20000100800 */
[----:B------:R-:W-:-:S03]  /*2e680*/  LEA.HI.X.SX32 R13, R13, R2, 0x1, P5 ;  /* 0x000000020d0d7211 */ /* 0x000fc600028f0eff */
[----:B0-----:R-:W2:Y:S04]  /*2e690*/  LDL.LU R15, [R1+0x2410] ;  /* 0x00241000010f7983 */ /* 0x001ea80000300800 */
        /* <DEDUP_REMOVED lines=27> */
[----:B------:R0:W-:Y:S04]  /*2e850*/  STL [R1+0x2270], R9 ;  /* 0x0022700901007387 */ /* 0x0001e80000100800 */
[----:B0-----:R-:W2:Y:S04]  /*2e860*/  LDL.LU R9, [R1+0x23f8] ;  /* 0x0023f80001097983 */ /* 0x001ea80000300800 */
[----:B------:R0:W-:Y:S02]  /*2e870*/  STL [R1+0x2264], R29 ;  /* 0x0022641d01007387 */ /* 0x0001e40000100800 */
[----:B0-----:R-:W-:-:S05]  /*2e880*/  IADD3 R29, P4, PT, R8, R3, RZ ;  /* 0x00000003081d7210 */ /* 0x001fca0007f9e0ff */
[----:B------:R0:W-:Y:S04]  /*2e890*/  STL [R1+0x2268], R29 ;  /* 0x0022681d01007387 */ /* 0x0001e80000100800 */
[----:B0-----:R-:W2:Y:S01]  /*2e8a0*/  LDL.LU R29, [R1+0x23f4] ;  /* 0x0023f400011d7983 */ /* 0x001ea20000300800 */
[----:B------:R-:W-:-:S05]  /*2e8b0*/  LEA.HI.X.SX32 R28, R28, R2, 0x1, P5 ;  /* 0x000000021c1c7211 */ /* 0x000fca00028f0eff */
[----:B------:R2:W-:Y:S02]  /*2e8c0*/  STL [R1+0x225c], R28 ;  /* 0x00225c1c01007387 */ /* 0x0005e40000100800 */
[----:B--2---:R-:W-:-:S05]  /*2e8d0*/  IADD3 R28, P5, PT, R29, R3, RZ ;  /* 0x000000031d1c7210 */ /* 0x004fca0007fbe0ff */
        /* <DEDUP_REMOVED lines=28> */
[----:B------:R2:W-:Y:S01]  /*2eaa0*/  STL [R1+0x222c], R29 ;  /* 0x00222c1d01007387 */ /* 0x0005e20000100800 */
[-C--:B------:R-:W-:Y:S02]  /*2eab0*/  LEA.HI.X.SX32 R28, R28, R2.reuse, 0x1, P6 ;  /* 0x000000021c1c7211 */ /* 0x080fe400030f0eff */
[-C--:B------:R-:W-:Y:S02]  /*2eac0*/  LEA.HI.X.SX32 R4, R4, R2.reuse, 0x1, P1 ;  /* 0x0000000204047211 */ /* 0x080fe400008f0eff */
[-C--:B------:R-:W-:Y:S02]  /*2ead0*/  LEA.HI.X.SX32 R5, R5, R2.reuse, 0x1, P2 ;  /* 0x0000000205057211 */ /* 0x080fe400010f0eff */
[----:B------:R-:W-:Y:S01]  /*2eae0*/  LEA.HI.X.SX32 R6, R6, R2, 0x1, P3 ;  /* 0x0000000206067211 */ /* 0x000fe200018f0eff */
[----:B------:R-:W-:Y:S02]  /*2eaf0*/  IMAD R19, R19, UR12, RZ ;  /* 0x0000000c13137c24 */ /* 0x000fe4000f8e02ff */
[----:B------:R-:W-:-:S02]  /*2eb00*/  IMAD R20, R20, UR12, RZ ;  /* 0x0000000c14147c24 */ /* 0x000fc4000f8e02ff */
[----:B------:R-:W-:Y:S02]  /*2eb10*/  IMAD R21, R21, UR12, RZ ;  /* 0x0000000c15157c24 */ /* 0x000fe4000f8e02ff */
[----:B------:R-:W-:Y:S02]  /*2eb20*/  IMAD R22, R22, UR12, RZ ;  /* 0x0000000c16167c24 */ /* 0x000fe4000f8e02ff */
[----:B------:R-:W-:Y:S02]  /*2eb30*/  IMAD R23, R23, UR12, RZ ;  /* 0x0000000c17177c24 */ /* 0x000fe4000f8e02ff */
[----:B------:R-:W-:Y:S02]  /*2eb40*/  IMAD R24, R24, UR12, RZ ;  /* 0x0000000c18187c24 */ /* 0x000fe4000f8e02ff */
[----:B------:R-:W-:Y:S02]  /*2eb50*/  IMAD R25, R25, UR12, RZ ;  /* 0x0000000c19197c24 */ /* 0x000fe4000f8e02ff */
[----:B------:R-:W-:Y:S01]  /*2eb60*/  IMAD R26, R26, UR12, RZ ;  /* 0x0000000c1a1a7c24 */ /* 0x000fe2000f8e02ff */
[----:B--2---:R-:W-:-:S05]  /*2eb70*/  IADD3 R29, P5, PT, R8, R3, RZ ;  /* 0x00000003081d7210 */ /* 0x004fca0007fbe0ff */
[----:B------:R0:W-:Y:S04]  /*2eb80*/  STL [R1+0x2230], R29 ;  /* 0x0022301d01007387 */ /* 0x0001e80000100800 */
[----:B------:R1:W-:Y:S01]  /*2eb90*/  STL [R1+0x2224], R28 ;  /* 0x0022241c01007387 */ /* 0x0003e20000100800 */
[-C--:B0-----:R-:W-:Y:S02]  /*2eba0*/  IADD3 R29, P6, PT, R9, R3.reuse, RZ ;  /* 0x00000003091d7210 */ /* 0x081fe40007fde0ff */
[----:B-1----:R-:W-:-:S03]  /*2ebb0*/  IADD3 R28, P1, PT, R10, R3, RZ ;  /* 0x000000030a1c7210 */ /* 0x002fc60007f3e0ff */
[----:B------:R-:W-:Y:S04]  /*2ebc0*/  STL [R1+0x2228], R29 ;  /* 0x0022281d01007387 */ /* 0x000fe80000100800 */
[----:B------:R0:W-:Y:S04]  /*2ebd0*/  STL [R1+0x221c], R4 ;  /* 0x00221c0401007387 */ /* 0x0001e80000100800 */
[----:B------:R-:W-:Y:S04]  /*2ebe0*/  STL [R1+0x2220], R28 ;  /* 0x0022201c01007387 */ /* 0x000fe80000100800 */
[----:B------:R1:W-:Y:S01]  /*2ebf0*/  STL [R1+0x2214], R5 ;  /* 0x0022140501007387 */ /* 0x0003e20000100800 */
[----:B0-----:R-:W-:-:S02]  /*2ec00*/  IADD3 R4, P2, PT, R11, R3, RZ ;  /* 0x000000030b047210 */ /* 0x001fc40007f5e0ff */
[----:B-1----:R-:W-:-:S03]  /*2ec10*/  IADD3 R5, P3, PT, R12, R3, RZ ;  /* 0x000000030c057210 */ /* 0x002fc60007f7e0ff */
[----:B------:R0:W-:Y:S04]  /*2ec20*/  STL [R1+0x2218], R4 ;  /* 0x0022180401007387 */ /* 0x0001e80000100800 */
[----:B------:R1:W-:Y:S04]  /*2ec30*/  STL [R1+0x220c], R6 ;  /* 0x00220c0601007387 */ /* 0x0003e80000100800 */
[----:B------:R2:W-:Y:S01]  /*2ec40*/  STL [R1+0x2210], R5 ;  /* 0x0022100501007387 */ /* 0x0005e20000100800 */
[----:B0-----:R-:W-:Y:S02]  /*2ec50*/  LEA.HI.X.SX32 R4, R7, R2, 0x1, P4 ;  /* 0x0000000207047211 */ /* 0x001fe400020f0eff */
[----:B-1----:R-:W-:-:S02]  /*2ec60*/  IADD3 R6, P4, PT, R13, R3, RZ ;  /* 0x000000030d067210 */ /* 0x002fc40007f9e0ff */
[----:B--2---:R-:W-:Y:S01]  /*2ec70*/  LEA.HI.X.SX32 R5, R8, R2, 0x1, P5 ;  /* 0x0000000208057211 */ /* 0x004fe200028f0eff */
[----:B------:R0:W-:Y:S04]  /*2ec80*/  STL [R1+0x2204], R4 ;  /* 0x0022040401007387 */ /* 0x0001e80000100800 */
[----:B------:R1:W-:Y:S04]  /*2ec90*/  STL [R1+0x2208], R6 ;  /* 0x0022080601007387 */ /* 0x0003e80000100800 */
[----:B------:R2:W-:Y:S01]  /*2eca0*/  STL [R1+0x21fc], R5 ;  /* 0x0021fc0501007387 */ /* 0x0005e20000100800 */
[----:B0-----:R-:W-:-:S02]  /*2ecb0*/  IADD3 R4, P5, PT, R14, R3, RZ ;  /* 0x000000030e047210 */ /* 0x001fc40007fbe0ff */
[-C--:B-1----:R-:W-:Y:S02]  /*2ecc0*/  LEA.HI.X.SX32 R6, R9, R2.reuse, 0x1, P6 ;  /* 0x0000000209067211 */ /* 0x082fe400030f0eff */
[----:B--2---:R-:W-:Y:S01]  /*2ecd0*/  IADD3 R5, P6, PT, R15, R3, RZ ;  /* 0x000000030f057210 */ /* 0x004fe20007fde0ff */
[----:B------:R0:W-:Y:S04]  /*2ece0*/  STL [R1+0x2200], R4 ;  /* 0x0022000401007387 */ /* 0x0001e80000100800 */
[----:B------:R4:W-:Y:S04]  /*2ecf0*/  STL [R1+0x21f4], R6 ;  /* 0x0021f40601007387 */ /* 0x0009e80000100800 */
[----:B------:R1:W-:Y:S01]  /*2ed00*/  STL [R1+0x21f8], R5 ;  /* 0x0021f80501007387 */ /* 0x0003e20000100800 */
[----:B0-----:R-:W-:-:S02]  /*2ed10*/  LEA.HI.X.SX32 R4, R10, R2, 0x1, P1 ;  /* 0x000000020a047211 */ /* 0x001fc400008f0eff */
[-C--:B----4-:R-:W-:Y:S02]  /*2ed20*/  IADD3 R6, P1, PT, R16, R3.reuse, RZ ;  /* 0x0000000310067210 */ /* 0x090fe40007f3e0ff */
[----:B-1----:R-:W-:Y:S01]  /*2ed30*/  LEA.HI.X.SX32 R5, R11, R2, 0x1, P2 ;  /* 0x000000020b057211 */ /* 0x002fe200010f0eff */
[----:B------:R3:W-:Y:S04]  /*2ed40*/  STL [R1+0x21ec], R4 ;  /* 0x0021ec0401007387 */ /* 0x0007e80000100800 */
[----:B------:R0:W-:Y:S04]  /*2ed50*/  STL [R1+0x21f0], R6 ;  /* 0x0021f00601007387 */ /* 0x0001e80000100800 */
[----:B------:R1:W-:Y:S01]  /*2ed60*/  STL [R1+0x21e4], R5 ;  /* 0x0021e40501007387 */ /* 0x0003e20000100800 */
[----:B---3--:R-:W-:-:S02]  /*2ed70*/  IADD3 R4, P2, PT, R17, R3, RZ ;  /* 0x0000000311047210 */ /* 0x008fc40007f5e0ff */
[-C--:B0-----:R-:W-:Y:S02]  /*2ed80*/  LEA.HI.X.SX32 R6, R12, R2.reuse, 0x1, P3 ;  /* 0x000000020c067211 */ /* 0x081fe400018f0eff */
[----:B-1----:R-:W-:Y:S01]  /*2ed90*/  IADD3 R5, P3, PT, R18, R3, RZ ;  /* 0x0000000312057210 */ /* 0x002fe20007f7e0ff */
[----:B------:R0:W-:Y:S04]  /*2eda0*/  STL [R1+0x21e8], R4 ;  /* 0x0021e80401007387 */ /* 0x0001e80000100800 */
[----:B------:R-:W-:Y:S01]  /*2edb0*/  STL [R1+0x21dc], R6 ;  /* 0x0021dc0601007387 */ /* 0x000fe20000100800 */
[----:B0-----:R-:W-:-:S03]  /*2edc0*/  LEA.HI.X.SX32 R4, R13, R2, 0x1, P4 ;  /* 0x000000020d047211 */ /* 0x001fc600020f0eff */
[----:B------:R-:W2:Y:S04]  /*2edd0*/  LDL.LU R13, [R1+0x5c] ;  /* 0x00005c00010d7983 */ /* 0x000ea80000300800 */
[----:B------:R-:W-:Y:S04]  /*2ede0*/  STL [R1+0x21e0], R5 ;  /* 0x0021e00501007387 */ /* 0x000fe80000100800 */
[----:B------:R0:W-:Y:S02]  /*2edf0*/  STL [R1+0x21d4], R4 ;  /* 0x0021d40401007387 */ /* 0x0001e40000100800 */
[----:B0-----:R-:W-:-:S02]  /*2ee00*/  LEA.HI.X.SX32 R4, R14, R2, 0x1, P5 ;  /* 0x000000020e047211 */ /* 0x001fc400028f0eff */
[----:B------:R-:W3:Y:S01]  /*2ee10*/  LDL.LU R14, [R1+0x54] ;  /* 0x00005400010e7983 */ /* 0x000ee20000300800 */
[----:B------:R-:W-:-:S05]  /*2ee20*/  IADD3 R5, P4, PT, R19, R3, RZ ;  /* 0x0000000313057210 */ /* 0x000fca0007f9e0ff */
[----:B------:R0:W-:Y:S04]  /*2ee30*/  STL [R1+0x21d8], R5 ;  /* 0x0021d80501007387 */ /* 0x0001e80000100800 */
[----:B------:R-:W4:Y:S04]  /*2ee40*/  LDL.LU R12, [R1+0x6c] ;  /* 0x00006c00010c7983 */ /* 0x000f280000300800 */
[----:B------:R1:W-:Y:S04]  /*2ee50*/  STL [R1+0x21cc], R4 ;  /* 0x0021cc0401007387 */ /* 0x0003e80000100800 */
[----:B------:R-:W4:Y:S01]  /*2ee60*/  LDL.LU R11, [R1+0x78] ;  /* 0x00007800010b7983 */ /* 0x000f220000300800 */
[----:B0-----:R-:W-:-:S02]  /*2ee70*/  IADD3 R5, P5, PT, R20, R3, RZ ;  /* 0x0000000314057210 */ /* 0x001fc40007fbe0ff */
[----:B-1----:R-:W-:-:S03]  /*2ee80*/  LEA.HI.X.SX32 R4, R15, R2, 0x1, P6 ;  /* 0x000000020f047211 */ /* 0x002fc600030f0eff */
[----:B------:R0:W-:Y:S04]  /*2ee90*/  STL [R1+0x21d0], R5 ;  /* 0x0021d00501007387 */ /* 0x0001e80000100800 */
[----:B------:R1:W-:Y:S04]  /*2eea0*/  STL [R1+0x21c4], R4 ;  /* 0x0021c40401007387 */ /* 0x0003e80000100800 */
[----:B------:R-:W4:Y:S01]  /*2eeb0*/  LDL.LU R10, [R1+0x80] ;  /* 0x00008000010a7983 */ /* 0x000f220000300800 */
[----:B0-----:R-:W-:Y:S02]  /*2eec0*/  IADD3 R5, P6, PT, R21, R3, RZ ;  /* 0x0000000315057210 */ /* 0x001fe40007fde0ff */
        /* <DEDUP_REMOVED lines=28> */
[----:B0-----:R-:W4:Y:S01]  /*2f090*/  LDL.LU R5, [R1+0xf0] ;  /* 0x0000f00001057983 */ /* 0x001f220000300800 */
[----:B------:R-:W-:Y:S01]  /*2f0a0*/  IMAD R27, R27, UR12, RZ ;  /* 0x0000000c1b1b7c24 */ /* 0x000fe2000f8e02ff */
[----:B-1----:R-:W-:-:S04]  /*2f0b0*/  LEA.HI.X.SX32 R4, R22, R2, 0x1, P1 ;  /* 0x0000000216047211 */ /* 0x002fc800008f0eff */
[----:B------:R-:W-:-:S05]  /*2f0c0*/  IADD3 R15, P6, PT, R27, R3, RZ ;  /* 0x000000031b0f7210 */ /* 0x000fca0007fde0ff */
[----:B------:R0:W-:Y:S04]  /*2f0d0*/  STL [R1+0x2198], R15 ;  /* 0x0021980f01007387 */ /* 0x0001e80000100800 */
[----:B------:R1:W-:Y:S01]  /*2f0e0*/  STL [R1+0x218c], R4 ;  /* 0x00218c0401007387 */ /* 0x0003e20000100800 */
[----:B0-----:R-:W-:-:S03]  /*2f0f0*/  LEA.HI.X.SX32 R15, R23, R2, 0x1, P2 ;  /* 0x00000002170f7211 */ /* 0x001fc600010f0eff */
[----:B-1----:R-:W4:Y:S01]  /*2f100*/  LDL.LU R4, [R1+0x10c] ;  /* 0x00010c0001047983 */ /* 0x002f220000300800 */
[-C--:B--2---:R-:W-:Y:S02]  /*2f110*/  IADD3 R18, P2, PT, R13, R3.reuse, RZ ;  /* 0x000000030d127210 */ /* 0x084fe40007f5e0ff */
[----:B---3--:R-:W-:-:S05]  /*2f120*/  IADD3 R16, P1, PT, R14, R3, RZ ;  /* 0x000000030e107210 */ /* 0x008fca0007f3e0ff */
[----:B------:R0:W-:Y:S04]  /*2f130*/  STL [R1+0x2190], R16 ;  /* 0x0021901001007387 */ /* 0x0001e80000100800 */
[----:B------:R1:W-:Y:S04]  /*2f140*/  STL [R1+0x2184], R15 ;  /* 0x0021840f01007387 */ /* 0x0003e80000100800 */
[----:B0-----:R-:W2:Y:S01]  /*2f150*/  LDL.LU R16, [R1+0x124] ;  /* 0x0001240001107983 */ /* 0x001ea20000300800 */
[----:B-1----:R-:W-:-:S03]  /*2f160*/  LEA.HI.X.SX32 R15, R24, R2, 0x1, P3 ;  /* 0x00000002180f7211 */ /* 0x002fc600018f0eff */
[----:B------:R4:W-:Y:S04]  /*2f170*/  STL [R1+0x2188], R18 ;  /* 0x0021881201007387 */ /* 0x0009e80000100800 */
[----:B------:R0:W-:Y:S04]  /*2f180*/  STL [R1+0x217c], R15 ;  /* 0x00217c0f01007387 */ /* 0x0001e80000100800 */
[----:B------:R-:W3:Y:S01]  /*2f190*/  LDL.LU R28, [R1+0x138] ;  /* 0x00013800011c7983 */ /* 0x000ee20000300800 */
[----:B----4-:R-:W-:Y:S02]  /*2f1a0*/  IADD3 R18, P3, PT, R12, R3, RZ ;  /* 0x000000030c127210 */ /* 0x010fe40007f7e0ff */
[----:B0-----:R-:W-:-:S03]  /*2f1b0*/  LEA.HI.X.SX32 R15, R25, R2, 0x1, P4 ;  /* 0x00000002190f7211 */ /* 0x001fc600020f0eff */
[----:B------:R0:W-:Y:S04]  /*2f1c0*/  STL [R1+0x2180], R18 ;  /* 0x0021801201007387 */ /* 0x0001e80000100800 */
[----:B------:R1:W-:Y:S04]  /*2f1d0*/  STL [R1+0x2174], R15 ;  /* 0x0021740f01007387 */ /* 0x0003e80000100800 */
[----:B------:R-:W4:Y:S01]  /*2f1e0*/  LDL.LU R29, [R1+0x144] ;  /* 0x00014400011d7983 */ /* 0x000f220000300800 */
[----:B0-----:R-:W-:Y:S02]  /*2f1f0*/  IADD3 R18, P4, PT, R11, R3, RZ ;  /* 0x000000030b127210 */ /* 0x001fe40007f9e0ff */
[----:B-1----:R-:W-:-:S03]  /*2f200*/  LEA.HI.X.SX32 R15, R26, R2, 0x1, P5 ;  /* 0x000000021a0f7211 */ /* 0x002fc600028f0eff */
[----:B------:R0:W-:Y:S01]  /*2f210*/  STL [R1+0x2178], R18 ;  /* 0x0021781201007387 */ /* 0x0001e20000100800 */
[----:B------:R-:W-:-:S03]  /*2f220*/  IADD3 R19, P5, PT, R10, R3, RZ ;  /* 0x000000030a137210 */ /* 0x000fc60007fbe0ff */
[----:B------:R1:W-:Y:S01]  /*2f230*/  STL [R1+0x216c], R15 ;  /* 0x00216c0f01007387 */ /* 0x0003e20000100800 */
[----:B0-----:R-:W-:-:S03]  /*2f240*/  LEA.HI.X.SX32 R18, R27, R2, 0x1, P6 ;  /* 0x000000021b127211 */ /* 0x001fc600030f0eff */
[----:B-1----:R-:W4:Y:S04]  /*2f250*/  LDL.LU R15, [R1+0x150] ;  /* 0x00015000010f7983 */ /* 0x002f280000300800 */
[----:B------:R0:W-:Y:S04]  /*2f260*/  STL [R1+0x2170], R19 ;  /* 0x0021701301007387 */ /* 0x0001e80000100800 */
[----:B------:R1:W-:Y:S01]  /*2f270*/  STL [R1+0x12f0], R18 ;  /* 0x0012f01201007387 */ /* 0x0003e20000100800 */
[----:B0-----:R-:W-:Y:S02]  /*2f280*/  IADD3 R19, P6, PT, R9, R3, RZ ;  /* 0x0000000309137210 */ /* 0x001fe40007fde0ff */
[----:B-1----:R-:W-:-:S02]  /*2f290*/  LEA.HI.X.SX32 R18, R14, R2, 0x1, P1 ;  /* 0x000000020e127211 */ /* 0x002fc400008f0eff */
[----:B------:R-:W4:Y:S04]  /*2f2a0*/  LDL.LU R14, [R1+0x168] ;  /* 0x00016800010e7983 */ /* 0x000f280000300800 */
        /* <DEDUP_REMOVED lines=25> */
[----:B------:R-:W-:Y:S04]  /*2f440*/  STL [R1+0x1334], R19 ;  /* 0x0013341301007387 */ /* 0x000fe80000100800 */
[----:B------:R0:W-:Y:S02]  /*2f450*/  STL [R1+0x1308], R18 ;  /* 0x0013081201007387 */ /* 0x0001e40000100800 */
[----:B0-----:R-:W-:-:S02]  /*2f460*/  LEA.HI.X.SX32 R18, R8, R2, 0x1, P1 ;  /* 0x0000000208127211 */ /* 0x001fc400008f0eff */
[----:B------:R-:W4:Y:S01]  /*2f470*/  LDL.LU R8, [R1+0x1e0] ;  /* 0x0001e00001087983 */ /* 0x000f220000300800 */
[----:B------:R-:W-:-:S05]  /*2f480*/  IADD3 R19, P6, PT, R4, R3, RZ ;  /* 0x0000000304137210 */ /* 0x000fca0007fde0ff */
[----:B------:R-:W-:Y:S04]  /*2f490*/  STL [R1+0x133c], R19 ;  /* 0x00133c1301007387 */ /* 0x000fe80000100800 */
[----:B------:R0:W-:Y:S02]  /*2f4a0*/  STL [R1+0x1310], R18 ;  /* 0x0013101201007387 */ /* 0x0001e40000100800 */
[----:B0-----:R-:W-:Y:S02]  /*2f4b0*/  LEA.HI.X.SX32 R18, R7, R2, 0x1, P2 ;  /* 0x0000000207127211 */ /* 0x001fe400010f0eff */
[----:B------:R-:W4:Y:S01]  /*2f4c0*/  LDL.LU R7, [R1+0x1e4] ;  /* 0x0001e40001077983 */ /* 0x000f220000300800 */
[----:B--2---:R-:W-:-:S05]  /*2f4d0*/  IADD3 R19, P1, PT, R16, R3, RZ ;  /* 0x0000000310137210 */ /* 0x004fca0007f3e0ff */
[----:B------:R3:W-:Y:S04]  /*2f4e0*/  STL [R1+0x1344], R19 ;  /* 0x0013441301007387 */ /* 0x0007e80000100800 */
[----:B------:R0:W-:Y:S01]  /*2f4f0*/  STL [R1+0x1318], R18 ;  /* 0x0013181201007387 */ /* 0x0001e20000100800 */
[-C--:B---3--:R-:W-:Y:S02]  /*2f500*/  IADD3 R19, P2, PT, R28, R3.reuse, RZ ;  /* 0x000000031c137210 */ /* 0x088fe40007f5e0ff */
[----:B0-----:R-:W-:Y:S02]  /*2f510*/  LEA.HI.X.SX32 R18, R6, R2, 0x1, P3 ;  /* 0x0000000206127211 */ /* 0x001fe400018f0eff */
[----:B------:R-:W2:Y:S04]  /*2f520*/  LDL.LU R6, [R1+0x1e8] ;  /* 0x0001e80001067983 */ /* 0x000ea80000300800 */
[----:B------:R4:W-:Y:S04]  /*2f530*/  STL [R1+0x134c], R19 ;  /* 0x00134c1301007387 */ /* 0x0009e80000100800 */
[----:B------:R0:W-:Y:S01]  /*2f540*/  STL [R1+0x1320], R18 ;  /* 0x0013201201007387 */ /* 0x0001e20000100800 */
[----:B----4-:R-:W-:-:S02]  /*2f550*/  IADD3 R19, P3, PT, R29, R3, RZ ;  /* 0x000000031d137210 */ /* 0x010fc40007f7e0ff */
[-C--:B0-----:R-:W-:Y:S02]  /*2f560*/  LEA.HI.X.SX32 R18, R17, R2.reuse, 0x1, P4 ;  /* 0x0000000211127211 */ /* 0x081fe400020f0eff */
[----:B------:R-:W3:Y:S04]  /*2f570*/  LDL.LU R17, [R1+0x1ec] ;  /* 0x0001ec0001117983 */ /* 0x000ee80000300800 */
[----:B------:R-:W-:Y:S04]  /*2f580*/  STL [R1+0x1354], R19 ;  /* 0x0013541301007387 */ /* 0x000fe80000100800 */
[----:B------:R0:W-:Y:S02]  /*2f590*/  STL [R1+0x1328], R18 ;  /* 0x0013281201007387 */ /* 0x0001e40000100800 */
[----:B0-----:R-:W-:-:S02]  /*2f5a0*/  LEA.HI.X.SX32 R18, R5, R2, 0x1, P5 ;  /* 0x0000000205127211 */ /* 0x001fc400028f0eff */
[-C--:B------:R-:W-:Y:S01]  /*2f5b0*/  IADD3 R19, P4, PT, R15, R3.reuse, RZ ;  /* 0x000000030f137210 */ /* 0x080fe20007f9e0ff */
[----:B------:R-:W4:Y:S04]  /*2f5c0*/  LDL.LU R5, [R1+0x1f0] ;  /* 0x0001f00001057983 */ /* 0x000f280000300800 */
[----:B------:R0:W-:Y:S04]  /*2f5d0*/  STL [R1+0x135c], R19 ;  /* 0x00135c1301007387 */ /* 0x0001e80000100800 */
[----:B------:R1:W-:Y:S01]  /*2f5e0*/  STL [R1+0x1330], R18 ;  /* 0x0013301201007387 */ /* 0x0003e20000100800 */
[----:B0-----:R-:W-:-:S02]  /*2f5f0*/  IADD3 R19, P5, PT, R14, R3, RZ ;  /* 0x000000030e137210 */ /* 0x001fc40007fbe0ff */
[----:B-1----:R-:W-:Y:S02]  /*2f600*/  LEA.HI.X.SX32 R18, R4, R2, 0x1, P6 ;  /* 0x0000000204127211 */ /* 0x002fe400030f0eff */
        /* <DEDUP_REMOVED lines=29> */
[-C--:B-1----:R-:W-:Y:S02]  /*2f7e0*/  LEA.HI.X.SX32 R18, R13, R2.reuse, 0x1, P6 ;  /* 0x000000020d127211 */ /* 0x082fe400030f0eff */
        /* <DEDUP_REMOVED lines=1868> */
[-C--:B0-----:R-:W-:Y:S02]  /*36cb0*/  LEA.HI.X.SX32 R18, R7, R2.reuse, 0x1, P2 ;  /* 0x0000000207127211 */ /* 0x081fe400010f0eff */
[----:B------:R-:W4:Y:S01]  /*36cc0*/  LDL.LU R7, [R1+0x188] ;  /* 0x0001880001077983 */ /* 0x000f220000300800 */
[----:B------:R-:W-:Y:S02]  /*36cd0*/  LEA.HI.X.SX32 R17, R17, R2, 0x1, P4 ;  /* 0x0000000211117211 */ /* 0x000fe400020f0eff */
        /* <DEDUP_REMOVED lines=8> */
[----:B----4-:R-:W-:-:S03]  /*36d60*/  IADD3 R19, P3, PT, R29, R3, RZ ;  /* 0x000000031d137210 */ /* 0x010fc60007f7e0ff */
[----:B0-----:R-:W3:Y:S04]  /*36d70*/  LDL.LU R18, [R1+0x17c] ;  /* 0x00017c0001127983 */ /* 0x001ee80000300800 */
[----:B------:R-:W-:Y:S04]  /*36d80*/  STL [R1+0x1f54], R19 ;  /* 0x001f541301007387 */ /* 0x000fe80000100800 */
[----:B------:R0:W-:Y:S02]  /*36d90*/  STL [R1+0x1f28], R17 ;  /* 0x001f281101007387 */ /* 0x0001e40000100800 */
[----:B0-----:R-:W-:-:S02]  /*36da0*/  LEA.HI.X.SX32 R17, R5, R2, 0x1, P5 ;  /* 0x0000000205117211 */ /* 0x001fc400028f0eff */
[----:B------:R-:W-:Y:S01]  /*36db0*/  IADD3 R19, P4, PT, R15, R3, RZ ;  /* 0x000000030f137210 */ /* 0x000fe20007f9e0ff */
[----:B------:R-:W4:Y:S04]  /*36dc0*/  LDL.LU R5, [R1+0x178] ;  /* 0x0001780001057983 */ /* 0x000f280000300800 */
[----:B------:R0:W-:Y:S04]  /*36dd0*/  STL [R1+0x1f5c], R19 ;  /* 0x001f5c1301007387 */ /* 0x0001e80000100800 */
[----:B------:R1:W-:Y:S01]  /*36de0*/  STL [R1+0x1f30], R17 ;  /* 0x001f301101007387 */ /* 0x0003e20000100800 */
[----:B------:R-:W-:-:S02]  /*36df0*/  LEA.HI.X.SX32 R16, R16, R2, 0x1, P1 ;  /* 0x0000000210107211 */ /* 0x000fc400008f0eff */
[-C--:B0-----:R-:W-:Y:S02]  /*36e00*/  IADD3 R19, P5, PT, R14, R3.reuse, RZ ;  /* 0x000000030e137210 */ /* 0x081fe40007fbe0ff */
[----:B-1----:R-:W-:Y:S02]  /*36e10*/  LEA.HI.X.SX32 R17, R4, R2, 0x1, P6 ;  /* 0x0000000204117211 */ /* 0x002fe400030f0eff */
[----:B------:R-:W4:Y:S04]  /*36e20*/  LDL.LU R4, [R1+0x174] ;  /* 0x0001740001047983 */ /* 0x000f280000300800 */
[----:B------:R0:W-:Y:S04]  /*36e30*/  STL [R1+0x1f64], R19 ;  /* 0x001f641301007387 */ /* 0x0001e80000100800 */
[----:B------:R1:W-:Y:S01]  /*36e40*/  STL [R1+0x1f38], R17 ;  /* 0x001f381101007387 */ /* 0x0003e20000100800 */
[----:B0-----:R-:W-:-:S03]  /*36e50*/  IADD3 R19, P6, PT, R13, R3, RZ ;  /* 0x000000030d137210 */ /* 0x001fc60007fde0ff */
        /* <DEDUP_REMOVED lines=8> */
[----:B------:R-:W-:Y:S02]  /*36ee0*/  LEA.HI.X.SX32 R15, R15, R2, 0x1, P4 ;  /* 0x000000020f0f7211 */ /* 0x000fe400020f0eff */
[----:B0-----:R-:W-:-:S02]  /*36ef0*/  IADD3 R19, P2, PT, R11, R3, RZ ;  /* 0x000000030b137210 */ /* 0x001fc40007f5e0ff */
[-C--:B-1----:R-:W-:Y:S02]  /*36f00*/  LEA.HI.X.SX32 R16, R29, R2.reuse, 0x1, P3 ;  /* 0x000000021d107211 */ /* 0x082fe400018f0eff */
[----:B------:R-:W4:Y:S04]  /*36f10*/  LDL.LU R29, [R1+0x164] ;  /* 0x00016400011d7983 */ /* 0x000f280000300800 */
[----:B------:R0:W-:Y:S04]  /*36f20*/  STL [R1+0x1f7c], R19 ;  /* 0x001f7c1301007387 */ /* 0x0001e80000100800 */
[----:B------:R1:W-:Y:S01]  /*36f30*/  STL [R1+0x1f50], R16 ;  /* 0x001f501001007387 */ /* 0x0003e20000100800 */
[----:B------:R-:W-:-:S02]  /*36f40*/  LEA.HI.X.SX32 R14, R14, R2, 0x1, P5 ;  /* 0x000000020e0e7211 */ /* 0x000fc400028f0eff */
[----:B0-----:R-:W-:Y:S01]  /*36f50*/  IADD3 R19, P3, PT, R10, R3, RZ ;  /* 0x000000030a137210 */ /* 0x001fe20007f7e0ff */
[----:B-1----:R-:W4:Y:S04]  /*36f60*/  LDL.LU R16, [R1+0x160] ;  /* 0x0001600001107983 */ /* 0x002f280000300800 */
[----:B------:R0:W-:Y:S04]  /*36f70*/  STL [R1+0x1f84], R19 ;  /* 0x001f841301007387 */ /* 0x0001e80000100800 */
[----:B------:R1:W-:Y:S01]  /*36f80*/  STL [R1+0x1f58], R15 ;  /* 0x001f580f01007387 */ /* 0x0003e20000100800 */
[----:B------:R-:W-:-:S02]  /*36f90*/  LEA.HI.X.SX32 R13, R13, R2, 0x1, P6 ;  /* 0x000000020d0d7211 */ /* 0x000fc400030f0eff */
[-C--:B0-----:R-:W-:Y:S01]  /*36fa0*/  IADD3 R19, P4, PT, R9, R3.reuse, RZ ;  /* 0x0000000309137210 */ /* 0x081fe20007f9e0ff */
[----:B-1----:R-:W4:Y:S04]  /*36fb0*/  LDL.LU R15, [R1+0x15c] ;  /* 0x00015c00010f7983 */ /* 0x002f280000300800 */
[----:B------:R0:W-:Y:S04]  /*36fc0*/  STL [R1+0x1f8c], R19 ;  /* 0x001f8c1301007387 */ /* 0x0001e80000100800 */
[----:B------:R1:W-:Y:S01]  /*36fd0*/  STL [R1+0x1f60], R14 ;  /* 0x001f600e01007387 */ /* 0x0003e20000100800 */
[----:B0-----:R-:W-:-:S03]  /*36fe0*/  IADD3 R19, P5, PT, R8, R3, RZ ;  /* 0x0000000308137210 */ /* 0x001fc60007fbe0ff */
[----:B-1----:R-:W4:Y:S04]  /*36ff0*/  LDL.LU R14, [R1+0x158] ;  /* 0x00015800010e7983 */ /* 0x002f280000300800 */
[----:B------:R-:W-:Y:S04]  /*37000*/  STL [R1+0x1f94], R19 ;  /* 0x001f941301007387 */ /* 0x000fe80000100800 */
[----:B------:R0:W-:Y:S04]  /*37010*/  STL [R1+0x1f68], R13 ;  /* 0x001f680d01007387 */ /* 0x0001e80000100800 */
[----:B0-----:R-:W4:Y:S01]  /*37020*/  LDL.LU R13, [R1+0x154] ;  /* 0x00015400010d7983 */ /* 0x001f220000300800 */
[----:B------:R-:W-:-:S02]  /*37030*/  IADD3 R19, P6, PT, R7, R3, RZ ;  /* 0x0000000307137210 */ /* 0x000fc40007fde0ff */
[-C--:B------:R-:W-:Y:S02]  /*37040*/  LEA.HI.X.SX32 R12, R12, R2.reuse, 0x1, P1 ;  /* 0x000000020c0c7211 */ /* 0x080fe400008f0eff */
[-C--:B------:R-:W-:Y:S01]  /*37050*/  LEA.HI.X.SX32 R11, R11, R2.reuse, 0x1, P2 ;  /* 0x000000020b0b7211 */ /* 0x080fe200010f0eff */
[----:B------:R-:W-:Y:S04]  /*37060*/  STL [R1+0x1f9c], R19 ;  /* 0x001f9c1301007387 */ /* 0x000fe80000100800 */
[----:B------:R0:W-:Y:S01]  /*37070*/  STL [R1+0x1f70], R12 ;  /* 0x001f700c01007387 */ /* 0x0001e20000100800 */
[----:B------:R-:W-:-:S03]  /*37080*/  LEA.HI.X.SX32 R10, R10, R2, 0x1, P3 ;  /* 0x000000020a0a7211 */ /* 0x000fc600018f0eff */
[----:B0-----:R-:W4:Y:S01]  /*37090*/  LDL.LU R12, [R1+0x14c] ;  /* 0x00014c00010c7983 */ /* 0x001f220000300800 */
[----:B------:R-:W-:Y:S02]  /*370a0*/  LEA.HI.X.SX32 R20, R9, R2, 0x1, P4 ;  /* 0x0000000209147211 */ /* 0x000fe400020f0eff */
[----:B--2---:R-:W-:-:S05]  /*370b0*/  IADD3 R19, P1, PT, R6, R3, RZ ;  /* 0x0000000306137210 */ /* 0x004fca0007f3e0ff */
[----:B------:R3:W-:Y:S04]  /*370c0*/  STL [R1+0x1fa4], R19 ;  /* 0x001fa41301007387 */ /* 0x0007e80000100800 */
[----:B------:R0:W-:Y:S01]  /*370d0*/  STL [R1+0x1f78], R11 ;  /* 0x001f780b01007387 */ /* 0x0001e20000100800 */
[----:B---3--:R-:W-:-:S03]  /*370e0*/  IADD3 R19, P2, PT, R18, R3, RZ ;  /* 0x0000000312137210 */ /* 0x008fc60007f5e0ff */
[----:B0-----:R-:W2:Y:S04]  /*370f0*/  LDL.LU R11, [R1+0x148] ;  /* 0x00014800010b7983 */ /* 0x001ea80000300800 */
[----:B------:R4:W-:Y:S04]  /*37100*/  STL [R1+0x1fac], R19 ;  /* 0x001fac1301007387 */ /* 0x0009e80000100800 */
[----:B------:R0:W-:Y:S01]  /*37110*/  STL [R1+0x1f80], R10 ;  /* 0x001f800a01007387 */ /* 0x0001e20000100800 */
[----:B----4-:R-:W-:-:S03]  /*37120*/  IADD3 R19, P3, PT, R5, R3, RZ ;  /* 0x0000000305137210 */ /* 0x010fc60007f7e0ff */
[----:B0-----:R-:W3:Y:S04]  /*37130*/  LDL.LU R10, [R1+0x140] ;  /* 0x00014000010a7983 */ /* 0x001ee80000300800 */
[----:B------:R0:W-:Y:S04]  /*37140*/  STL [R1+0x1fb4], R19 ;  /* 0x001fb41301007387 */ /* 0x0001e80000100800 */
[----:B------:R-:W4:Y:S04]  /*37150*/  LDL.LU R9, [R1+0x13c] ;  /* 0x00013c0001097983 */ /* 0x000f280000300800 */
[----:B------:R1:W-:Y:S01]  /*37160*/  STL [R1+0x1f88], R20 ;  /* 0x001f881401007387 */ /* 0x0003e20000100800 */
[----:B0-----:R-:W-:-:S02]  /*37170*/  IADD3 R19, P4, PT, R4, R3, RZ ;  /* 0x0000000304137210 */ /* 0x001fc40007f9e0ff */
[----:B-1----:R-:W-:-:S03]  /*37180*/  LEA.HI.X.SX32 R20, R8, R2, 0x1, P5 ;  /* 0x0000000208147211 */ /* 0x002fc600028f0eff */
[----:B------:R0:W-:Y:S04]  /*37190*/  STL [R1+0x1fbc], R19 ;  /* 0x001fbc1301007387 */ /* 0x0001e80000100800 */
[----:B------:R-:W4:Y:S04]  /*371a0*/  LDL.LU R8, [R1+0x134] ;  /* 0x0001340001087983 */ /* 0x000f280000300800 */
[----:B------:R1:W-:Y:S01]  /*371b0*/  STL [R1+0x1f90], R20 ;  /* 0x001f901401007387 */ /* 0x0003e20000100800 */
[----:B0-----:R-:W-:Y:S02]  /*371c0*/  IADD3 R19, P5, PT, R17, R3, RZ ;  /* 0x0000000311137210 */ /* 0x001fe40007fbe0ff */
        /* <DEDUP_REMOVED lines=12> */
[----:B------:R-:W-:Y:S01]  /*37290*/  STL [R1+0x1fa8], R20 ;  /* 0x001fa81401007387 */ /* 0x000fe20000100800 */
[----:B------:R-:W-:Y:S02]  /*372a0*/  IADD3 R18, P2, PT, R16, R3, RZ ;  /* 0x0000000310127210 */ /* 0x000fe40007f5e0ff */
[-C--:B0-----:R-:W-:Y:S02]  /*372b0*/  LEA.HI.X.SX32 R19, R5, R2.reuse, 0x1, P3 ;  /* 0x0000000205137211 */ /* 0x081fe400018f0eff */
        /* <DEDUP_REMOVED lines=21> */
[----:B------:R2:W-:Y:S04]  /*37410*/  STL [R1+0x1ffc], R18 ;  /* 0x001ffc1201007387 */ /* 0x0005e80000100800 */
[----:B------:R3:W-:Y:S01]  /*37420*/  STL [R1+0x1fd0], R17 ;  /* 0x001fd01101007387 */ /* 0x0007e20000100800 */
[-C--:B------:R-:W-:Y:S02]  /*37430*/  LEA.HI.X.SX32 R16, R16, R2.reuse, 0x1, P2 ;  /* 0x0000000210107211 */ /* 0x080fe400010f0eff */
[-C--:B------:R-:W-:Y:S02]  /*37440*/  LEA.HI.X.SX32 R14, R14, R2.reuse, 0x1, P4 ;  /* 0x000000020e0e7211 */ /* 0x080fe400020f0eff */
[----:B------:R-:W-:Y:S02]  /*37450*/  LEA.HI.X.SX32 R12, R12, R2, 0x1, P6 ;  /* 0x000000020c0c7211 */ /* 0x000fe400030f0eff */
[----:B--2---:R-:W-:-:S05]  /*37460*/  IADD3 R18, P1, PT, R11, R3, RZ ;  /* 0x000000030b127210 */ /* 0x004fca0007f3e0ff */
[----:B------:R0:W-:Y:S01]  /*37470*/  STL [R1+0x2004], R18 ;  /* 0x0020041201007387 */ /* 0x0001e20000100800 */
[----:B---3--:R-:W-:-:S03]  /*37480*/  IADD3 R17, P2, PT, R10, R3, RZ ;  /* 0x000000030a117210 */ /* 0x008fc60007f5e0ff */
[----:B0-----:R-:W2:Y:S04]  /*37490*/  LDL.LU R18, [R1+0x110] ;  /* 0x0001100001127983 */ /* 0x001ea80000300800 */
[----:B------:R0:W-:Y:S04]  /*374a0*/  STL [R1+0x1fd8], R16 ;  /* 0x001fd81001007387 */ /* 0x0001e80000100800 */
[----:B------:R1:W-:Y:S01]  /*374b0*/  STL [R1+0x200c], R17 ;  /* 0x00200c1101007387 */ /* 0x0003e20000100800 */
[----:B0-----:R-:W-:Y:S02]  /*374c0*/  LEA.HI.X.SX32 R16, R15, R2, 0x1, P3 ;  /* 0x000000020f107211 */ /* 0x001fe400018f0eff */
[-C--:B----4-:R-:W-:Y:S01]  /*374d0*/  IADD3 R15, P3, PT, R9, R3.reuse, RZ ;  /* 0x00000003090f7210 */ /* 0x090fe20007f7e0ff */
[----:B-1----:R-:W3:Y:S04]  /*374e0*/  LDL.LU R17, [R1+0x108] ;  /* 0x0001080001117983 */ /* 0x002ee80000300800 */
[----:B------:R0:W-:Y:S04]  /*374f0*/  STL [R1+0x1fe0], R16 ;  /* 0x001fe01001007387 */ /* 0x0001e80000100800 */
[----:B------:R1:W-:Y:S04]  /*37500*/  STL [R1+0x2014], R15 ;  /* 0x0020140f01007387 */ /* 0x0003e80000100800 */
[----:B0-----:R-:W4:Y:S01]  /*37510*/  LDL.LU R16, [R1+0x104] ;  /* 0x0001040001107983 */ /* 0x001f220000300800 */
[----:B-1----:R-:W-:-:S03]  /*37520*/  IADD3 R15, P4, PT, R8, R3, RZ ;  /* 0x00000003080f7210 */ /* 0x002fc60007f9e0ff */
[----:B------:R0:W-:Y:S04]  /*37530*/  STL [R1+0x1fe8], R14 ;  /* 0x001fe80e01007387 */ /* 0x0001e80000100800 */
[----:B------:R1:W-:Y:S01]  /*37540*/  STL [R1+0x201c], R15 ;  /* 0x00201c0f01007387 */ /* 0x0003e20000100800 */
[----:B0-----:R-:W-:Y:S02]  /*37550*/  LEA.HI.X.SX32 R14, R13, R2, 0x1, P5 ;  /* 0x000000020d0e7211 */ /* 0x001fe400028f0eff */
[-C--:B------:R-:W-:Y:S01]  /*37560*/  IADD3 R13, P5, PT, R7, R3.reuse, RZ ;  /* 0x00000003070d7210 */ /* 0x080fe20007fbe0ff */
[----:B-1----:R-:W4:Y:S04]  /*37570*/  LDL.LU R15, [R1+0x100] ;  /* 0x00010000010f7983 */ /* 0x002f280000300800 */
[----:B------:R0:W-:Y:S04]  /*37580*/  STL [R1+0x1ff0], R14 ;  /* 0x001ff00e01007387 */ /* 0x0001e80000100800 */
[----:B------:R1:W-:Y:S04]  /*37590*/  STL [R1+0x2024], R13 ;  /* 0x0020240d01007387 */ /* 0x0003e80000100800 */
[----:B0-----:R-:W4:Y:S01]  /*375a0*/  LDL.LU R14, [R1+0xfc] ;  /* 0x0000fc00010e7983 */ /* 0x001f220000300800 */
[----:B-1----:R-:W-:-:S03]  /*375b0*/  IADD3 R13, P6, PT, R6, R3, RZ ;  /* 0x00000003060d7210 */ /* 0x002fc60007fde0ff */
[----:B------:R0:W-:Y:S04]  /*375c0*/  STL [R1+0x1ff8], R12 ;  /* 0x001ff80c01007387 */ /* 0x0001e80000100800 */
[----:B------:R1:W-:Y:S01]  /*375d0*/  STL [R1+0x202c], R13 ;  /* 0x00202c0d01007387 */ /* 0x0003e20000100800 */
[-C--:B0-----:R-:W-:Y:S02]  /*375e0*/  LEA.HI.X.SX32 R12, R11, R2.reuse, 0x1, P1 ;  /* 0x000000020b0c7211 */ /* 0x081fe400008f0eff */
[----:B------:R-:W-:Y:S01]  /*375f0*/  LEA.HI.X.SX32 R10, R10, R2, 0x1, P2 ;  /* 0x000000020a0a7211 */ /* 0x000fe200010f0eff */
[----:B-1----:R-:W4:Y:S04]  /*37600*/  LDL.LU R13, [R1+0xf8] ;  /* 0x0000f800010d7983 */ /* 0x002f280000300800 */
[----:B------:R0:W-:Y:S01]  /*37610*/  STL [R1+0x2000], R12 ;  /* 0x0020000c01007387 */ /* 0x0001e20000100800 */
[----:B------:R-:W-:-:S03]  /*37620*/  IADD3 R11, P1, PT, R5, R3, RZ ;  /* 0x00000003050b7210 */ /* 0x000fc60007f3e0ff */
[----:B0-----:R-:W4:Y:S04]  /*37630*/  LDL.LU R12, [R1+0xf4] ;  /* 0x0000f400010c7983 */ /* 0x001f280000300800 */
[----:B------:R0:W-:Y:S04]  /*37640*/  STL [R1+0x2034], R11 ;  /* 0x0020340b01007387 */ /* 0x0001e80000100800 */
[----:B------:R1:W-:Y:S01]  /*37650*/  STL [R1+0x2008], R10 ;  /* 0x0020080a01007387 */ /* 0x0003e20000100800 */
[----:B------:R-:W-:-:S03]  /*37660*/  IADD3 R20, P2, PT, R4, R3, RZ ;  /* 0x0000000304147210 */ /* 0x000fc60007f5e0ff */
[----:B0-----:R-:W4:Y:S01]  /*37670*/  LDL.LU R11, [R1+0xec] ;  /* 0x0000ec00010b7983 */ /* 0x001f220000300800 */
[----:B-1----:R-:W-:-:S03]  /*37680*/  LEA.HI.X.SX32 R10, R9, R2, 0x1, P3 ;  /* 0x00000002090a7211 */ /* 0x002fc600018f0eff */
[----:B------:R-:W-:Y:S04]  /*37690*/  STL [R1+0x203c], R20 ;  /* 0x00203c1401007387 */ /* 0x000fe80000100800 */
[----:B------:R0:W-:Y:S01]  /*376a0*/  STL [R1+0x2010], R10 ;  /* 0x0020100a01007387 */ /* 0x0001e20000100800 */
[----:B------:R-:W-:-:S03]  /*376b0*/  IADD3 R9, P3, PT, R19, R3, RZ ;  /* 0x0000000313097210 */ /* 0x000fc60007f7e0ff */
[----:B0-----:R-:W4:Y:S01]  /*376c0*/  LDL.LU R10, [R1+0xe4] ;  /* 0x0000e400010a7983 */ /* 0x001f220000300800 */
[----:B------:R-:W-:-:S03]  /*376d0*/  LEA.HI.X.SX32 R20, R8, R2, 0x1, P4 ;  /* 0x0000000208147211 */ /* 0x000fc600020f0eff */
[----:B------:R0:W-:Y:S04]  /*376e0*/  STL [R1+0x2044], R9 ;  /* 0x0020440901007387 */ /* 0x0001e80000100800 */
[----:B0-----:R-:W4:Y:S01]  /*376f0*/  LDL.LU R9, [R1+0xe0] ;  /* 0x0000e00001097983 */ /* 0x001f220000300800 */
[----:B------:R-:W-:-:S03]  /*37700*/  IADD3 R8, P4, PT, R28, R3, RZ ;  /* 0x000000031c087210 */ /* 0x000fc60007f9e0ff */
[----:B------:R0:W-:Y:S04]  /*37710*/  STL [R1+0x2018], R20 ;  /* 0x0020181401007387 */ /* 0x0001e80000100800 */
[----:B------:R1:W-:Y:S01]  /*37720*/  STL [R1+0x204c], R8 ;  /* 0x00204c0801007387 */ /* 0x0003e20000100800 */
[-C--:B0-----:R-:W-:Y:S02]  /*37730*/  LEA.HI.X.SX32 R20, R7, R2.reuse, 0x1, P5 ;  /* 0x0000000207147211 */ /* 0x081fe400028f0eff */
[----:B------:R-:W-:Y:S01]  /*37740*/  IADD3 R7, P5, PT, R29, R3, RZ ;  /* 0x000000031d077210 */ /* 0x000fe20007fbe0ff */
[----:B-1----:R-:W4:Y:S04]  /*37750*/  LDL.LU R8, [R1+0xdc] ;  /* 0x0000dc0001087983 */ /* 0x002f280000300800 */
[----:B------:R-:W-:Y:S04]  /*37760*/  STL [R1+0x2020], R20 ;  /* 0x0020201401007387 */ /* 0x000fe80000100800 */
[----:B------:R0:W-:Y:S04]  /*37770*/  STL [R1+0x2054], R7 ;  /* 0x0020540701007387 */ /* 0x0001e80000100800 */
[----:B0-----:R-:W4:Y:S01]  /*37780*/  LDL.LU R7, [R1+0xd4] ;  /* 0x0000d40001077983 */ /* 0x001f220000300800 */
[----:B------:R-:W-:-:S02]  /*37790*/  LEA.HI.X.SX32 R6, R6, R2, 0x1, P6 ;  /* 0x0000000206067211 */ /* 0x000fc400030f0eff */
[----:B------:R-:W-:-:S03]  /*377a0*/  LEA.HI.X.SX32 R5, R5, R2, 0x1, P1 ;  /* 0x0000000205057211 */ /* 0x000fc600008f0eff */
[----:B------:R0:W-:Y:S01]  /*377b0*/  STL [R1+0x2028], R6 ;  /* 0x0020280601007387 */ /* 0x0001e20000100800 */
[----:B------:R-:W-:-:S03]  /*377c0*/  LEA.HI.X.SX32 R4, R4, R2, 0x1, P2 ;  /* 0x0000000204047211 */ /* 0x000fc600010f0eff */
[----:B0-----:R-:W4:Y:S01]  /*377d0*/  LDL.LU R6, [R1+0xcc] ;  /* 0x0000cc0001067983 */ /* 0x001f220000300800 */
[-C--:B------:R-:W-:Y:S02]  /*377e0*/  LEA.HI.X.SX32 R21, R19, R2.reuse, 0x1, P3 ;  /* 0x0000000213157211 */ /* 0x080fe400018f0eff */
        /* <DEDUP_REMOVED lines=11> */
[----:B------:R1:W-:Y:S04]  /*378a0*/  STL [R1+0x2040], R21 ;  /* 0x0020401501007387 */ /* 0x0003e80000100800 */
[----:B------:R-:W4:Y:S01]  /*378b0*/  LDL.LU R28, [R1+0xbc] ;  /* 0x0000bc00011c7983 */ /* 0x000f220000300800 */
[----:B0-----:R-:W-:-:S05]  /*378c0*/  IADD3 R20, P3, PT, R15, R3, RZ ;  /* 0x000000030f147210 */ /* 0x001fca0007f7e0ff */
[----:B------:R-:W-:Y:S04]  /*378d0*/  STL [R1+0x2074], R20 ;  /* 0x0020741401007387 */ /* 0x000fe80000100800 */
[----:B------:R0:W-:Y:S01]  /*378e0*/  STL [R1+0x2048], R19 ;  /* 0x0020481301007387 */ /* 0x0001e20000100800 */
[----:B-1----:R-:W-:-:S05]  /*378f0*/  IADD3 R21, P4, PT, R14, R3, RZ ;  /* 0x000000030e157210 */ /* 0x002fca0007f9e0ff */
[----:B------:R-:W-:Y:S01]  /*37900*/  STL [R1+0x207c], R21 ;  /* 0x00207c1501007387 */ /* 0x000fe20000100800 */
[----:B0-----:R-:W-:-:S03]  /*37910*/  LEA.HI.X.SX32 R19, R29, R2, 0x1, P5 ;  /* 0x000000021d137211 */ /* 0x001fc600028f0eff */
[----:B------:R-:W4:Y:S04]  /*37920*/  LDL.LU R29, [R1+0xb8] ;  /* 0x0000b800011d7983 */ /* 0x000f280000300800 */
[----:B------:R0:W-:Y:S01]  /*37930*/  STL [R1+0x2050], R19 ;  /* 0x0020501301007387 */ /* 0x0001e20000100800 */
[----:B------:R-:W-:Y:S02]  /*37940*/  IADD3 R20, P5, PT, R13, R3, RZ ;  /* 0x000000030d147210 */ /* 0x000fe40007fbe0ff */
[----:B0-----:R-:W-:-:S03]  /*37950*/  LEA.HI.X.SX32 R19, R18, R2, 0x1, P6 ;  /* 0x0000000212137211 */ /* 0x001fc600030f0eff */
[----:B------:R-:W-:Y:S01]  /*37960*/  STL [R1+0x2084], R20 ;  /* 0x0020841401007387 */ /* 0x000fe20000100800 */
[----:B------:R-:W-:-:S03]  /*37970*/  IADD3 R18, P6, PT, R12, R3, RZ ;  /* 0x000000030c127210 */ /* 0x000fc60007fde0ff */
[----:B------:R-:W-:Y:S04]  /*37980*/  STL [R1+0x2058], R19 ;  /* 0x0020581301007387 */ /* 0x000fe80000100800 */
[----:B------:R-:W4:Y:S01]  /*37990*/  LDL.LU R22, [R1+0xb4] ;  /* 0x0000b40001167983 */ /* 0x000f220000300800 */
[----:B------:R-:W-:-:S03]  /*379a0*/  LEA.HI.X.SX32 R17, R17, R2, 0x1, P1 ;  /* 0x0000000211117211 */ /* 0x000fc600008f0eff */
[----:B------:R0:W-:Y:S01]  /*379b0*/  STL [R1+0x208c], R18 ;  /* 0x00208c1201007387 */ /* 0x0001e20000100800 */
[----:B------:R-:W-:-:S03]  /*379c0*/  LEA.HI.X.SX32 R16, R16, R2, 0x1, P2 ;  /* 0x0000000210107211 */ /* 0x000fc600010f0eff */
[----:B------:R1:W-:Y:S01]  /*379d0*/  STL [R1+0x2060], R17 ;  /* 0x0020601101007387 */ /* 0x0003e20000100800 */
[----:B0-----:R-:W-:-:S05]  /*379e0*/  IADD3 R18, P1, PT, R11, R3, RZ ;  /* 0x000000030b127210 */ /* 0x001fca0007f3e0ff */
[----:B------:R-:W-:Y:S04]  /*379f0*/  STL [R1+0x2094], R18 ;  /* 0x0020941201007387 */ /* 0x000fe80000100800 */
[----:B------:R-:W4:Y:S04]  /*37a00*/  LDL.LU R21, [R1+0xb0] ;  /* 0x0000b00001157983 */ /* 0x000f280000300800 */
[----:B------:R0:W-:Y:S01]  /*37a10*/  STL [R1+0x2068], R16 ;  /* 0x0020681001007387 */ /* 0x0001e20000100800 */
[----:B-1----:R-:W-:Y:S02]  /*37a20*/  IADD3 R17, P2, PT, R10, R3, RZ ;  /* 0x000000030a117210 */ /* 0x002fe40007f5e0ff */
[----:B0-----:R-:W-:-:S03]  /*37a30*/  LEA.HI.X.SX32 R16, R15, R2, 0x1, P3 ;  /* 0x000000020f107211 */ /* 0x001fc600018f0eff */
[----:B------:R-:W-:Y:S01]  /*37a40*/  STL [R1+0x209c], R17 ;  /* 0x00209c1101007387 */ /* 0x000fe20000100800 */
[-C--:B------:R-:W-:Y:S02]  /*37a50*/  LEA.HI.X.SX32 R14, R14, R2.reuse, 0x1, P4 ;  /* 0x000000020e0e7211 */ /* 0x080fe400020f0eff */
[----:B------:R-:W-:Y:S01]  /*37a60*/  IADD3 R15, P3, PT, R9, R3, RZ ;  /* 0x00000003090f7210 */ /* 0x000fe20007f7e0ff */
[----:B------:R-:W-:Y:S04]  /*37a70*/  STL [R1+0x2070], R16 ;  /* 0x0020701001007387 */ /* 0x000fe80000100800 */
[----:B------:R-:W4:Y:S04]  /*37a80*/  LDL.LU R20, [R1+0xa8] ;  /* 0x0000a80001147983 */ /* 0x000f280000300800 */
        /* <DEDUP_REMOVED lines=9> */
[----:B------:R-:W-:Y:S04]  /*37b20*/  STL [R1+0x20b4], R14 ;  /* 0x0020b40e01007387 */ /* 0x000fe80000100800 */
[----:B------:R-:W-:Y:S04]  /*37b30*/  STL [R1+0x2088], R13 ;  /* 0x0020880d01007387 */ /* 0x000fe80000100800 */
[----:B------:R-:W4:Y:S01]  /*37b40*/  LDL.LU R18, [R1+0x98] ;  /* 0x0000980001127983 */ /* 0x000f220000300800 */
[----:B------:R-:W-:Y:S02]  /*37b50*/  LEA.HI.X.SX32 R11, R11, R2, 0x1, P1 ;  /* 0x000000020b0b7211 */ /* 0x000fe400008f0eff */
[----:B------:R-:W-:-:S05]  /*37b60*/  IADD3 R12, P6, PT, R6, R3, RZ ;  /* 0x00000003060c7210 */ /* 0x000fca0007fde0ff */
[----:B------:R-:W-:Y:S04]  /*37b70*/  STL [R1+0x20bc], R12 ;  /* 0x0020bc0c01007387 */ /* 0x000fe80000100800 */
[----:B------:R0:W-:Y:S01]  /*37b80*/  STL [R1+0x2090], R11 ;  /* 0x0020900b01007387 */ /* 0x0001e20000100800 */
[-C--:B------:R-:W-:Y:S02]  /*37b90*/  LEA.HI.X.SX32 R9, R9, R2.reuse, 0x1, P3 ;  /* 0x0000000209097211 */ /* 0x080fe400018f0eff */
[-C--:B0-----:R-:W-:Y:S02]  /*37ba0*/  LEA.HI.X.SX32 R11, R10, R2.reuse, 0x1, P2 ;  /* 0x000000020a0b7211 */ /* 0x081fe400010f0eff */
[----:B------:R-:W-:Y:S02]  /*37bb0*/  LEA.HI.X.SX32 R7, R7, R2, 0x1, P5 ;  /* 0x0000000207077211 */ /* 0x000fe400028f0eff */
[----:B--2---:R-:W-:-:S05]  /*37bc0*/  IADD3 R12, P1, PT, R5, R3, RZ ;  /* 0x00000003050c7210 */ /* 0x004fca0007f3e0ff */
[----:B------:R-:W-:Y:S04]  /*37bd0*/  STL [R1+0x20c4], R12 ;  /* 0x0020c40c01007387 */ /* 0x000fe80000100800 */
[----:B------:R-:W2:Y:S04]  /*37be0*/  LDL.LU R17, [R1+0x94] ;  /* 0x0000940001117983 */ /* 0x000ea80000300800 */
[----:B------:R-:W-:Y:S01]  /*37bf0*/  STL [R1+0x2098], R11 ;  /* 0x0020980b01007387 */ /* 0x000fe20000100800 */
[----:B---3--:R-:W-:-:S05]  /*37c00*/  IADD3 R10, P2, PT, R4, R3, RZ ;  /* 0x00000003040a7210 */ /* 0x008fca0007f5e0ff */
[----:B------:R4:W-:Y:S04]  /*37c10*/  STL [R1+0x20cc], R10 ;  /* 0x0020cc0a01007387 */ /* 0x0009e80000100800 */
[----:B------:R-:W3:Y:S04]  /*37c20*/  LDL.LU R16, [R1+0x90] ;  /* 0x0000900001107983 */ /* 0x000ee80000300800 */
[----:B------:R0:W-:Y:S04]  /*37c30*/  STL [R1+0x20a0], R9 ;  /* 0x0020a00901007387 */ /* 0x0001e80000100800 */
[----:B------:R-:W3:Y:S01]  /*37c40*/  LDL.LU R15, [R1+0x8c] ;  /* 0x00008c00010f7983 */ /* 0x000ee20000300800 */
[----:B----4-:R-:W-:-:S02]  /*37c50*/  IADD3 R10, P3, PT, R28, R3, RZ ;  /* 0x000000031c0a7210 */ /* 0x010fc40007f7e0ff */
[----:B0-----:R-:W-:-:S03]  /*37c60*/  LEA.HI.X.SX32 R9, R8, R2, 0x1, P4 ;  /* 0x0000000208097211 */ /* 0x001fc600020f0eff */
[----:B------:R-:W-:Y:S04]  /*37c70*/  STL [R1+0x20d4], R10 ;  /* 0x0020d40a01007387 */ /* 0x000fe80000100800 */
[----:B------:R-:W4:Y:S04]  /*37c80*/  LDL.LU R14, [R1+0x88] ;  /* 0x00008800010e7983 */ /* 0x000f280000300800 */
[----:B------:R-:W-:Y:S04]  /*37c90*/  STL [R1+0x20a8], R9 ;  /* 0x0020a80901007387 */ /* 0x000fe80000100800 */
[----:B------:R-:W4:Y:S01]  /*37ca0*/  LDL.LU R13, [R1+0x84] ;  /* 0x00008400010d7983 */ /* 0x000f220000300800 */
[----:B------:R-:W-:-:S05]  /*37cb0*/  IADD3 R8, P4, PT, R29, R3, RZ ;  /* 0x000000031d087210 */ /* 0x000fca0007f9e0ff */
[----:B------:R0:W-:Y:S04]  /*37cc0*/  STL [R1+0x20dc], R8 ;  /* 0x0020dc0801007387 */ /* 0x0001e80000100800 */
[----:B------:R-:W4:Y:S04]  /*37cd0*/  LDL.LU R12, [R1+0x7c] ;  /* 0x00007c00010c7983 */ /* 0x000f280000300800 */
[----:B------:R1:W-:Y:S04]  /*37ce0*/  STL [R1+0x20b0], R7 ;  /* 0x0020b00701007387 */ /* 0x0003e80000100800 */
[----:B------:R-:W4:Y:S01]  /*37cf0*/  LDL.LU R11, [R1+0x74] ;  /* 0x00007400010b7983 */ /* 0x000f220000300800 */
[----:B------:R-:W-:-:S02]  /*37d00*/  LEA.HI.X.SX32 R5, R5, R2, 0x1, P1 ;  /* 0x0000000205057211 */ /* 0x000fc400008f0eff */
[----:B0-----:R-:W-:Y:S02]  /*37d10*/  IADD3 R8, P5, PT, R22, R3, RZ ;  /* 0x0000000316087210 */ /* 0x001fe40007fbe0ff */
[----:B-1----:R-:W-:-:S03]  /*37d20*/  LEA.HI.X.SX32 R7, R6, R2, 0x1, P6 ;  /* 0x0000000206077211 */ /* 0x002fc600030f0eff */
[----:B------:R0:W-:Y:S04]  /*37d30*/  STL [R1+0x20e4], R8 ;  /* 0x0020e40801007387 */ /* 0x0001e80000100800 */
[----:B------:R-:W4:Y:S04]  /*37d40*/  LDL.LU R10, [R1+0x70] ;  /* 0x00007000010a7983 */ /* 0x000f280000300800 */
[----:B------:R1:W-:Y:S04]  /*37d50*/  STL [R1+0x20b8], R7 ;  /* 0x0020b80701007387 */ /* 0x0003e80000100800 */
[----:B------:R-:W4:Y:S01]  /*37d60*/  LDL.LU R9, [R1+0x68] ;  /* 0x0000680001097983 */ /* 0x000f220000300800 */
[----:B------:R-:W-:-:S05]  /*37d70*/  IADD3 R6, P6, PT, R21, R3, RZ ;  /* 0x0000000315067210 */ /* 0x000fca0007fde0ff */
[----:B------:R-:W-:Y:S04]  /*37d80*/  STL [R1+0x20ec], R6 ;  /* 0x0020ec0601007387 */ /* 0x000fe80000100800 */
[----:B0-----:R-:W4:Y:S04]  /*37d90*/  LDL.LU R8, [R1+0x64] ;  /* 0x0000640001087983 */ /* 0x001f280000300800 */
[----:B------:R0:W-:Y:S04]  /*37da0*/  STL [R1+0x20c0], R5 ;  /* 0x0020c00501007387 */ /* 0x0001e80000100800 */
[----:B-1----:R-:W4:Y:S01]  /*37db0*/  LDL.LU R7, [R1+0x60] ;  /* 0x0000600001077983 */ /* 0x002f220000300800 */
[----:B------:R-:W-:-:S02]  /*37dc0*/  LEA.HI.X.SX32 R24, R28, R2, 0x1, P3 ;  /* 0x000000021c187211 */ /* 0x000fc400018f0eff */
[----:B0-----:R-:W-:Y:S02]  /*37dd0*/  LEA.HI.X.SX32 R5, R4, R2, 0x1, P2 ;  /* 0x0000000204057211 */ /* 0x001fe400010f0eff */
[----:B------:R-:W-:-:S05]  /*37de0*/  IADD3 R6, P1, PT, R20, R3, RZ ;  /* 0x0000000314067210 */ /* 0x000fca0007f3e0ff */
[----:B------:R0:W-:Y:S04]  /*37df0*/  STL [R1+0x20f4], R6 ;  /* 0x0020f40601007387 */ /* 0x0001e80000100800 */
[----:B0-----:R-:W4:Y:S04]  /*37e00*/  LDL.LU R6, [R1+0x58] ;  /* 0x0000580001067983 */ /* 0x001f280000300800 */
[----:B------:R0:W-:Y:S01]  /*37e10*/  STL [R1+0x20c8], R5 ;  /* 0x0020c80501007387 */ /* 0x0001e20000100800 */
[----:B------:R-:W-:-:S03]  /*37e20*/  IADD3 R4, P2, PT, R19, R3, RZ ;  /* 0x0000000313047210 */ /* 0x000fc60007f5e0ff */
[----:B0-----:R-:W4:Y:S04]  /*37e30*/  LDL.LU R5, [R1+0x4c] ;  /* 0x00004c0001057983 */ /* 0x001f280000300800 */
[----:B------:R0:W-:Y:S01]  /*37e40*/  STL [R1+0x20fc], R4 ;  /* 0x0020fc0401007387 */ /* 0x0001e20000100800 */
[----:B------:R-:W-:-:S03]  /*37e50*/  IADD3 R23, P3, PT, R18, R3, RZ ;  /* 0x0000000312177210 */ /* 0x000fc60007f7e0ff */
[----:B0-----:R-:W4:Y:S04]  /*37e60*/  LDL.LU R4, [R1+0x50] ;  /* 0x0000500001047983 */ /* 0x001f280000300800 */
[----:B------:R0:W-:Y:S04]  /*37e70*/  STL [R1+0x20d0], R24 ;  /* 0x0020d01801007387 */ /* 0x0001e80000100800 */
[----:B------:R-:W4:Y:S04]  /*37e80*/  LDL.LU R28, [R1+0x48] ;  /* 0x00004800011c7983 */ /* 0x000f280000300800 */
[----:B------:R2:W-:Y:S01]  /*37e90*/  STL [R1+0x2104], R23 ;  /* 0x0021041701007387 */ /* 0x0005e20000100800 */
[----:B0-----:R-:W-:-:S03]  /*37ea0*/  LEA.HI.X.SX32 R24, R29, R2, 0x1, P4 ;  /* 0x000000021d187211 */ /* 0x001fc600020f0eff */
[----:B------:R-:W4:Y:S01]  /*37eb0*/  LDL.LU R29, [R1+0x40] ;  /* 0x00004000011d7983 */ /* 0x000f220000300800 */
[----:B------:R-:W-:-:S03]  /*37ec0*/  LEA.HI.X.SX32 R22, R22, R2, 0x1, P5 ;  /* 0x0000000216167211 */ /* 0x000fc600028f0eff */
[----:B------:R3:W-:Y:S01]  /*37ed0*/  STL [R1+0x20d8], R24 ;  /* 0x0020d81801007387 */ /* 0x0007e20000100800 */
[----:B------:R-:W-:Y:S02]  /*37ee0*/  LEA.HI.X.SX32 R19, R19, R2, 0x1, P2 ;  /* 0x0000000213137211 */ /* 0x000fe400010f0eff */
[----:B--2---:R-:W-:-:S05]  /*37ef0*/  IADD3 R23, P4, PT, R17, R3, RZ ;  /* 0x0000000311177210 */ /* 0x004fca0007f9e0ff */
[----:B------:R0:W-:Y:S04]  /*37f00*/  STL [R1+0x210c], R23 ;  /* 0x00210c1701007387 */ /* 0x0001e80000100800 */
[----:B------:R1:W-:Y:S01]  /*37f10*/  STL [R1+0x20e0], R22 ;  /* 0x0020e01601007387 */ /* 0x0003e20000100800 */
[-C--:B---3--:R-:W-:Y:S02]  /*37f20*/  IADD3 R24, P5, PT, R16, R3.reuse, RZ ;  /* 0x0000000310187210 */ /* 0x088fe40007fbe0ff */
[-C--:B0-----:R-:W-:Y:S02]  /*37f30*/  LEA.HI.X.SX32 R23, R21, R2.reuse, 0x1, P6 ;  /* 0x0000000215177211 */ /* 0x081fe400030f0eff */
[-C--:B-1----:R-:W-:Y:S02]  /*37f40*/  IADD3 R22, P6, PT, R15, R3.reuse, RZ ;  /* 0x000000030f167210 */ /* 0x082fe40007fde0ff */
[----:B------:R-:W-:Y:S01]  /*37f50*/  LEA.HI.X.SX32 R21, R20, R2, 0x1, P1 ;  /* 0x0000000214157211 */ /* 0x000fe200008f0eff */
[----:B------:R-:W-:Y:S04]  /*37f60*/  STL [R1+0x2114], R24 ;  /* 0x0021141801007387 */ /* 0x000fe80000100800 */
[----:B------:R-:W-:Y:S04]  /*37f70*/  STL [R1+0x20e8], R23 ;  /* 0x0020e81701007387 */ /* 0x000fe80000100800 */
[----:B------:R-:W-:Y:S04]  /*37f80*/  STL [R1+0x211c], R22 ;  /* 0x00211c1601007387 */ /* 0x000fe80000100800 */
[----:B------:R0:W-:Y:S01]  /*37f90*/  STL [R1+0x20f0], R21 ;  /* 0x0020f01501007387 */ /* 0x0001e20000100800 */
[----:B----4-:R-:W-:-:S02]  /*37fa0*/  IADD3 R20, P1, PT, R14, R3, RZ ;  /* 0x000000030e147210 */ /* 0x010fc40007f3e0ff */
[----:B0-----:R-:W-:-:S03]  /*37fb0*/  IADD3 R21, P2, PT, R13, R3, RZ ;  /* 0x000000030d157210 */ /* 0x001fc60007f5e0ff */
[----:B------:R0:W-:Y:S04]  /*37fc0*/  STL [R1+0x2124], R20 ;  /* 0x0021241401007387 */ /* 0x0001e80000100800 */
[----:B------:R1:W-:Y:S04]  /*37fd0*/  STL [R1+0x20f8], R19 ;  /* 0x0020f81301007387 */ /* 0x0003e80000100800 */
[----:B------:R-:W-:Y:S01]  /*37fe0*/  STL [R1+0x212c], R21 ;  /* 0x00212c1501007387 */ /* 0x000fe20000100800 */
[-C--:B------:R-:W-:Y:S02]  /*37ff0*/  LEA.HI.X.SX32 R16, R16, R2.reuse, 0x1, P5 ;  /* 0x0000000210107211 */ /* 0x080fe400028f0eff */
[----:B0-----:R-:W-:-:S02]  /*38000*/  LEA.HI.X.SX32 R20, R18, R2, 0x1, P3 ;  /* 0x0000000212147211 */ /* 0x001fc400018f0eff */
[-C--:B------:R-:W-:Y:S02]  /*38010*/  LEA.HI.X.SX32 R18, R17, R2.reuse, 0x1, P4 ;  /* 0x0000000211127211 */ /* 0x080fe400020f0eff */
[-C--:B-1----:R-:W-:Y:S02]  /*38020*/  IADD3 R19, P3, PT, R12, R3.reuse, RZ ;  /* 0x000000030c137210 */ /* 0x082fe40007f7e0ff */
[----:B------:R-:W-:Y:S01]  /*38030*/  IADD3 R17, P4, PT, R11, R3, RZ ;  /* 0x000000030b117210 */ /* 0x000fe20007f9e0ff */
[----:B------:R-:W-:Y:S04]  /*38040*/  STL [R1+0x2100], R20 ;  /* 0x0021001401007387 */ /* 0x000fe80000100800 */
[----:B------:R-:W-:Y:S04]  /*38050*/  STL [R1+0x2134], R19 ;  /* 0x0021341301007387 */ /* 0x000fe80000100800 */
[----:B------:R-:W-:Y:S04]  /*38060*/  STL [R1+0x2108], R18 ;  /* 0x0021081201007387 */ /* 0x000fe80000100800 */
[----:B------:R0:W-:Y:S04]  /*38070*/  STL [R1+0x213c], R17 ;  /* 0x00213c1101007387 */ /* 0x0001e80000100800 */
[----:B------:R1:W-:Y:S01]  /*38080*/  STL [R1+0x2110], R16 ;  /* 0x0021101001007387 */ /* 0x0003e20000100800 */
[----:B------:R-:W-:-:S02]  /*38090*/  LEA.HI.X.SX32 R13, R13, R2, 0x1, P2 ;  /* 0x000000020d0d7211 */ /* 0x000fc400010f0eff */
[-C--:B0-----:R-:W-:Y:S02]  /*380a0*/  LEA.HI.X.SX32 R17, R15, R2.reuse, 0x1, P6 ;  /* 0x000000020f117211 */ /* 0x081fe400030f0eff */
[-C--:B------:R-:W-:Y:S02]  /*380b0*/  IADD3 R18, P5, PT, R10, R3.reuse, RZ ;  /* 0x000000030a127210 */ /* 0x080fe40007fbe0ff */
[-C--:B------:R-:W-:Y:S02]  /*380c0*/  LEA.HI.X.SX32 R15, R14, R2.reuse, 0x1, P1 ;  /* 0x000000020e0f7211 */ /* 0x080fe400008f0eff */
[----:B-1----:R-:W-:Y:S01]  /*380d0*/  IADD3 R16, P6, PT, R9, R3, RZ ;  /* 0x0000000309107210 */ /* 0x002fe20007fde0ff */
[----:B------:R-:W-:Y:S04]  /*380e0*/  STL [R1+0x2144], R18 ;  /* 0x0021441201007387 */ /* 0x000fe80000100800 */
[----:B------:R-:W-:Y:S04]  /*380f0*/  STL [R1+0x2118], R17 ;  /* 0x0021181101007387 */ /* 0x000fe80000100800 */
[----:B------:R-:W-:Y:S04]  /*38100*/  STL [R1+0x214c], R16 ;  /* 0x00214c1001007387 */ /* 0x000fe80000100800 */
[----:B------:R0:W-:Y:S01]  /*38110*/  STL [R1+0x2120], R15 ;  /* 0x0021200f01007387 */ /* 0x0001e20000100800 */
[----:B------:R-:W-:-:S02]  /*38120*/  LEA.HI.X.SX32 R10, R10, R2, 0x1, P5 ;  /* 0x000000020a0a7211 */ /* 0x000fc400028f0eff */
[-C--:B------:R-:W-:Y:S02]  /*38130*/  IADD3 R14, P1, PT, R8, R3.reuse, RZ ;  /* 0x00000003080e7210 */ /* 0x080fe40007f3e0ff */
[----:B0-----:R-:W-:-:S03]  /*38140*/  IADD3 R15, P2, PT, R7, R3, RZ ;  /* 0x00000003070f7210 */ /* 0x001fc60007f5e0ff */
[----:B------:R0:W-:Y:S04]  /*38150*/  STL [R1+0x2154], R14 ;  /* 0x0021540e01007387 */ /* 0x0001e80000100800 */
[----:B------:R1:W-:Y:S04]  /*38160*/  STL [R1+0x2128], R13 ;  /* 0x0021280d01007387 */ /* 0x0003e80000100800 */
[----:B------:R-:W-:Y:S01]  /*38170*/  STL [R1+0x2158], R15 ;  /* 0x0021580f01007387 */ /* 0x000fe20000100800 */
[-C--:B0-----:R-:W-:Y:S02]  /*38180*/  LEA.HI.X.SX32 R14, R12, R2.reuse, 0x1, P3 ;  /* 0x000000020c0e7211 */ /* 0x081fe400018f0eff */
[----:B------:R-:W-:-:S03]  /*38190*/  LEA.HI.X.SX32 R12, R11, R2, 0x1, P4 ;  /* 0x000000020b0c7211 */ /* 0x000fc600020f0eff */
[----:B------:R-:W-:Y:S01]  /*381a0*/  STL [R1+0x2130], R14 ;  /* 0x0021300e01007387 */ /* 0x000fe20000100800 */
[----:B-1----:R-:W-:-:S05]  /*381b0*/  IADD3 R13, P3, PT, R6, R3, RZ ;  /* 0x00000003060d7210 */ /* 0x002fca0007f7e0ff */
[----:B------:R-:W-:Y:S04]  /*381c0*/  STL [R1+0x215c], R13 ;  /* 0x00215c0d01007387 */ /* 0x000fe80000100800 */
[----:B------:R0:W-:Y:S01]  /*381d0*/  STL [R1+0x2138], R12 ;  /* 0x0021380c01007387 */ /* 0x0001e20000100800 */
[----:B------:R-:W-:-:S05]  /*381e0*/  IADD3 R11, P4, PT, R5, R3, RZ ;  /* 0x00000003050b7210 */ /* 0x000fca0007f9e0ff */
[----:B------:R1:W-:Y:S04]  /*381f0*/  STL [R1+0x2168], R11 ;  /* 0x0021680b01007387 */ /* 0x0003e80000100800 */
[----:B------:R2:W-:Y:S01]  /*38200*/  STL [R1+0x2140], R10 ;  /* 0x0021400a01007387 */ /* 0x0005e20000100800 */
[-C--:B0-----:R-:W-:Y:S02]  /*38210*/  IADD3 R12, P5, PT, R4, R3.reuse, RZ ;  /* 0x00000003040c7210 */ /* 0x081fe40007fbe0ff */
[-C--:B-1----:R-:W-:Y:S02]  /*38220*/  LEA.HI.X.SX32 R11, R9, R2.reuse, 0x1, P6 ;  /* 0x00000002090b7211 */ /* 0x082fe400030f0eff */
[-C--:B--2---:R-:W-:Y:S02]  /*38230*/  IADD3 R10, P6, PT, R28, R3.reuse, RZ ;  /* 0x000000031c0a7210 */ /* 0x084fe40007fde0ff */
[----:B------:R-:W-:Y:S01]  /*38240*/  LEA.HI.X.SX32 R9, R8, R2, 0x1, P1 ;  /* 0x0000000208097211 */ /* 0x000fe200008f0eff */
[----:B------:R-:W-:Y:S04]  /*38250*/  STL [R1+0x2160], R12 ;  /* 0x0021600c01007387 */ /* 0x000fe80000100800 */
[----:B------:R-:W-:Y:S04]  /*38260*/  STL [R1+0x2148], R11 ;  /* 0x0021480b01007387 */ /* 0x000fe80000100800 */
[----:B------:R-:W-:Y:S01]  /*38270*/  STL [R1+0x2164], R10 ;  /* 0x0021640a01007387 */ /* 0x000fe20000100800 */
[----:B------:R-:W-:-:S02]  /*38280*/  IADD3 R8, P1, PT, R29, R3, RZ ;  /* 0x000000031d087210 */ /* 0x000fc40007f3e0ff */
[-C--:B------:R-:W-:Y:S01]  /*38290*/  LEA.HI.X.SX32 R3, R7, R2.reuse, 0x1, P2 ;  /* 0x0000000207037211 */ /* 0x080fe200010f0eff */
[----:B------:R-:W-:Y:S01]  /*382a0*/  STL [R1+0x2150], R9 ;  /* 0x0021500901007387 */ /* 0x000fe20000100800 */
[----:B------:R-:W-:-:S03]  /*382b0*/  LEA.HI.X.SX32 R6, R6, R2, 0x1, P3 ;  /* 0x0000000206067211 */ /* 0x000fc600018f0eff */
[----:B------:R-:W-:Y:S01]  /*382c0*/  STL [R1+0x12e8], R8 ;  /* 0x0012e80801007387 */ /* 0x000fe20000100800 */
[----:B------:R-:W-:-:S03]  /*382d0*/  LEA.HI.X.SX32 R5, R5, R2, 0x1, P4 ;  /* 0x0000000205057211 */ /* 0x000fc600020f0eff */
[----:B------:R0:W-:Y:S04]  /*382e0*/  STL [R1+0x12d8], R3 ;  /* 0x0012d80301007387 */ /* 0x0001e80000100800 */
[----:B------:R-:W-:Y:S04]  /*382f0*/  STL [R1+0x12dc], R6 ;  /* 0x0012dc0601007387 */ /* 0x000fe80000100800 */
[----:B------:R-:W-:Y:S01]  /*38300*/  STL [R1+0x12ec], R5 ;  /* 0x0012ec0501007387 */ /* 0x000fe20000100800 */
[-C--:B0-----:R-:W-:Y:S02]  /*38310*/  LEA.HI.X.SX32 R3, R4, R2.reuse, 0x1, P5 ;  /* 0x0000000204037211 */ /* 0x081fe400028f0eff */
[----:B------:R-:W-:-:S02]  /*38320*/  LEA.HI.X.SX32 R4, R28, R2, 0x1, P6 ;  /* 0x000000021c047211 */ /* 0x000fc400030f0eff */
[----:B------:R-:W-:Y:S01]  /*38330*/  LEA.HI.X.SX32 R2, R29, R2, 0x1, P1 ;  /* 0x000000021d027211 */ /* 0x000fe200008f0eff */
[----:B------:R0:W-:Y:S04]  /*38340*/  STL [R1+0x12e0], R3 ;  /* 0x0012e00301007387 */ /* 0x0001e80000100800 */
[----:B------:R-:W-:Y:S01]  /*38350*/  STL [R1+0x12e4], R4 ;  /* 0x0012e40401007387 */ /* 0x000fe20000100800 */
[----:B0-----:R-:W-:-:S03]  /*38360*/  LEA.HI.X.SX32 R3, R0, UR9, 0x1, P0 ;  /* 0x0000000900037c11 */ /* 0x001fc600080f0eff */
[----:B------:R-:W2:Y:S04]  /*38370*/  LDL.LU R0, [R1+0x23d8] ;  /* 0x0023d80001007983 */ /* 0x000ea80000300800 */
[----:B------:R0:W-:Y:S04]  /*38380*/  STL [R1+0x10dc], R2 ;  /* 0x0010dc0201007387 */ /* 0x0001e80000100800 */
[----:B------:R1:W-:Y:S04]  /*38390*/  STL [R1+0xe6c], R3 ;  /* 0x000e6c0301007387 */ /* 0x0003e80000100800 */
[----:B------:R-:W-:Y:S04]  /*383a0*/  STL [R1+0x1078], RZ ;  /* 0x001078ff01007387 */ /* 0x000fe80000100800 */
        /* <DEDUP_REMOVED lines=415> */
[----:B------:R-:W-:Y:S01]  /*39da0*/  STL [R1+0x39c], RZ ;  /* 0x00039cff01007387 */ /* 0x000fe20000100800 */
[----:B0-----:R-:W1:Y:S03]  /*39db0*/  LDC R2, c[0x0][0x3a8] ;  /* 0x0000ea00ff027b82 */ /* 0x001e660000000800 */
[----:B------:R-:W-:Y:S01]  /*39dc0*/  STL [R1+0x370], RZ ;  /* 0x000370ff01007387 */ /* 0x000fe20000100800 */
[----:B------:R-:W-:-:S02]  /*39dd0*/  USHF.R.S32.HI UR7, URZ, 0x1f, UR4 ;  /* 0x0000001fff077899 */ /* 0x000fc40008011404 */
[----:B------:R-:W-:Y:S02]  /*39de0*/  USHF.L.U32 UR6, UR6, 0x6, URZ ;  /* 0x0000000606067899 */ /* 0x000fe400080006ff */
[----:B------:R-:W-:Y:S01]  /*39df0*/  ULEA.HI UR7, UR7, UR4, URZ, 0x6 ;  /* 0x0000000407077291 */ /* 0x000fe2000f8f30ff */
[C---:B-1----:R-:W-:Y:S01]  /*39e00*/  IMAD R3, R2.reuse, 0x3f, RZ ;  /* 0x0000003f02037824 */ /* 0x042fe200078e02ff */
[----:B------:R-:W-:Y:S01]  /*39e10*/  USHF.R.S32.HI UR4, URZ, 0x1f, UR6 ;  /* 0x0000001fff047899 */ /* 0x000fe20008011406 */
[C---:B------:R-:W-:Y:S01]  /*39e20*/  IMAD R4, R2.reuse, 0x3e, RZ ;  /* 0x0000003e02047824 */ /* 0x040fe200078e02ff */
[----:B------:R-:W-:Y:S01]  /*39e30*/  USHF.R.S32.HI UR7, URZ, 0x6, UR7 ;  /* 0x00000006ff077899 */ /* 0x000fe20008011407 */
[C---:B------:R-:W-:Y:S02]  /*39e40*/  IMAD R5, R2.reuse, 0x3d, RZ ;  /* 0x0000003d02057824 */ /* 0x040fe400078e02ff */
[C---:B------:R-:W-:Y:S02]  /*39e50*/  IMAD R6, R2.reuse, 0x3c, RZ ;  /* 0x0000003c02067824 */ /* 0x040fe400078e02ff */
[----:B------:R-:W-:-:S02]  /*39e60*/  IMAD R7, R2, 0x3b, RZ ;  /* 0x0000003b02077824 */ /* 0x000fc400078e02ff */
[C---:B------:R-:W-:Y:S02]  /*39e70*/  IMAD R8, R2.reuse, 0x3a, RZ ;  /* 0x0000003a02087824 */ /* 0x040fe400078e02ff */
[C---:B------:R-:W-:Y:S02]  /*39e80*/  IMAD R9, R2.reuse, 0x39, RZ ;  /* 0x0000003902097824 */ /* 0x040fe400078e02ff */
[C---:B------:R-:W-:Y:S02]  /*39e90*/  IMAD R10, R2.reuse, 0x38, RZ ;  /* 0x00000038020a7824 */ /* 0x040fe400078e02ff */
        /* <DEDUP_REMOVED lines=18> */
[----:B------:R-:W-:Y:S02]  /*39fc0*/  IMAD R29, R2, 0x25, RZ ;  /* 0x00000025021d7824 */ /* 0x000fe400078e02ff */
[----:B------:R-:W3:Y:S04]  /*39fd0*/  LDL R2, [R1+0xe90] ;  /* 0x000e900001027983 */ /* 0x000ee80000100800 */
[----:B--2---:R0:W-:Y:S04]  /*39fe0*/  STL [R1+0x23d8], R0 ;  /* 0x0023d80001007387 */ /* 0x0041e80000100800 */
[----:B0-----:R-:W2:Y:S01]  /*39ff0*/  LDL R0, [R1+0xe6c] ;  /* 0x000e6c0001007983 */ /* 0x001ea20000100800 */
[----:B---3--:R-:W-:-:S05]  /*3a000*/  IADD3 R10, P0, PT, R3, R2, RZ ;  /* 0x00000002030a7210 */ /* 0x008fca0007f1e0ff */
[----:B------:R0:W-:Y:S01]  /*3a010*/  STL [R1+0x10e4], R10 ;  /* 0x0010e40a01007387 */ /* 0x0001e20000100800 */
[----:B--2---:R-:W-:Y:S02]  /*3a020*/  LEA.HI.X.SX32 R3, R3, R0, 0x1, P0 ;  /* 0x0000000003037211 */ /* 0x004fe400000f0eff */
        /* <DEDUP_REMOVED lines=12> */
[----:B------:R1:W-:Y:S01]  /*3a0f0*/  STL [R1+0x10e0], R3 ;  /* 0x0010e00301007387 */ /* 0x0003e20000100800 */
[----:B0-----:R-:W0:Y:S02]  /*3a100*/  LDC R10, c[0x0][0x3a8] ;  /* 0x0000ea00ff0a7b82 */ /* 0x001e240000000800 */
[----:B0-----:R-:W-:-:S05]  /*3a110*/  IMAD R10, R10, 0x38, RZ ;  /* 0x000000380a0a7824 */ /* 0x001fca00078e02ff */
[----:B-1----:R-:W-:-:S05]  /*3a120*/  IADD3 R3, P0, PT, R10, R2, RZ ;  /* 0x000000020a037210 */ /* 0x002fca0007f1e0ff */
[----:B------:R0:W-:Y:S02]  /*3a130*/  STL [R1+0x111c], R3 ;  /* 0x00111c0301007387 */ /* 0x0001e40000100800 */
[----:B0-----:R-:W-:Y:S02]  /*3a140*/  LEA.HI.X.SX32 R3, R4, R0, 0x1, P1 ;  /* 0x0000000004037211 */ /* 0x001fe400008f0eff */
[----:B------:R-:W-:-:S03]  /*3a150*/  IADD3 R4, P1, PT, R11, R2, RZ ;  /* 0x000000020b047210 */ /* 0x000fc60007f3e0ff */
[----:B------:R0:W-:Y:S04]  /*3a160*/  STL [R1+0x10e8], R3 ;  /* 0x0010e80301007387 */ /* 0x0001e80000100800 */
[----:B------:R1:W-:Y:S01]  /*3a170*/  STL [R1+0x1124], R4 ;  /* 0x0011240401007387 */ /* 0x0003e20000100800 */
[-C--:B0-----:R-:W-:Y:S02]  /*3a180*/  LEA.HI.X.SX32 R3, R5, R0.reuse, 0x1, P2 ;  /* 0x0000000005037211 */ /* 0x081fe400010f0eff */
[----:B------:R-:W-:Y:S02]  /*3a190*/  LEA.HI.X.SX32 R5, R6, R0, 0x1, P3 ;  /* 0x0000000006057211 */ /* 0x000fe400018f0eff */
[-C--:B-1----:R-:W-:Y:S01]  /*3a1a0*/  IADD3 R4, P2, PT, R12, R2.reuse, RZ ;  /* 0x000000020c047210 */ /* 0x082fe20007f5e0ff */
[----:B------:R0:W-:Y:S04]  /*3a1b0*/  STL [R1+0x10f0], R3 ;  /* 0x0010f00301007387 */ /* 0x0001e80000100800 */
[----:B------:R1:W-:Y:S04]  /*3a1c0*/  STL [R1+0x112c], R4 ;  /* 0x00112c0401007387 */ /* 0x0003e80000100800 */
[----:B------:R2:W-:Y:S01]  /*3a1d0*/  STL [R1+0x10f8], R5 ;  /* 0x0010f80501007387 */ /* 0x0005e20000100800 */
[----:B0-----:R-:W-:-:S02]  /*3a1e0*/  IADD3 R3, P3, PT, R13, R2, RZ ;  /* 0x000000020d037210 */ /* 0x001fc40007f7e0ff */
[----:B-1----:R-:W-:-:S03]  /*3a1f0*/  LEA.HI.X.SX32 R4, R7, R0, 0x1, P4 ;  /* 0x0000000007047211 */ /* 0x002fc600020f0eff */
[----:B------:R0:W-:Y:S01]  /*3a200*/  STL [R1+0x1134], R3 ;  /* 0x0011340301007387 */ /* 0x0001e20000100800 */
[----:B--2---:R-:W-:-:S03]  /*3a210*/  IADD3 R5, P4, PT, R14, R2, RZ ;  /* 0x000000020e057210 */ /* 0x004fc60007f9e0ff */
[----:B------:R1:W-:Y:S04]  /*3a220*/  STL [R1+0x1100], R4 ;  /* 0x0011000401007387 */ /* 0x0003e80000100800 */
[----:B------:R-:W-:Y:S01]  /*3a230*/  STL [R1+0x113c], R5 ;  /* 0x00113c0501007387 */ /* 0x000fe20000100800 */
[----:B0-----:R-:W-:Y:S02]  /*3a240*/  LEA.HI.X.SX32 R3, R8, R0, 0x1, P5 ;  /* 0x0000000008037211 */ /* 0x001fe400028f0eff */
[----:B-1----:R-:W-:-:S03]  /*3a250*/  IADD3 R4, P5, PT, R15, R2, RZ ;  /* 0x000000020f047210 */ /* 0x002fc60007fbe0ff */
[----:B------:R0:W-:Y:S01]  /*3a260*/  STL [R1+0x1108], R3 ;  /* 0x0011080301007387 */ /* 0x0001e20000100800 */
[----:B------:R-:W1:Y:S01]  /*3a270*/  LDC R2, c[0x0][0x3a8] ;  /* 0x0000ea00ff027b82 */ /* 0x000e620000000800 */
[----:B0-----:R-:W-:Y:S02]  /*3a280*/  LEA.HI.X.SX32 R3, R9, R0, 0x1, P6 ;  /* 0x0000000009037211 */ /* 0x001fe400030f0eff */
[----:B------:R-:W2:Y:S04]  /*3a290*/  LDL R9, [R1+0xe90] ;  /* 0x000e900001097983 */ /* 0x000ea80000100800 */
[----:B------:R-:W-:Y:S04]  /*3a2a0*/  STL [R1+0x1144], R4 ;  /* 0x0011440401007387 */ /* 0x000fe80000100800 */
[----:B------:R0:W-:Y:S01]  /*3a2b0*/  STL [R1+0x1110], R3 ;  /* 0x0011100301007387 */ /* 0x0001e20000100800 */
[----:B-1----:R-:W-:-:S02]  /*3a2c0*/  IMAD.SHL.U32 R8, R2, 0x20, RZ ;  /* 0x0000002002087824 */ /* 0x002fc400078e00ff */
[----:B------:R-:W-:Y:S01]  /*3a2d0*/  IMAD R7, R2, 0x1f, RZ ;  /* 0x0000001f02077824 */ /* 0x000fe200078e02ff */
[----:B0-----:R-:W-:Y:S01]  /*3a2e0*/  LEA.HI.X.SX32 R3, R10, R0, 0x1, P0 ;  /* 0x000000000a037211 */ /* 0x001fe200000f0eff */
[----:B------:R-:W-:Y:S01]  /*3a2f0*/  IMAD R10, R2, 0x21, RZ ;  /* 0x00000021020a7824 */ /* 0x000fe200078e02ff */
[-C--:B--2---:R-:W-:Y:S02]  /*3a300*/  IADD3 R5, P6, PT, R16, R9.reuse, RZ ;  /* 0x0000000910057210 */ /* 0x084fe40007fde0ff */
[----:B------:R-:W-:-:S03]  /*3a310*/  IADD3 R4, P0, PT, R17, R9, RZ ;  /* 0x0000000911047210 */ /* 0x000fc60007f1e0ff */
[----:B------:R0:W-:Y:S04]  /*3a320*/  STL [R1+0x114c], R5 ;  /* 0x00114c0501007387 */ /* 0x0001e80000100800 */
[----:B------:R1:W-:Y:S04]  /*3a330*/  STL [R1+0x1118], R3 ;  /* 0x0011180301007387 */ /* 0x0003e80000100800 */
[----:B------:R2:W-:Y:S01]  /*3a340*/  STL [R1+0x1154], R4 ;  /* 0x0011540401007387 */ /* 0x0005e20000100800 */
[----:B0-----:R-:W-:Y:S01]  /*3a350*/  LEA.HI.X.SX32 R5, R11, R0, 0x1, P1 ;  /* 0x000000000b057211 */ /* 0x001fe200008f0eff */
[----:B------:R-:W-:Y:S01]  /*3a360*/  IMAD R11, R2, 0x22, RZ ;  /* 0x00000022020b7824 */ /* 0x000fe200078e02ff */
[----:B-1----:R-:W-:-:S03]  /*3a370*/  IADD3 R3, P1, PT, R18, R9, RZ ;  /* 0x0000000912037210 */ /* 0x002fc60007f3e0ff */
[----:B------:R0:W-:Y:S01]  /*3a380*/  STL [R1+0x1120], R5 ;  /* 0x0011200501007387 */ /* 0x0001e20000100800 */
[----:B--2---:R-:W-:-:S03]  /*3a390*/  LEA.HI.X.SX32 R4, R12, R0, 0x1, P2 ;  /* 0x000000000c047211 */ /* 0x004fc600010f0eff */
[----:B------:R1:W-:Y:S04]  /*3a3a0*/  STL [R1+0x115c], R3 ;  /* 0x00115c0301007387 */ /* 0x0003e80000100800 */
[----:B------:R2:W-:Y:S01]  /*3a3b0*/  STL [R1+0x1128], R4 ;  /* 0x0011280401007387 */ /* 0x0005e20000100800 */
[----:B0-----:R-:W-:Y:S02]  /*3a3c0*/  IADD3 R5, P2, PT, R19, R9, RZ ;  /* 0x0000000913057210 */ /* 0x001fe40007f5e0ff */
[----:B-1----:R-:W-:-:S03]  /*3a3d0*/  LEA.HI.X.SX32 R3, R13, R0, 0x1, P3 ;  /* 0x000000000d037211 */ /* 0x002fc600018f0eff */
[----:B------:R0:W-:Y:S01]  /*3a3e0*/  STL [R1+0x1164], R5 ;  /* 0x0011640501007387 */ /* 0x0001e20000100800 */
[----:B--2---:R-:W-:-:S03]  /*3a3f0*/  IADD3 R4, P3, PT, R20, R9, RZ ;  /* 0x0000000914047210 */ /* 0x004fc60007f7e0ff */
[----:B------:R1:W-:Y:S04]  /*3a400*/  STL [R1+0x1130], R3 ;  /* 0x0011300301007387 */ /* 0x0003e80000100800 */
[----:B------:R2:W-:Y:S01]  /*3a410*/  STL [R1+0x116c], R4 ;  /* 0x00116c0401007387 */ /* 0x0005e20000100800 */
[----:B0-----:R-:W-:Y:S02]  /*3a420*/  LEA.HI.X.SX32 R5, R14, R0, 0x1, P4 ;  /* 0x000000000e057211 */ /* 0x001fe400020f0eff */
        /* <DEDUP_REMOVED lines=32> */
[----:B------:R-:W-:Y:S01]  /*3a630*/  IADD3 R6, P5, PT, R29, R9, RZ ;  /* 0x000000091d067210 */ /* 0x000fe20007fbe0ff */
[C---:B--2---:R-:W-:Y:S02]  /*3a640*/  IMAD R4, R2.reuse, 0x24, RZ ;  /* 0x0000002402047824 */ /* 0x044fe400078e02ff */
[----:B------:R1:W-:Y:S04]  /*3a650*/  STL [R1+0x1178], R3 ;  /* 0x0011780301007387 */ /* 0x0003e80000100800 */
[----:B------:R2:W-:Y:S01]  /*3a660*/  STL [R1+0x11b4], R6 ;  /* 0x0011b40601007387 */ /* 0x0005e20000100800 */
[----:B0-----:R-:W-:Y:S01]  /*3a670*/  LEA.HI.X.SX32 R5, R23, R0, 0x1, P6 ;  /* 0x0000000017057211 */ /* 0x001fe200030f0eff */
[----:B-1----:R-:W-:-:S04]  /*3a680*/  IMAD R3, R2, 0x23, RZ ;  /* 0x0000002302037824 */ /* 0x002fc800078e02ff */
[----:B------:R0:W-:Y:S01]  /*3a690*/  STL [R1+0x1180], R5 ;  /* 0x0011800501007387 */ /* 0x0001e20000100800 */
[----:B--2---:R-:W-:-:S05]  /*3a6a0*/  IADD3 R6, P6, PT, R4, R9, RZ ;  /* 0x0000000904067210 */ /* 0x004fca0007fde0ff */
[----:B------:R1:W-:Y:S01]  /*3a6b0*/  STL [R1+0x11bc], R6 ;  /* 0x0011bc0601007387 */ /* 0x0003e20000100800 */
[----:B0-----:R-:W-:-:S05]  /*3a6c0*/  LEA.HI.X.SX32 R5, R24, R0, 0x1, P0 ;  /* 0x0000000018057211 */ /* 0x001fca00000f0eff */
[----:B------:R0:W-:Y:S01]  /*3a6d0*/  STL [R1+0x1188], R5 ;  /* 0x0011880501007387 */ /* 0x0001e20000100800 */
[----:B-1----:R-:W-:-:S05]  /*3a6e0*/  IADD3 R6, P0, PT, R3, R9, RZ ;  /* 0x0000000903067210 */ /* 0x002fca0007f1e0ff */
        /* <DEDUP_REMOVED lines=9> */
[----:B0-----:R-:W-:Y:S02]  /*3a780*/  LEA.HI.X.SX32 R5, R27, R0, 0x1, P3 ;  /* 0x000000001b057211 */ /* 0x001fe400018f0eff */
[----:B------:R-:W-:-:S03]  /*3a790*/  IADD3 R12, P3, PT, R8, R9, RZ ;  /* 0x00000009080c7210 */ /* 0x000fc60007f7e0ff */
[----:B------:R0:W-:Y:S01]  /*3a7a0*/  STL [R1+0x11a0], R5 ;  /* 0x0011a00501007387 */ /* 0x0001e20000100800 */
[----:B-1----:R-:W-:-:S03]  /*3a7b0*/  IMAD R6, R2, 0x1e, RZ ;  /* 0x0000001e02067824 */ /* 0x002fc600078e02ff */
[----:B------:R1:W-:Y:S01]  /*3a7c0*/  STL [R1+0x11dc], R12 ;  /* 0x0011dc0c01007387 */ /* 0x0003e20000100800 */
[-C--:B0-----:R-:W-:Y:S02]  /*3a7d0*/  LEA.HI.X.SX32 R5, R28, R0.reuse, 0x1, P4 ;  /* 0x000000001c057211 */ /* 0x081fe400020f0eff */
[-C--:B------:R-:W-:Y:S02]  /*3a7e0*/  IADD3 R13, P4, PT, R7, R9.reuse, RZ ;  /* 0x00000009070d7210 */ /* 0x080fe40007f9e0ff */
[----:B-1----:R-:W-:Y:S01]  /*3a7f0*/  LEA.HI.X.SX32 R12, R29, R0, 0x1, P5 ;  /* 0x000000001d0c7211 */ /* 0x002fe200028f0eff */
[----:B------:R0:W-:Y:S04]  /*3a800*/  STL [R1+0x11a8], R5 ;  /* 0x0011a80501007387 */ /* 0x0001e80000100800 */
[----:B------:R1:W-:Y:S04]  /*3a810*/  STL [R1+0x11e4], R13 ;  /* 0x0011e40d01007387 */ /* 0x0003e80000100800 */
[----:B------:R2:W-:Y:S01]  /*3a820*/  STL [R1+0x11b0], R12 ;  /* 0x0011b00c01007387 */ /* 0x0005e20000100800 */
[----:B0-----:R-:W-:Y:S01]  /*3a830*/  IMAD R5, R2, 0x1d, RZ ;  /* 0x0000001d02057824 */ /* 0x001fe200078e02ff */
[----:B-1----:R-:W-:-:S02]  /*3a840*/  IADD3 R13, P5, PT, R6, R9, RZ ;  /* 0x00000009060d7210 */ /* 0x002fc40007fbe0ff */
[----:B--2---:R-:W-:-:S03]  /*3a850*/  LEA.HI.X.SX32 R12, R4, R0, 0x1, P6 ;  /* 0x00000000040c7211 */ /* 0x004fc600030f0eff */
[----:B------:R0:W-:Y:S01]  /*3a860*/  STL [R1+0x11ec], R13 ;  /* 0x0011ec0d01007387 */ /* 0x0001e20000100800 */
[----:B------:R-:W-:-:S03]  /*3a870*/  IMAD R4, R2, 0x1c, RZ ;  /* 0x0000001c02047824 */ /* 0x000fc600078e02ff */
[----:B------:R1:W-:Y:S01]  /*3a880*/  STL [R1+0x11b8], R12 ;  /* 0x0011b80c01007387 */ /* 0x0003e20000100800 */
[----:B0-----:R-:W-:Y:S02]  /*3a890*/  IADD3 R13, P6, PT, R5, R9, RZ ;  /* 0x00000009050d7210 */ /* 0x001fe40007fde0ff */
[----:B-1----:R-:W-:-:S03]  /*3a8a0*/  LEA.HI.X.SX32 R12, R3, R0, 0x1, P0 ;  /* 0x00000000030c7211 */ /* 0x002fc600000f0eff */
        /* <DEDUP_REMOVED lines=56> */
[----:B------:R-:W-:Y:S01]  /*3ac30*/  IMAD.SHL.U32 R8, R2, 0x10, RZ ;  /* 0x0000001002087824 */ /* 0x000fe200078e00ff */
[-C--:B------:R-:W-:Y:S02]  /*3ac40*/  LEA.HI.X.SX32 R11, R11, R0.reuse, 0x1, P3 ;  /* 0x000000000b0b7211 */ /* 0x080fe400018f0eff */
[----:B------:R1:W-:Y:S01]  /*3ac50*/  STL [R1+0x1218], R12 ;  /* 0x0012180c01007387 */ /* 0x0003e20000100800 */
[----:B0-----:R-:W-:Y:S02]  /*3ac60*/  IADD3 R13, P4, PT, R10, R9, RZ ;  /* 0x000000090a0d7210 */ /* 0x001fe40007f9e0ff */
[----:B-1----:R-:W-:-:S03]  /*3ac70*/  LEA.HI.X.SX32 R12, R7, R0, 0x1, P5 ;  /* 0x00000000070c7211 */ /* 0x002fc600028f0eff */
[----:B------:R0:W-:Y:S01]  /*3ac80*/  STL [R1+0x1254], R13 ;  /* 0x0012540d01007387 */ /* 0x0001e20000100800 */
[----:B------:R-:W-:Y:S01]  /*3ac90*/  IMAD R7, R2, 0xf, RZ ;  /* 0x0000000f02077824 */ /* 0x000fe200078e02ff */
        /* <DEDUP_REMOVED lines=24> */
[----:B------:R-:W-:Y:S02]  /*3ae20*/  LEA.HI.X.SX32 R5, R5, R0, 0x1, P1 ;  /* 0x0000000005057211 */ /* 0x000fe400008f0eff */
[----:B------:R1:W-:Y:S01]  /*3ae30*/  STL [R1+0x1240], R12 ;  /* 0x0012400c01007387 */ /* 0x0003e20000100800 */
[----:B0-----:R-:W-:Y:S01]  /*3ae40*/  IADD3 R13, P2, PT, R4, R9, RZ ;  /* 0x00000009040d7210 */ /* 0x001fe20007f5e0ff */
[----:B-1----:R-:W-:-:S04]  /*3ae50*/  IMAD R12, R2, 0xa, RZ ;  /* 0x0000000a020c7824 */ /* 0x002fc800078e02ff */
[----:B------:R0:W-:Y:S01]  /*3ae60*/  STL [R1+0x127c], R13 ;  /* 0x00127c0d01007387 */ /* 0x0001e20000100800 */
[----:B------:R-:W-:-:S03]  /*3ae70*/  LEA.HI.X.SX32 R4, R4, R0, 0x1, P2 ;  /* 0x0000000004047211 */ /* 0x000fc600010f0eff */
[----:B------:R1:W-:Y:S01]  /*3ae80*/  STL [R1+0x1248], R11 ;  /* 0x0012480b01007387 */ /* 0x0003e20000100800 */
[----:B0-----:R-:W-:Y:S01]  /*3ae90*/  IADD3 R13, P3, PT, R3, R9, RZ ;  /* 0x00000009030d7210 */ /* 0x001fe20007f7e0ff */
[----:B-1----:R-:W-:-:S04]  /*3aea0*/  IMAD R11, R2, 0x9, RZ ;  /* 0x00000009020b7824 */ /* 0x002fc800078e02ff */
[----:B------:R0:W-:Y:S01]  /*3aeb0*/  STL [R1+0x1284], R13 ;  /* 0x0012840d01007387 */ /* 0x0001e20000100800 */
[----:B------:R-:W-:-:S03]  /*3aec0*/  LEA.HI.X.SX32 R3, R3, R0, 0x1, P3 ;  /* 0x0000000003037211 */ /* 0x000fc600018f0eff */
[----:B------:R1:W-:Y:S01]  /*3aed0*/  STL [R1+0x1250], R10 ;  /* 0x0012500a01007387 */ /* 0x0003e20000100800 */
[----:B0-----:R-:W-:Y:S01]  /*3aee0*/  IADD3 R13, P4, PT, R12, R9, RZ ;  /* 0x000000090c0d7210 */ /* 0x001fe20007f9e0ff */
[----:B-1----:R-:W-:-:S04]  /*3aef0*/  IMAD.SHL.U32 R10, R2, 0x8, RZ ;  /* 0x00000008020a7824 */ /* 0x002fc800078e00ff */
        /* <DEDUP_REMOVED lines=31> */
[-C--:B------:R-:W-:Y:S02]  /*3b0f0*/  LEA.HI.X.SX32 R5, R5, R0.reuse, 0x1, P3 ;  /* 0x0000000005057211 */ /* 0x080fe400018f0eff */
[CC--:B------:R-:W-:Y:S01]  /*3b100*/  IADD3 R11, P5, PT, R3.reuse, R9.reuse, RZ ;  /* 0x00000009030b7210 */ /* 0x0c0fe20007fbe0ff */
[----:B------:R-:W-:Y:S03]  /*3b110*/  STL [R1+0x1288], R14 ;  /* 0x0012880e01007387 */ /* 0x000fe60000100800 */
[----:B------:R-:W-:Y:S02]  /*3b120*/  LEA.HI.X.SX32 R3, R3, R0, 0x1, P5 ;  /* 0x0000000003037211 */ /* 0x000fe400028f0eff */
[----:B0-----:R-:W-:Y:S02]  /*3b130*/  IADD3 R13, P4, PT, R4, R9, RZ ;  /* 0x00000009040d7210 */ /* 0x001fe40007f9e0ff */
[----:B------:R-:W-:-:S02]  /*3b140*/  IADD3 R9, P6, PT, R9, R2, RZ ;  /* 0x0000000209097210 */ /* 0x000fc40007fde0ff */
[-C--:B------:R-:W-:Y:S01]  /*3b150*/  LEA.HI.X.SX32 R4, R4, R0.reuse, 0x1, P4 ;  /* 0x0000000004047211 */ /* 0x080fe200020f0eff */
[----:B------:R-:W-:Y:S01]  /*3b160*/  STL [R1+0x12c4], R13 ;  /* 0x0012c40d01007387 */ /* 0x000fe20000100800 */
[----:B------:R-:W-:-:S03]  /*3b170*/  LEA.HI.X.SX32 R2, R2, R0, 0x1, P6 ;  /* 0x0000000002027211 */ /* 0x000fc600030f0eff */
[----:B------:R-:W-:Y:S04]  /*3b180*/  STL [R1+0x1290], R12 ;  /* 0x0012900c01007387 */ /* 0x000fe80000100800 */
[----:B------:R-:W-:Y:S04]  /*3b190*/  STL [R1+0x12cc], R11 ;  /* 0x0012cc0b01007387 */ /* 0x000fe80000100800 */
[----:B------:R-:W-:Y:S04]  /*3b1a0*/  STL [R1+0x1298], R10 ;  /* 0x0012980a01007387 */ /* 0x000fe80000100800 */
[----:B------:R-:W-:Y:S04]  /*3b1b0*/  STL [R1+0x12d4], R9 ;  /* 0x0012d40901007387 */ /* 0x000fe80000100800 */
[----:B------:R-:W-:Y:S04]  /*3b1c0*/  STL [R1+0x12a0], R8 ;  /* 0x0012a00801007387 */ /* 0x000fe80000100800 */
[----:B------:R-:W-:Y:S04]  /*3b1d0*/  STL [R1+0x12a8], R7 ;  /* 0x0012a80701007387 */ /* 0x000fe80000100800 */
[----:B------:R-:W-:Y:S04]  /*3b1e0*/  STL [R1+0x12b0], R6 ;  /* 0x0012b00601007387 */ /* 0x000fe80000100800 */
[----:B------:R-:W-:Y:S04]  /*3b1f0*/  STL [R1+0x12b8], R5 ;  /* 0x0012b80501007387 */ /* 0x000fe80000100800 */
[----:B------:R0:W-:Y:S04]  /*3b200*/  STL [R1+0x12c0], R4 ;  /* 0x0012c00401007387 */ /* 0x0001e80000100800 */
[----:B------:R1:W5:Y:S04]  /*3b210*/  LDL.LU R0, [R1+0x23d8] ;  /* 0x0023d80001007983 */ /* 0x0003680000300800 */
[----:B------:R2:W-:Y:S04]  /*3b220*/  STL [R1+0x12c8], R3 ;  /* 0x0012c80301007387 */ /* 0x0005e80000100800 */
[----:B------:R-:W-:Y:S04]  /*3b230*/  STL [R1+0x374], RZ ;  /* 0x000374ff01007387 */ /* 0x000fe80000100800 */
        /* <DEDUP_REMOVED lines=69> */
[----:B0-----:R-:W2:Y:S03]  /*3b690*/  S2R R4, SR_TID.X ;  /* 0x0000000000047919 */ /* 0x001ea60000002100 */
        /* <DEDUP_REMOVED lines=8> */
[----:B--2---:R-:W-:-:S02]  /*3b720*/  LOP3.LUT R3, R4, 0x3, RZ, 0xc0, !PT ;  /* 0x0000000304037812 */ /* 0x004fc400078ec0ff */
[----:B------:R-:W-:Y:S01]  /*3b730*/  SHF.R.U32.HI R4, RZ, 0x2, R4 ;  /* 0x00000002ff047819 */ /* 0x000fe20000011604 */
[----:B------:R1:W-:Y:S02]  /*3b740*/  STL [R1+0x118], RZ ;  /* 0x000118ff01007387 */ /* 0x0003e40000100800 */
[----:B------:R-:W-:Y:S01]  /*3b750*/  IMAD R3, R3, 0x110, RZ ;  /* 0x0000011003037824 */ /* 0x000fe200078e02ff */
[----:B------:R-:W-:Y:S01]  /*3b760*/  SGXT.U32 R4, R4, 0x3 ;  /* 0x000000030404781a */ /* 0x000fe20000000000 */
[----:B------:R1:W-:Y:S03]  /*3b770*/  STL [R1+0x11c], RZ ;  /* 0x00011cff01007387 */ /* 0x0003e60000100800 */
[----:B------:R-:W-:Y:S01]  /*3b780*/  LOP3.LUT R3, R3, R4, RZ, 0xfc, !PT ;  /* 0x0000000403037212 */ /* 0x000fe200078efcff */
[----:B------:R1:W-:Y:S03]  /*3b790*/  STL [R1+0xf0], RZ ;  /* 0x0000f0ff01007387 */ /* 0x0003e60000100800 */
[C---:B------:R-:W-:Y:S01]  /*3b7a0*/  LOP3.LUT R5, R3.reuse, 0x10, RZ, 0x3c, !PT ;  /* 0x0000001003057812 */ /* 0x040fe200078e3cff */
[----:B------:R1:W-:Y:S01]  /*3b7b0*/  STL [R1+0xf4], RZ ;  /* 0x0000f4ff01007387 */ /* 0x0003e20000100800 */
[----:B------:R-:W-:-:S02]  /*3b7c0*/  LOP3.LUT R4, R3, 0x20, RZ, 0x3c, !PT ;  /* 0x0000002003047812 */ /* 0x000fc400078e3cff */
[----:B---3--:R-:W-:Y:S01]  /*3b7d0*/  LOP3.LUT R2, R3, 0x30, RZ, 0x3c, !PT ;  /* 0x0000003003027812 */ /* 0x008fe200078e3cff */
        /* <DEDUP_REMOVED lines=13> */
[----:B------:R1:W-:Y:S02]  /*3b8b0*/  STL [R1+0xabc], RZ ;  /* 0x000abcff01007387 */ /* 0x0003e40000100800 */
.L_x_2:
[----:B------:R-:W2:Y:S01]  /*3b8c0*/  LDL R5, [R1+0xe6c] ;  /* 0x000e6c0001057983 */ /* 0x000ea20000100800 */
[----:B0-----:R-:W0:Y:S03]  /*3b8d0*/  LDC R2, c[0x0][0x3a0] ;  /* 0x0000e800ff027b82 */ /* 0x001e260000000800 */
[----:B--2---:R2:W-:Y:S04]  /*3b8e0*/  STL [R1+0x4f20], R5 ;  /* 0x004f200501007387 */ /* 0x0045e80000100800 */
[----:B------:R-:W3:Y:S04]  /*3b8f0*/  LDL R4, [R1+0xe90] ;  /* 0x000e900001047983 */ /* 0x000ee80000100800 */
[----:B--2---:R-:W0:Y:S04]  /*3b900*/  LDL R5, [R1+0x1078] ;  /* 0x0010780001057983 */ /* 0x004e280000100800 */
[----:B------:R-:W-:Y:S04]  /*3b910*/  STL [R1+0x4f0c], R11 ;  /* 0x004f0c0b01007387 */ /* 0x000fe80000100800 */
[----:B------:R-:W-:Y:S04]  /*3b920*/  STL [R1+0x4f14], R11 ;  /* 0x004f140b01007387 */ /* 0x000fe80000100800 */
[----:B------:R2:W-:Y:S04]  /*3b930*/  STL [R1+0x4f1c], R11 ;  /* 0x004f1c0b01007387 */ /* 0x0005e80000100800 */
        /* <DEDUP_REMOVED lines=26> */
[----:B-----5:R-:W-:Y:S01]  /*3bae0*/  STL [R1+0x23d8], R0 ;  /* 0x0023d80001007387 */ /* 0x020fe20000100800 */
[----:B0-----:R-:W-:-:S03]  /*3baf0*/  IMAD R2, R5, -0x40, R2 ;  /* 0xffffffc005027824 */ /* 0x001fc600078e0202 */
[----:B------:R-:W3:Y:S02]  /*3bb00*/  LDL.LU R5, [R1+0x4f20] ;  /* 0x004f200001057983 */ /* 0x000ee40000300800 */
[----:B------:R-:W-:Y:S02]  /*3bb10*/  ISETP.GT.AND P0, PT, R2, RZ, PT ;  /* 0x000000ff0200720c */ /* 0x000fe40003f04270 */
[----:B--2---:R-:W-:-:S11]  /*3bb20*/  PRMT R11, RZ, 0x7610, R11 ;  /* 0x00007610ff0b7816 */ /* 0x004fd6000000000b */
[----:B---3--:R-:W2:Y:S01]  /*3bb30*/  @P0 LDG.E.U8 R11, desc[UR40][R4.64] ;  /* 0x00000028040b0981 */ /* 0x008ea2000c1e1100 */
[----:B------:R-:W-:-:S03]  /*3bb40*/  ISETP.GT.AND P1, PT, R2, 0x1, PT ;  /* 0x000000010200780c */ /* 0x000fc60003f24270 */
[----:B--2---:R0:W-:Y:S04]  /*3bb50*/  STL [R1+0x98], R11 ;  /* 0x0000980b01007387 */ /* 0x0041e80000100800 */
[----:B0-----:R-:W2:Y:S04]  /*3bb60*/  LDL.LU R11, [R1+0x4f1c] ;  /* 0x004f1c00010b7983 */ /* 0x001ea80000300800 */
[----:B------:R-:W3:Y:S04]  /*3bb70*/  LDL R4, [R1+0x12d0] ;  /* 0x0012d00001047983 */ /* 0x000ee80000100800 */
[----:B------:R-:W3:Y:S01]  /*3bb80*/  LDL R5, [R1+0x12d4] ;  /* 0x0012d40001057983 */ /* 0x000ee20000100800 */
[----:B------:R-:W-:-:S02]  /*3bb90*/  PRMT R10, RZ, 0x7610, R10 ;  /* 0x00007610ff0a7816 */ /* 0x000fc4000000000a */
[----:B---3--:R-:W-:-:S04]  /*3bba0*/  @P1 LOP3.LUT R5, R5, R4, RZ, 0x3c, !PT ;  /* 0x0000000405051212 */ /* 0x008fc800078e3cff */
[----:B------:R-:W-:-:S04]  /*3bbb0*/  @P1 LOP3.LUT R4, R5, R4, RZ, 0x3c, !PT ;  /* 0x0000000405041212 */ /* 0x000fc800078e3cff */
[----:B------:R-:W-:-:S05]  /*3bbc0*/  @P1 LOP3.LUT R5, R5, R4, RZ, 0x3c, !PT ;  /* 0x0000000405051212 */ /* 0x000fca00078e3cff */
[----:B------:R-:W3:Y:S01]  /*3bbd0*/  @P1 LDG.E.U8 R10, desc[UR40][R4.64] ;  /* 0x00000028040a1981 */ /* 0x000ee2000c1e1100 */
[----:B------:R-:W-:-:S03]  /*3bbe0*/  ISETP.GT.AND P2, PT, R2, 0x2, PT ;  /* 0x000000020200780c */ /* 0x000fc60003f44270 */
[----:B---3--:R0:W-:Y:S04]  /*3bbf0*/  STL [R1+0x94], R10 ;  /* 0x0000940a01007387 */ /* 0x0081e80000100800 */
[----:B0-----:R-:W3:Y:S04]  /*3bc00*/  LDL.LU R10, [R1+0x4f18] ;  /* 0x004f1800010a7983 */ /* 0x001ee80000300800 */
[----:B------:R-:W4:Y:S04]  /*3bc10*/  LDL R4, [R1+0x12c8] ;  /* 0x0012c80001047983 */ /* 0x000f280000100800 */
[----:B------:R-:W4:Y:S01]  /*3bc20*/  LDL R5, [R1+0x12cc] ;  /* 0x0012cc0001057983 */ /* 0x000f220000100800 */
[----:B--2---:R-:W-:-:S02]  /*3bc30*/  PRMT R11, RZ, 0x7610, R11 ;  /* 0x00007610ff0b7816 */ /* 0x004fc4000000000b */
[----:B----4-:R-:W-:-:S04]  /*3bc40*/  @P2 LOP3.LUT R5, R5, R4, RZ, 0x3c, !PT ;  /* 0x0000000405052212 */ /* 0x010fc800078e3cff */
[----:B------:R-:W-:-:S04]  /*3bc50*/  @P2 LOP3.LUT R4, R5, R4, RZ, 0x3c, !PT ;  /* 0x0000000405042212 */ /* 0x000fc800078e3cff */
[----:B------:R-:W-:-:S05]  /*3bc60*/  @P2 LOP3.LUT R5, R5, R4, RZ, 0x3c, !PT ;  /* 0x0000000405052212 */ /* 0x000fca00078e3cff */
[----:B------:R-:W2:Y:S01]  /*3bc70*/  @P2 LDG.E.U8 R11, desc[UR40][R4.64] ;  /* 0x00000028040b2981 */ /* 0x000ea2000c1e1100 */
[----:B------:R-:W-:-:S03]  /*3bc80*/  ISETP.GT.AND P3, PT, R2, 0x3, PT ;  /* 0x000000030200780c */ /* 0x000fc60003f64270 */
[----:B--2---:R0:W-:Y:S04]  /*3bc90*/  STL [R1+0x90], R11 ;  /* 0x0000900b01007387 */ /* 0x0041e80000100800 */
[----:B0-----:R-:W2:Y:S04]  /*3bca0*/  LDL.LU R11, [R1+0x4f14] ;  /* 0x004f1400010b7983 */ /* 0x001ea80000300800 */
[----:B------:R-:W4:Y:S04]  /*3bcb0*/  LDL R4, [R1+0x12c0] ;  /* 0x0012c00001047983 */ /* 0x000f280000100800 */
[----:B------:R-:W4:Y:S01]  /*3bcc0*/  LDL R5, [R1+0x12c4] ;  /* 0x0012c40001057983 */ /* 0x000f220000100800 */
[----:B---3--:R-:W-:-:S02]  /*3bcd0*/  PRMT R10, RZ, 0x7610, R10 ;  /* 0x00007610ff0a7816 */ /* 0x008fc4000000000a */
[----:B----4-:R-:W-:-:S04]  /*3bce0*/  @P3 LOP3.LUT R5, R5, R4, RZ, 0x3c, !PT ;  /* 0x0000000405053212 */ /* 0x010fc800078e3cff */
        /* <DEDUP_REMOVED lines=28> */
[----:B------:R-:W-:-:S02]  /*3beb0*/  PRMT R14, RZ, 0x7610, R14 ;  /* 0x00007610ff0e7816 */ /* 0x000fc4000000000e */
[----:B----4-:R-:W-:-:S04]  /*3bec0*/  @P2 LOP3.LUT R5, R5, R4, RZ, 0x3c, !PT ;  /* 0x0000000405052212 */ /* 0x010fc800078e3cff */
[----:B------:R-:W-:-:S04]  /*3bed0*/  @P2 LOP3.LUT R4, R5, R4, RZ, 0x3c, !PT ;  /* 0x0000000405042212 */ /* 0x000fc800078e3cff */
[----:B------:R-:W-:-:S05]  /*3bee0*/  @P2 LOP3.LUT R5, R5, R4, RZ, 0x3c, !PT ;  /* 0x0000000405052212 */ /* 0x000fca00078e3cff */
[----:B------:R-:W4:Y:S01]  /*3bef0*/  @P2 LDG.E.U8 R14, desc[UR40][R4.64] ;  /* 0x00000028040e2981 */ /* 0x000f22000c1e1100 */
[----:B------:R-:W-:-:S03]  /*3bf00*/  ISETP.GT.AND P3, PT, R2, 0x7, PT ;  /* 0x000000070200780c */ /* 0x000fc60003f64270 */
[----:B----4-:R0:W-:Y:S04]  /*3bf10*/  STL [R1+0x80], R14 ;  /* 0x0000800e01007387 */ /* 0x0101e80000100800 */
[----:B0-----:R-:W4:Y:S04]  /*3bf20*/  LDL.LU R14, [R1+0x4f04] ;  /* 0x004f0400010e7983 */ /* 0x001f280000300800 */
[----:B------:R-:W2:Y:S04]  /*3bf30*/  LDL R4, [R1+0x12a0] ;  /* 0x0012a00001047983 */ /* 0x000ea80000100800 */
[----:B------:R-:W2:Y:S01]  /*3bf40*/  LDL R5, [R1+0x12a4] ;  /* 0x0012a40001057983 */ /* 0x000ea20000100800 */
[----:B------:R-:W-:-:S02]  /*3bf50*/  PRMT R7, RZ, 0x7610, R7 ;  /* 0x00007610ff077816 */ /* 0x000fc40000000007 */
[----:B--2---:R-:W-:-:S04]  /*3bf60*/  @P3 LOP3.LUT R5, R5, R4, RZ, 0x3c, !PT ;  /* 0x0000000405053212 */ /* 0x004fc800078e3cff */
[----:B------:R-:W-:-:S04]  /*3bf70*/  @P3 LOP3.LUT R4, R5, R4, RZ, 0x3c, !PT ;  /* 0x0000000405043212 */ /* 0x000fc800078e3cff */
[----:B------:R-:W-:-:S05]  /*3bf80*/  @P3 LOP3.LUT R5, R5, R4, RZ, 0x3c, !PT ;  /* 0x0000000405053212 */ /* 0x000fca00078e3cff */
[----:B------:R-:W2:Y:S01]  /*3bf90*/  @P3 LDG.E.U8 R7, desc[UR40][R4.64] ;  /* 0x0000002804073981 */ /* 0x000ea2000c1e1100 */
[----:B------:R-:W-:-:S03]  /*3bfa0*/  ISETP.GT.AND P0, PT, R2, 0x8, PT ;  /* 0x000000080200780c */ /* 0x000fc60003f04270 */
[----:B--2---:R0:W-:Y:S04]  /*3bfb0*/  STL [R1+0x7c], R7 ;  /* 0x00007c0701007387 */ /* 0x0041e80000100800 */
[----:B0-----:R-:W2:Y:S04]  /*3bfc0*/  LDL.LU R7, [R1+0x4f00] ;  /* 0x004f000001077983 */ /* 0x001ea80000300800 */
        /* <DEDUP_REMOVED lines=126> */
[----:B------:R0:W2:Y:S04]  /*3c7b0*/  @P0 LDG.E.U8 R11, desc[UR40][R4.64] ;  /* 0x00000028040b0981 */ /* 0x0000a8000c1e1100 */
[----:B------:R-:W0:Y:S04]  /*3c7c0*/  LDL R4, [R1+0x1230] ;  /* 0x0012300001047983 */ /* 0x000e280000100800 */
[----:B------:R-:W0:Y:S01]  /*3c7d0*/  LDL R5, [R1+0x1234] ;  /* 0x0012340001057983 */ /* 0x000e220000100800 */
[----:B------:R-:W-:Y:S02]  /*3c7e0*/  ISETP.GT.AND P1, PT, R2, 0x15, PT ;  /* 0x000000150200780c */ /* 0x000fe40003f24270 */
[----:B------:R-:W-:-:S11]  /*3c7f0*/  PRMT R13, RZ, 0x7610, R13 ;  /* 0x00007610ff0d7816 */ /* 0x000fd6000000000d */
[----:B0-----:R-:W-:-:S04]  /*3c800*/  @P1 LOP3.LUT R5, R5, R4, RZ, 0x3c, !PT ;  /* 0x0000000405051212 */ /* 0x001fc800078e3cff */
[----:B------:R-:W-:-:S04]  /*3c810*/  @P1 LOP3.LUT R4, R5, R4, RZ, 0x3c, !PT ;  /* 0x0000000405041212 */ /* 0x000fc800078e3cff */
[----:B------:R-:W-:-:S05]  /*3c820*/  @P1 LOP3.LUT R5, R5, R4, RZ, 0x3c, !PT ;  /* 0x0000000405051212 */ /* 0x000fca00078e3cff */
[----:B------:R-:W3:Y:S04]  /*3c830*/  @P1 LDG.E.U8 R13, desc[UR40][R4.64] ;  /* 0x00000028040d1981 */ /* 0x000ee8000c1e1100 */
[----:B--2---:R0:W-:Y:S04]  /*3c840*/  STL [R1+0x48], R11 ;  /* 0x0000480b01007387 */ /* 0x0041e80000100800 */
[----:B0-----:R-:W2:Y:S04]  /*3c850*/  LDL R11, [R1+0x1214] ;  /* 0x00121400010b7983 */ /* 0x001ea80000100800 */
[----:B---3--:R0:W-:Y:S04]  /*3c860*/  STL [R1+0x44], R13 ;  /* 0x0000440d01007387 */ /* 0x0081e80000100800 */
[----:B0-----:R-:W3:Y:S04]  /*3c870*/  LDL.LU R13, [R1+0x4ecc] ;  /* 0x004ecc00010d7983 */ /* 0x001ee80000300800 */
[----:B------:R-:W2:Y:S04]  /*3c880*/  LDL R4, [R1+0x1228] ;  /* 0x0012280001047983 */ /* 0x000ea80000100800 */
[----:B------:R-:W2:Y:S01]  /*3c890*/  LDL R5, [R1+0x122c] ;  /* 0x00122c0001057983 */ /* 0x000ea20000100800 */
[----:B------:R-:W-:-:S02]  /*3c8a0*/  ISETP.GT.AND P2, PT, R2, 0x16, PT ;  /* 0x000000160200780c */ /* 0x000fc40003f44270 */
[----:B------:R-:W-:-:S11]  /*3c8b0*/  PRMT R3, RZ, 0x7610, R3 ;  /* 0x00007610ff037816 */ /* 0x000fd60000000003 */
        /* <DEDUP_REMOVED lines=24> */
[----:B------:R-:W-:Y:S02]  /*3ca40*/  ISETP.GT.AND P1, PT, R2, 0x19, PT ;  /* 0x000000190200780c */ /* 0x000fe40003f24270 */
[----:B------:R-:W-:Y:S01]  /*3ca50*/  PRMT R18, RZ, 0x7610, R18 ;  /* 0x00007610ff127816 */ /* 0x000fe20000000012 */
[----:B--2---:R0:W-:Y:S04]  /*3ca60*/  STL [R1+0x38], R17 ;  /* 0x0000381101007387 */ /* 0x0041e80000100800 */
[----:B0-----:R-:W2:Y:S04]  /*3ca70*/  LDL.LU R17, [R1+0x4ec0] ;  /* 0x004ec00001117983 */ /* 0x001ea80000300800 */
[----:B------:R-:W2:Y:S02]  /*3ca80*/  LDL R5, [R1+0x1210] ;  /* 0x0012100001057983 */ /* 0x000ea40000100800 */
[----:B------:R-:W-:-:S02]  /*3ca90*/  @P1 IMAD.MOV.U32 R4, RZ, RZ, R11 ;  /* 0x000000ffff041224 */ /* 0x000fc400078e000b */
[----:B------:R-:W3:Y:S04]  /*3caa0*/  LDL R11, [R1+0x11f4] ;  /* 0x0011f400010b7983 */ /* 0x000ee80000100800 */
[----:B--2---:R-:W2:Y:S01]  /*3cab0*/  @P1 LDG.E.U8 R18, desc[UR40][R4.64] ;  /* 0x0000002804121981 */ /* 0x004ea2000c1e1100 */
        /* <DEDUP_REMOVED lines=26> */
[----:B------:R-:W-:Y:S02]  /*3cc60*/  ISETP.GT.AND P1, PT, R2, 0x1d, PT ;  /* 0x0000001d0200780c */ /* 0x000fe40003f24270 */
[----:B--2---:R-:W-:-:S04]  /*3cc70*/  @P0 LOP3.LUT R5, R5, R4, RZ, 0x3c, !PT ;  /* 0x0000000405050212 */ /* 0x004fc800078e3cff */
[----:B------:R-:W-:-:S04]  /*3cc80*/  @P0 LOP3.LUT R4, R5, R4, RZ, 0x3c, !PT ;  /* 0x0000000405040212 */ /* 0x000fc800078e3cff */
[----:B------:R-:W-:-:S05]  /*3cc90*/  @P0 LOP3.LUT R5, R5, R4, RZ, 0x3c, !PT ;  /* 0x0000000405050212 */ /* 0x000fca00078e3cff */
[----:B------:R3:W2:Y:S04]  /*3cca0*/  @P0 LDG.E.U8 R0, desc[UR40][R4.64] ;  /* 0x0000002804000981 */ /* 0x0006a8000c1e1100 */
[----:B------:R-:W4:Y:S01]  /*3ccb0*/  LDL R5, [R1+0x11f0] ;  /* 0x0011f00001057983 */ /* 0x000f220000100800 */
[----:B------:R-:W-:Y:S01]  /*3ccc0*/  PRMT R10, RZ, 0x7610, R10 ;  /* 0x00007610ff0a7816 */ /* 0x000fe2000000000a */
[----:B---3--:R-:W-:Y:S02]  /*3ccd0*/  @P1 IMAD.MOV.U32 R4, RZ, RZ, R11 ;  /* 0x000000ffff041224 */ /* 0x008fe400078e000b */
[----:B--2---:R-:W-:Y:S01]  /*3cce0*/  STL [R1+0x4e7c], R0 ;  /* 0x004e7c0001007387 */ /* 0x004fe20000100800 */
[C---:B------:R-:W-:Y:S02]  /*3ccf0*/  ISETP.GT.AND P2, PT, R2.reuse, 0x1e, PT ;  /* 0x0000001e0200780c */ /* 0x040fe40003f44270 */
[----:B----4-:R-:W-:Y:S01]  /*3cd00*/  PRMT R14, RZ, 0x7610, R14 ;  /* 0x00007610ff0e7816 */ /* 0x010fe2000000000e */
[----:B------:R-:W2:Y:S04]  /*3cd10*/  LDL R11, [R1+0x11d0] ;  /* 0x0011d000010b7983 */ /* 0x000ea80000100800 */
[----:B------:R-:W3:Y:S04]  /*3cd20*/  @P1 LDG.E.U8 R10, desc[UR40][R4.64] ;  /* 0x00000028040a1981 */ /* 0x000ee8000c1e1100 */
[----:B------:R-:W4:Y:S04]  /*3cd30*/  LDL R4, [R1+0x11e8] ;  /* 0x0011e80001047983 */ /* 0x000f280000100800 */
[----:B------:R-:W4:Y:S04]  /*3cd40*/  LDL R5, [R1+0x11ec] ;  /* 0x0011ec0001057983 */ /* 0x000f280000100800 */
[----:B---3--:R0:W-:Y:S01]  /*3cd50*/  STL [R1+0x24], R10 ;  /* 0x0000240a01007387 */ /* 0x0081e20000100800 */
[----:B------:R-:W-:-:S02]  /*3cd60*/  ISETP.GT.AND P3, PT, R2, 0x1f, PT ;  /* 0x0000001f0200780c */ /* 0x000fc40003f64270 */
[----:B------:R-:W-:Y:S01]  /*3cd70*/  PRMT R7, RZ, 0x7610, R7 ;  /* 0x00007610ff077816 */ /* 0x000fe20000000007 */
[----:B0-----:R-:W3:Y:S01]  /*3cd80*/  LDL R10, [R1+0x11d4] ;  /* 0x0011d400010a7983 */ /* 0x001ee20000100800 */
[----:B----4-:R-:W-:-:S04]  /*3cd90*/  @P2 LOP3.LUT R5, R5, R4, RZ, 0x3c, !PT ;  /* 0x0000000405052212 */ /* 0x010fc800078e3cff */
[----:B------:R-:W-:-:S04]  /*3cda0*/  @P2 LOP3.LUT R4, R5, R4, RZ, 0x3c, !PT ;  /* 0x0000000405042212 */ /* 0x000fc800078e3cff */
[----:B------:R-:W-:-:S05]  /*3cdb0*/  @P2 LOP3.LUT R5, R5, R4, RZ, 0x3c, !PT ;  /* 0x0000000405052212 */ /* 0x000fca00078e3cff */
[----:B------:R-:W4:Y:S04]  /*3cdc0*/  @P2 LDG.E.U8 R14, desc[UR40][R4.64] ;  /* 0x00000028040e2981 */ /* 0x000f28000c1e1100 */
[----:B------:R-:W2:Y:S04]  /*3cdd0*/  LDL R4, [R1+0x11e0] ;  /* 0x0011e00001047983 */ /* 0x000ea80000100800 */
[----:B------:R-:W2:Y:S04]  /*3cde0*/  LDL R5, [R1+0x11e4] ;  /* 0x0011e40001057983 */ /* 0x000ea80000100800 */
[----:B----4-:R0:W-:Y:S01]  /*3cdf0*/  STL [R1+0x20], R14 ;  /* 0x0000200e01007387 */ /* 0x0101e20000100800 */
[----:B------:R-:W-:-:S02]  /*3ce00*/  ISETP.GT.AND P0, PT, R2, 0x20, PT ;  /* 0x000000200200780c */ /* 0x000fc40003f04270 */
[----:B------:R-:W-:Y:S02]  /*3ce10*/  PRMT R23, RZ, 0x7610, R23 ;  /* 0x00007610ff177816 */ /* 0x000fe40000000017 */
[----:B------:R-:W-:Y:S02]  /*3ce20*/  ISETP.GT.AND P1, PT, R2, 0x21, PT ;  /* 0x000000210200780c */ /* 0x000fe40003f24270 */
[----:B------:R-:W-:Y:S01]  /*3ce30*/  PRMT R0, RZ, 0x7610, R0 ;  /* 0x00007610ff007816 */ /* 0x000fe20000000000 */
[----:B0-----:R-:W4:Y:S01]  /*3ce40*/  LDL R14, [R1+0x11cc] ;  /* 0x0011cc00010e7983 */ /* 0x001f220000100800 */
[----:B--2---:R-:W-:-:S04]  /*3ce50*/  @P3 LOP3.LUT R5, R5, R4, RZ, 0x3c, !PT ;  /* 0x0000000405053212 */ /* 0x004fc800078e3cff */
[----:B------:R-:W-:-:S04]  /*3ce60*/  @P3 LOP3.LUT R4, R5, R4, RZ, 0x3c, !PT ;  /* 0x0000000405043212 */ /* 0x000fc800078e3cff */
[----:B------:R-:W-:-:S05]  /*3ce70*/  @P3 LOP3.LUT R5, R5, R4, RZ, 0x3c, !PT ;  /* 0x0000000405053212 */ /* 0x000fca00078e3cff */
[----:B------:R0:W2:Y:S04]  /*3ce80*/  @P3 LDG.E.U8 R7, desc[UR40][R4.64] ;  /* 0x0000002804073981 */ /* 0x0000a8000c1e1100 */
[----:B------:R-:W0:Y:S04]  /*3ce90*/  LDL R4, [R1+0x11d8] ;  /* 0x0011d80001047983 */ /* 0x000e280000100800 */
[----:B------:R-:W0:Y:S02]  /*3cea0*/  LDL R5, [R1+0x11dc] ;  /* 0x0011dc0001057983 */ /* 0x000e240000100800 */
[----:B0-----:R-:W-:-:S04]  /*3ceb0*/  @P0 LOP3.LUT R5, R5, R4, RZ, 0x3c, !PT ;  /* 0x0000000405050212 */ /* 0x001fc800078e3cff */
[----:B------:R-:W-:-:S04]  /*3cec0*/  @P0 LOP3.LUT R4, R5, R4, RZ, 0x3c, !PT ;  /* 0x0000000405040212 */ /* 0x000fc800078e3cff */
[----:B------:R-:W-:-:S05]  /*3ced0*/  @P0 LOP3.LUT R5, R5, R4, RZ, 0x3c, !PT ;  /* 0x0000000405050212 */ /* 0x000fca00078e3cff */
[----:B------:R3:W4:Y:S04]  /*3cee0*/  @P0 LDG.E.U8 R23, desc[UR40][R4.64] ;  /* 0x0000002804170981 */ /* 0x000728000c1e1100 */
[----:B--2---:R0:W-:Y:S01]  /*3cef0*/  STL [R1+0x1c], R7 ;  /* 0x00001c0701007387 */ /* 0x0041e20000100800 */
[----:B---3--:R-:W-:Y:S02]  /*3cf00*/  @P1 IMAD.MOV.U32 R4, RZ, RZ, R10 ;  /* 0x000000ffff041224 */ /* 0x008fe400078e000a */
[----:B------:R-:W-:Y:S01]  /*3cf10*/  @P1 IMAD.MOV.U32 R5, RZ, RZ, R11 ;  /* 0x000000ffff051224 */ /* 0x000fe200078e000b */
[----:B0-----:R-:W2:Y:S04]  /*3cf20*/  LDL R7, [R1+0x11c4] ;  /* 0x0011c40001077983 */ /* 0x001ea80000100800 */
[----:B------:R0:W3:Y:S04]  /*3cf30*/  @P1 LDG.E.U8 R0, desc[UR40][R4.64] ;  /* 0x0000002804001981 */ /* 0x0000e8000c1e1100 */
[----:B----4-:R4:W-:Y:S04]  /*3cf40*/  STL [R1+0x18], R23 ;  /* 0x0000181701007387 */ /* 0x0109e80000100800 */
[----:B----4-:R-:W4:Y:S04]  /*3cf50*/  LDL.LU R23, [R1+0x4eb0] ;  /* 0x004eb00001177983 */ /* 0x010f280000300800 */
[----:B------:R-:W2:Y:S01]  /*3cf60*/  LDL R5, [R1+0x11c8] ;  /* 0x0011c80001057983 */ /* 0x000ea20000100800 */
[----:B------:R-:W-:-:S02]  /*3cf70*/  ISETP.GT.AND P2, PT, R2, 0x22, PT ;  /* 0x000000220200780c */ /* 0x000fc40003f44270 */
[----:B------:R-:W-:Y:S01]  /*3cf80*/  PRMT R9, RZ, 0x7610, R9 ;  /* 0x00007610ff097816 */ /* 0x000fe20000000009 */
[----:B------:R-:W3:Y:S01]  /*3cf90*/  LDL R11, [R1+0x11b0] ;  /* 0x0011b000010b7983 */ /* 0x000ee20000100800 */
[----:B------:R-:W-:Y:S02]  /*3cfa0*/  ISETP.GT.AND P3, PT, R2, 0x23, PT ;  /* 0x000000230200780c */ /* 0x000fe40003f64270 */
[----:B------:R-:W-:Y:S01]  /*3cfb0*/  PRMT R6, RZ, 0x7610, R6 ;  /* 0x00007610ff067816 */ /* 0x000fe20000000006 */
[----:B------:R-:W3:Y:S06]  /*3cfc0*/  LDL R10, [R1+0x11b4] ;  /* 0x0011b400010a7983 */ /* 0x000eec0000100800 */
[----:B0-----:R-:W-:-:S02]  /*3cfd0*/  @P2 IMAD.MOV.U32 R4, RZ, RZ, R14 ;  /* 0x000000ffff042224 */ /* 0x001fc400078e000e */
[----:B------:R-:W3:Y:S04]  /*3cfe0*/  LDL R14, [R1+0x11a8] ;  /* 0x0011a800010e7983 */ /* 0x000ee80000100800 */
[----:B--2---:R0:W2:Y:S04]  /*3cff0*/  @P2 LDG.E.U8 R9, desc[UR40][R4.64] ;  /* 0x0000002804092981 */ /* 0x0040a8000c1e1100 */
[----:B------:R-:W3:Y:S01]  /*3d000*/  LDL R5, [R1+0x11c0] ;  /* 0x0011c00001057983 */ /* 0x000ee20000100800 */
[----:B0-----:R-:W-:Y:S01]  /*3d010*/  @P3 IMAD.MOV.U32 R4, RZ, RZ, R7 ;  /* 0x000000ffff043224 */ /* 0x001fe200078e0007 */
[----:B------:R-:W-:-:S02]  /*3d020*/  ISETP.GT.AND P0, PT, R2, 0x24, PT ;  /* 0x000000240200780c */ /* 0x000fc40003f04270 */
[----:B--2---:R0:W-:Y:S01]  /*3d030*/  STL [R1+0x10], R9 ;  /* 0x0000100901007387 */ /* 0x0041e20000100800 */
[C---:B------:R-:W-:Y:S02]  /*3d040*/  ISETP.GT.AND P1, PT, R2.reuse, 0x25, PT ;  /* 0x000000250200780c */ /* 0x040fe40003f24270 */
[----:B------:R-:W-:Y:S01]  /*3d050*/  PRMT R24, RZ, 0x7610, R24 ;  /* 0x00007610ff187816 */ /* 0x000fe20000000018 */
[----:B------:R-:W2:Y:S04]  /*3d060*/  LDL R7, [R1+0x11a0] ;  /* 0x0011a00001077983 */ /* 0x000ea80000100800 */
[----:B---3--:R3:W2:Y:S04]  /*3d070*/  @P3 LDG.E.U8 R6, desc[UR40][R4.64] ;  /* 0x0000002804063981 */ /* 0x0086a8000c1e1100 */
[----:B0-----:R-:W2:Y:S04]  /*3d080*/  LDL R9, [R1+0x11ac] ;  /* 0x0011ac0001097983 */ /* 0x001ea80000100800 */
[----:B------:R-:W3:Y:S04]  /*3d090*/  LDL R4, [R1+0x11b8] ;  /* 0x0011b80001047983 */ /* 0x000ee80000100800 */
[----:B------:R-:W3:Y:S01]  /*3d0a0*/  LDL R5, [R1+0x11bc] ;  /* 0x0011bc0001057983 */ /* 0x000ee20000100800 */
[----:B------:R-:W-:-:S02]  /*3d0b0*/  ISETP.GT.AND P2, PT, R2, 0x26, PT ;  /* 0x000000260200780c */ /* 0x000fc40003f44270 */
[----:B------:R-:W-:Y:S02]  /*3d0c0*/  PRMT R15, RZ, 0x7610, R15 ;  /* 0x00007610ff0f7816 */ /* 0x000fe4000000000f */
[----:B------:R-:W-:Y:S02]  /*3d0d0*/  PRMT R8, RZ, 0x7610, R8 ;  /* 0x00007610ff087816 */ /* 0x000fe40000000008 */
[----:B---3--:R-:W-:-:S04]  /*3d0e0*/  @P0 LOP3.LUT R5, R5, R4, RZ, 0x3c, !PT ;  /* 0x0000000405050212 */ /* 0x008fc800078e3cff */
[----:B------:R-:W-:-:S04]  /*3d0f0*/  @P0 LOP3.LUT R4, R5, R4, RZ, 0x3c, !PT ;  /* 0x0000000405040212 */ /* 0x000fc800078e3cff */
[----:B------:R-:W-:-:S05]  /*3d100*/  @P0 LOP3.LUT R5, R5, R4, RZ, 0x3c, !PT ;  /* 0x0000000405050212 */ /* 0x000fca00078e3cff */
[----:B------:R0:W3:Y:S02]  /*3d110*/  @P0 LDG.E.U8 R24, desc[UR40][R4.64] ;  /* 0x0000002804180981 */ /* 0x0000e4000c1e1100 */
[----:B0-----:R-:W-:Y:S02]  /*3d120*/  @P1 IMAD.MOV.U32 R4, RZ, RZ, R10 ;  /* 0x000000ffff041224 */ /* 0x001fe400078e000a */
[----:B------:R-:W-:-:S05]  /*3d130*/  @P1 IMAD.MOV.U32 R5, RZ, RZ, R11 ;  /* 0x000000ffff051224 */ /* 0x000fca00078e000b */
[----:B------:R2:W4:Y:S02]  /*3d140*/  @P1 LDG.E.U8 R15, desc[UR40][R4.64] ;  /* 0x00000028040f1981 */ /* 0x000524000c1e1100 */
[----:B--2---:R-:W-:Y:S02]  /*3d150*/  @P2 IMAD.MOV.U32 R4, RZ, RZ, R9 ;  /* 0x000000ffff042224 */ /* 0x004fe400078e0009 */
[----:B------:R-:W-:-:S05]  /*3d160*/  @P2 IMAD.MOV.U32 R5, RZ, RZ, R14 ;  /* 0x000000ffff052224 */ /* 0x000fca00078e000e */
[----:B------:R-:W2:Y:S04]  /*3d170*/  @P2 LDG.E.U8 R8, desc[UR40][R4.64] ;  /* 0x0000002804082981 */ /* 0x000ea8000c1e1100 */
[----:B------:R0:W-:Y:S04]  /*3d180*/  STL [R1+0xc], R6 ;  /* 0x00000c0601007387 */ /* 0x0001e80000100800 */
[----:B0-----:R-:W4:Y:S04]  /*3d190*/  LDL R6, [R1+0x11a4] ;  /* 0x0011a40001067983 */ /* 0x001f280000100800 */
[----:B---3--:R0:W-:Y:S04]  /*3d1a0*/  STL [R1+0x8], R24 ;  /* 0x0000081801007387 */ /* 0x0081e80000100800 */
[----:B0-----:R-:W3:Y:S04]  /*3d1b0*/  LDL.LU R24, [R1+0x4eac] ;  /* 0x004eac0001187983 */ /* 0x001ee80000300800 */
[----:B------:R-:W3:Y:S04]  /*3d1c0*/  LDL R11, [R1+0x1198] ;  /* 0x00119800010b7983 */ /* 0x000ee80000100800 */
[----:B------:R-:W3:Y:S04]  /*3d1d0*/  LDL R10, [R1+0x119c] ;  /* 0x00119c00010a7983 */ /* 0x000ee80000100800 */
[----:B------:R-:W3:Y:S04]  /*3d1e0*/  LDL R9, [R1+0x1190] ;  /* 0x0011900001097983 */ /* 0x000ee80000100800 */
[----:B--2---:R0:W-:Y:S04]  /*3d1f0*/  STL [R1], R8 ;  /* 0x0000000801007387 */ /* 0x0041e80000100800 */
[----:B0-----:R-:W2:Y:S01]  /*3d200*/  LDL R8, [R1+0x1194] ;  /* 0x0011940001087983 */ /* 0x001ea20000100800 */
[----:B------:R-:W-:-:S02]  /*3d210*/  ISETP.GT.AND P3, PT, R2, 0x27, PT ;  /* 0x000000270200780c */ /* 0x000fc40003f64270 */
[----:B------:R-:W-:Y:S02]  /*3d220*/  ISETP.GT.AND P0, PT, R2, 0x28, PT ;  /* 0x000000280200780c */ /* 0x000fe40003f04270 */
[----:B------:R-:W-:Y:S02]  /*3d230*/  PRMT R29, RZ, 0x7610, R29 ;  /* 0x00007610ff1d7816 */ /* 0x000fe4000000001d */
[----:B------:R-:W-:-:S07]  /*3d240*/  PRMT R28, RZ, 0x7610, R28 ;  /* 0x00007610ff1c7816 */ /* 0x000fce000000001c */
[----:B----4-:R-:W-:Y:S02]  /*3d250*/  @P3 IMAD.MOV.U32 R4, RZ, RZ, R6 ;  /* 0x000000ffff043224 */ /* 0x010fe400078e0006 */
[----:B------:R-:W-:Y:S01]  /*3d260*/  @P3 IMAD.MOV.U32 R5, RZ, RZ, R7 ;  /* 0x000000ffff053224 */ /* 0x000fe200078e0007 */
[----:B------:R-:W-:Y:S01]  /*3d270*/  ISETP.GT.AND P1, PT, R2, 0x29, PT ;  /* 0x000000290200780c */ /* 0x000fe20003f24270 */
[----:B------:R-:W4:Y:S04]  /*3d280*/  LDL R7, [R1+0x1188] ;  /* 0x0011880001077983 */ /* 0x000f280000100800 */
[----:B------:R3:W4:Y:S01]  /*3d290*/  @P3 LDG.E.U8 R29, desc[UR40][R4.64] ;  /* 0x00000028041d3981 */ /* 0x000722000c1e1100 */
[----:B------:R-:W-:-:S03]  /*3d2a0*/  PRMT R27, RZ, 0x7610, R27 ;  /* 0x00007610ff1b7816 */ /* 0x000fc6000000001b */
[----:B------:R-:W4:Y:S01]  /*3d2b0*/  LDL R6, [R1+0x118c] ;  /* 0x00118c0001067983 */ /* 0x000f220000100800 */
[----:B---3--:R-:W-:Y:S02]  /*3d2c0*/  @P0 IMAD.MOV.U32 R5, RZ, RZ, R11 ;  /* 0x000000ffff050224 */ /* 0x008fe400078e000b */
[----:B------:R-:W-:-:S05]  /*3d2d0*/  @P0 IMAD.MOV.U32 R4, RZ, RZ, R10 ;  /* 0x000000ffff040224 */ /* 0x000fca00078e000a */
[----:B------:R0:W3:Y:S02]  /*3d2e0*/  @P0 LDG.E.U8 R28, desc[UR40][R4.64] ;  /* 0x00000028041c0981 */ /* 0x0000e4000c1e1100 */
[----:B0-----:R-:W-:Y:S02]  /*3d2f0*/  @P1 IMAD.MOV.U32 R5, RZ, RZ, R9 ;  /* 0x000000ffff051224 */ /* 0x001fe400078e0009 */
[----:B--2---:R-:W-:-:S05]  /*3d300*/  @P1 IMAD.MOV.U32 R4, RZ, RZ, R8 ;  /* 0x000000ffff041224 */ /* 0x004fca00078e0008 */
[----:B------:R0:W2:Y:S01]  /*3d310*/  @P1 LDG.E.U8 R27, desc[UR40][R4.64] ;  /* 0x00000028041b1981 */ /* 0x0000a2000c1e1100 */
[----:B------:R-:W-:-:S03]  /*3d320*/  ISETP.GT.AND P2, PT, R2, 0x2a, PT ;  /* 0x0000002a0200780c */ /* 0x000fc60003f44270 */
[----:B----4-:R-:W-:Y:S04]  /*3d330*/  STL [R1+0x4ea0], R29 ;  /* 0x004ea01d01007387 */ /* 0x010fe80000100800 */
[----:B------:R-:W4:Y:S04]  /*3d340*/  LDL R11, [R1+0x1180] ;  /* 0x00118000010b7983 */ /* 0x000f280000100800 */
[----:B------:R-:W4:Y:S01]  /*3d350*/  LDL R10, [R1+0x1184] ;  /* 0x00118400010a7983 */ /* 0x000f220000100800 */
[----:B------:R-:W-:Y:S01]  /*3d360*/  PRMT R26, RZ, 0x7610, R26 ;  /* 0x00007610ff1a7816 */ /* 0x000fe2000000001a */
[----:B0-----:R-:W-:-:S02]  /*3d370*/  @P2 IMAD.MOV.U32 R4, RZ, RZ, R6 ;  /* 0x000000ffff042224 */ /* 0x001fc400078e0006 */
[----:B------:R-:W-:-:S05]  /*3d380*/  @P2 IMAD.MOV.U32 R5, RZ, RZ, R7 ;  /* 0x000000ffff052224 */ /* 0x000fca00078e0007 */
[----:B------:R4:W4:Y:S04]  /*3d390*/  @P2 LDG.E.U8 R26, desc[UR40][R4.64] ;  /* 0x00000028041a2981 */ /* 0x000928000c1e1100 */
[----:B---3--:R-:W-:Y:S04]  /*3d3a0*/  STL [R1+0x4e94], R28 ;  /* 0x004e941c01007387 */ /* 0x008fe80000100800 */
[----:B------:R-:W3:Y:S04]  /*3d3b0*/  LDL R9, [R1+0x1178] ;  /* 0x0011780001097983 */ /* 0x000ee80000100800 */
[----:B------:R-:W3:Y:S04]  /*3d3c0*/  LDL R8, [R1+0x117c] ;  /* 0x00117c0001087983 */ /* 0x000ee80000100800 */
[----:B--2---:R-:W-:Y:S04]  /*3d3d0*/  STL [R1+0x4e98], R27 ;  /* 0x004e981b01007387 */ /* 0x004fe80000100800 */
[----:B------:R0:W-:Y:S04]  /*3d3e0*/  STL [R1+0x4], R15 ;  /* 0x0000040f01007387 */ /* 0x0001e80000100800 */
[----:B------:R-:W2:Y:S04]  /*3d3f0*/  LDL R7, [R1+0x1170] ;  /* 0x0011700001077983 */ /* 0x000ea80000100800 */
[----:B------:R-:W2:Y:S01]  /*3d400*/  LDL R6, [R1+0x1174] ;  /* 0x0011740001067983 */ /* 0x000ea20000100800 */
[----:B------:R-:W-:-:S02]  /*3d410*/  ISETP.GT.AND P3, PT, R2, 0x2b, PT ;  /* 0x0000002b0200780c */ /* 0x000fc40003f64270 */
[----:B------:R-:W-:Y:S02]  /*3d420*/  ISETP.GT.AND P0, PT, R2, 0x2c, PT ;  /* 0x0000002c0200780c */ /* 0x000fe40003f04270 */
[----:B------:R-:W-:Y:S02]  /*3d430*/  PRMT R25, RZ, 0x7610, R25 ;  /* 0x00007610ff197816 */ /* 0x000fe40000000019 */
[----:B------:R-:W-:-:S07]  /*3d440*/  PRMT R21, RZ, 0x7610, R21 ;  /* 0x00007610ff157816 */ /* 0x000fce0000000015 */
[----:B----4-:R-:W-:Y:S02]  /*3d450*/  @P3 IMAD.MOV.U32 R4, RZ, RZ, R10 ;  /* 0x000000ffff043224 */ /* 0x010fe400078e000a */
[----:B------:R-:W-:Y:S01]  /*3d460*/  @P3 IMAD.MOV.U32 R5, RZ, RZ, R11 ;  /* 0x000000ffff053224 */ /* 0x000fe200078e000b */
[----:B------:R-:W-:-:S04]  /*3d470*/  ISETP.GT.AND P1, PT, R2, 0x2d, PT ;  /* 0x0000002d0200780c */ /* 0x000fc80003f24270 */
[----:B------:R3:W4:Y:S01]  /*3d480*/  @P3 LDG.E.U8 R25, desc[UR40][R4.64] ;  /* 0x0000002804193981 */ /* 0x000722000c1e1100 */
[----:B------:R-:W-:-:S03]  /*3d490*/  PRMT R19, RZ, 0x7610, R19 ;  /* 0x00007610ff137816 */ /* 0x000fc60000000013 */
[----:B------:R-:W-:Y:S04]  /*3d4a0*/  STL [R1+0x4e84], R26 ;  /* 0x004e841a01007387 */ /* 0x000fe80000100800 */
[----:B------:R-:W4:Y:S04]  /*3d4b0*/  LDL R10, [R1+0x115c] ;  /* 0x00115c00010a7983 */ /* 0x000f280000100800 */
[----:B------:R-:W4:Y:S01]  /*3d4c0*/  LDL R11, [R1+0x1158] ;  /* 0x00115800010b7983 */ /* 0x000f220000100800 */
[----:B---3--:R-:W-:Y:S02]  /*3d4d0*/  @P0 IMAD.MOV.U32 R5, RZ, RZ, R9 ;  /* 0x000000ffff050224 */ /* 0x008fe400078e0009 */
[----:B------:R-:W-:-:S05]  /*3d4e0*/  @P0 IMAD.MOV.U32 R4, RZ, RZ, R8 ;  /* 0x000000ffff040224 */ /* 0x000fca00078e0008 */
[----:B------:R2:W3:Y:S02]  /*3d4f0*/  @P0 LDG.E.U8 R21, desc[UR40][R4.64] ;  /* 0x0000002804150981 */ /* 0x0004e4000c1e1100 */
[----:B--2---:R-:W-:Y:S02]  /*3d500*/  @P1 IMAD.MOV.U32 R5, RZ, RZ, R7 ;  /* 0x000000ffff051224 */ /* 0x004fe400078e0007 */
[----:B------:R-:W-:-:S05]  /*3d510*/  @P1 IMAD.MOV.U32 R4, RZ, RZ, R6 ;  /* 0x000000ffff041224 */ /* 0x000fca00078e0006 */
[----:B------:R2:W3:Y:S01]  /*3d520*/  @P1 LDG.E.U8 R19, desc[UR40][R4.64] ;  /* 0x0000002804131981 */ /* 0x0004e2000c1e1100 */
[----:B------:R-:W-:-:S03]  /*3d530*/  ISETP.GT.AND P2, PT, R2, 0x30, PT ;  /* 0x000000300200780c */ /* 0x000fc60003f44270 */
[----:B----4-:R-:W-:Y:S04]  /*3d540*/  STL [R1+0x4e88], R25 ;  /* 0x004e881901007387 */ /* 0x010fe80000100800 */
[----:B------:R-:W4:Y:S04]  /*3d550*/  LDL R9, [R1+0x1150] ;  /* 0x0011500001097983 */ /* 0x000f280000100800 */
[----:B------:R-:W4:Y:S02]  /*3d560*/  LDL R8, [R1+0x1154] ;  /* 0x0011540001087983 */ /* 0x000f240000100800 */
[----:B--2---:R-:W-:-:S02]  /*3d570*/  @P2 IMAD.MOV.U32 R4, RZ, RZ, R10 ;  /* 0x000000ffff042224 */ /* 0x004fc400078e000a */
[----:B---3--:R-:W-:Y:S04]  /*3d580*/  STL [R1+0x4e78], R21 ;  /* 0x004e781501007387 */ /* 0x008fe80000100800 */
[----:B------:R-:W2:Y:S04]  /*3d590*/  LDL R7, [R1+0x1148] ;  /* 0x0011480001077983 */ /* 0x000ea80000100800 */
[----:B------:R-:W2:Y:S04]  /*3d5a0*/  LDL R6, [R1+0x114c] ;  /* 0x00114c0001067983 */ /* 0x000ea80000100800 */
[----:B------:R-:W-:Y:S04]  /*3d5b0*/  STL [R1+0x4e80], R19 ;  /* 0x004e801301007387 */ /* 0x000fe80000100800 */
[----:B0-----:R-:W3:Y:S04]  /*3d5c0*/  LDL R15, [R1+0x1140] ;  /* 0x00114000010f7983 */ /* 0x001ee80000100800 */
[----:B------:R-:W3:Y:S01]  /*3d5d0*/  LDL R10, [R1+0x1144] ;  /* 0x00114400010a7983 */ /* 0x000ee20000100800 */
[----:B------:R-:W-:-:S02]  /*3d5e0*/  ISETP.GT.AND P0, PT, R2, 0x32, PT ;  /* 0x000000320200780c */ /* 0x000fc40003f04270 */
[C---:B------:R-:W-:Y:S02]  /*3d5f0*/  ISETP.GT.AND P3, PT, R2.reuse, 0x31, PT ;  /* 0x000000310200780c */ /* 0x040fe40003f64270 */
[----:B------:R-:W-:Y:S01]  /*3d600*/  PRMT R3, RZ, 0x7610, R3 ;  /* 0x00007610ff037816 */ /* 0x000fe20000000003 */
[----:B------:R-:W-:Y:S01]  /*3d610*/  @P2 IMAD.MOV.U32 R5, RZ, RZ, R11 ;  /* 0x000000ffff052224 */ /* 0x000fe200078e000b */
[----:B------:R-:W-:Y:S01]  /*3d620*/  PRMT R16, RZ, 0x7610, R16 ;  /* 0x00007610ff107816 */ /* 0x000fe20000000010 */
[----:B------:R-:W3:Y:S01]  /*3d630*/  LDL R14, [R1+0x1130] ;  /* 0x00113000010e7983 */ /* 0x000ee20000100800 */
[----:B------:R-:W-:Y:S02]  /*3d640*/  ISETP.GT.AND P1, PT, R2, 0x33, PT ;  /* 0x000000330200780c */ /* 0x000fe40003f24270 */
[----:B------:R-:W-:Y:S01]  /*3d650*/  PRMT R13, RZ, 0x7610, R13 ;  /* 0x00007610ff0d7816 */ /* 0x000fe2000000000d */
[----:B------:R-:W3:Y:S04]  /*3d660*/  LDL R11, [R1+0x1134] ;  /* 0x00113400010b7983 */ /* 0x000ee80000100800 */
[----:B------:R4:W3:Y:S02]  /*3d670*/  @P2 LDG.E.U8 R16, desc[UR40][R4.64] ;  /* 0x0000002804102981 */ /* 0x0008e4000c1e1100 */
[----:B----4-:R-:W-:-:S02]  /*3d680*/  @P3 IMAD.MOV.U32 R4, RZ, RZ, R8 ;  /* 0x000000ffff043224 */ /* 0x010fc400078e0008 */
[----:B------:R-:W-:Y:S01]  /*3d690*/  @P3 IMAD.MOV.U32 R5, RZ, RZ, R9 ;  /* 0x000000ffff053224 */ /* 0x000fe200078e0009 */
[----:B------:R-:W4:Y:S04]  /*3d6a0*/  LDL R8, [R1+0x113c] ;  /* 0x00113c0001087983 */ /* 0x000f280000100800 */
[----:B------:R0:W4:Y:S04]  /*3d6b0*/  @P3 LDG.E.U8 R13, desc[UR40][R4.64] ;  /* 0x00000028040d3981 */ /* 0x000128000c1e1100 */
[----:B------:R-:W4:Y:S01]  /*3d6c0*/  LDL R9, [R1+0x1138] ;  /* 0x0011380001097983 */ /* 0x000f220000100800 */
[----:B0-----:R-:W-:-:S03]  /*3d6d0*/  PRMT R4, RZ, 0x7610, R4 ;  /* 0x00007610ff047816 */ /* 0x001fc60000000004 */
[----:B--2---:R3:W2:Y:S02]  /*3d6e0*/  @P0 LDG.E.U8 R3, desc[UR40][R6.64] ;  /* 0x0000002806030981 */ /* 0x0046a4000c1e1100 */
[----:B---3--:R-:W-:Y:S02]  /*3d6f0*/  @P1 IMAD.MOV.U32 R7, RZ, RZ, R15 ;  /* 0x000000ffff071224 */ /* 0x008fe400078e000f */
[----:B------:R-:W-:-:S05]  /*3d700*/  @P1 IMAD.MOV.U32 R6, RZ, RZ, R10 ;  /* 0x000000ffff061224 */ /* 0x000fca00078e000a */
[----:B------:R-:W3:Y:S01]  /*3d710*/  @P1 LDG.E.U8 R4, desc[UR40][R6.64] ;  /* 0x0000002806041981 */ /* 0x000ee2000c1e1100 */
[C---:B------:R-:W-:Y:S02]  /*3d720*/  ISETP.GT.AND P2, PT, R2.reuse, 0x34, PT ;  /* 0x000000340200780c */ /* 0x040fe40003f44270 */
[----:B------:R-:W-:Y:S02]  /*3d730*/  ISETP.GT.AND P3, PT, R2, 0x35, PT ;  /* 0x000000350200780c */ /* 0x000fe40003f64270 */
[----:B------:R-:W-:-:S09]  /*3d740*/  PRMT R5, RZ, 0x7610, R5 ;  /* 0x00007610ff057816 */ /* 0x000fd20000000005 */
[----:B----4-:R0:W4:Y:S02]  /*3d750*/  @P2 LDG.E.U8 R5, desc[UR40][R8.64] ;  /* 0x0000002808052981 */ /* 0x010124000c1e1100 */
[----:B0-----:R-:W-:Y:S02]  /*3d760*/  @P3 IMAD.MOV.U32 R9, RZ, RZ, R14 ;  /* 0x000000ffff093224 */ /* 0x001fe400078e000e */
[----:B--2---:R0:W-:Y:S04]  /*3d770*/  STL [R1+0x4ea4], R3 ;  /* 0x004ea40301007387 */ /* 0x0041e80000100800 */
[----:B------:R-:W2:Y:S04]  /*3d780*/  LDL R10, [R1+0x1128] ;  /* 0x00112800010a7983 */ /* 0x000ea80000100800 */
[----:B0-----:R-:W4:Y:S04]  /*3d790*/  LDL R3, [R1+0x112c] ;  /* 0x00112c0001037983 */ /* 0x001f280000100800 */
[----:B---3--:R0:W-:Y:S04]  /*3d7a0*/  STL [R1+0x4ea8], R4 ;  /* 0x004ea80401007387 */ /* 0x0081e80000100800 */
[----:B------:R-:W3:Y:S04]  /*3d7b0*/  LDL R21, [R1+0x1120] ;  /* 0x0011200001157983 */ /* 0x000ee80000100800 */
[----:B------:R-:W3:Y:S04]  /*3d7c0*/  LDL R19, [R1+0x1124] ;  /* 0x0011240001137983 */ /* 0x000ee80000100800 */
[----:B------:R-:W3:Y:S04]  /*3d7d0*/  LDL R15, [R1+0x1118] ;  /* 0x00111800010f7983 */ /* 0x000ee80000100800 */
[----:B------:R-:W3:Y:S01]  /*3d7e0*/  LDL R14, [R1+0x111c] ;  /* 0x00111c00010e7983 */ /* 0x000ee20000100800 */
[----:B------:R-:W-:-:S03]  /*3d7f0*/  ISETP.GT.AND P0, PT, R2, 0x36, PT ;  /* 0x000000360200780c */ /* 0x000fc60003f04270 */
[----:B------:R-:W3:Y:S01]  /*3d800*/  LDL R26, [R1+0x1110] ;  /* 0x00111000011a7983 */ /* 0x000ee20000100800 */
[----:B------:R-:W-:-:S03]  /*3d810*/  @P3 IMAD.MOV.U32 R8, RZ, RZ, R11 ;  /* 0x000000ffff083224 */ /* 0x000fc600078e000b */
[----:B------:R-:W3:Y:S04]  /*3d820*/  LDL R25, [R1+0x1114] ;  /* 0x0011140001197983 */ /* 0x000ee80000100800 */
[----:B0-----:R-:W3:Y:S01]  /*3d830*/  LDL R4, [R1+0x1108] ;  /* 0x0011080001047983 */ /* 0x001ee20000100800 */
[C---:B------:R-:W-:Y:S02]  /*3d840*/  ISETP.GT.AND P1, PT, R2.reuse, 0x37, PT ;  /* 0x000000370200780c */ /* 0x040fe40003f24270 */
[----:B------:R-:W-:Y:S02]  /*3d850*/  PRMT R7, RZ, 0x7610, R7 ;  /* 0x00007610ff077816 */ /* 0x000fe40000000007 */
[----:B------:R-:W-:Y:S02]  /*3d860*/  PRMT R6, RZ, 0x7610, R6 ;  /* 0x00007610ff067816 */ /* 0x000fe40000000006 */
[----:B------:R-:W-:-:S04]  /*3d870*/  ISETP.GT.AND P2, PT, R2, 0x38, PT ;  /* 0x000000380200780c */ /* 0x000fc80003f44270 */
[----:B------:R0:W3:Y:S02]  /*3d880*/  @P3 LDG.E.U8 R6, desc[UR40][R8.64] ;  /* 0x0000002808063981 */ /* 0x0000e4000c1e1100 */
[----:B0-----:R-:W-:Y:S01]  /*3d890*/  PRMT R9, RZ, 0x7610, R9 ;  /* 0x00007610ff097816 */ /* 0x001fe20000000009 */
[----:B--2---:R-:W-:Y:S02]  /*3d8a0*/  @P0 IMAD.MOV.U32 R11, RZ, RZ, R10 ;  /* 0x000000ffff0b0224 */ /* 0x004fe400078e000a */
[----:B----4-:R-:W-:Y:S02]  /*3d8b0*/  @P0 IMAD.MOV.U32 R10, RZ, RZ, R3 ;  /* 0x000000ffff0a0224 */ /* 0x010fe400078e0003 */
[----:B------:R-:W2:Y:S04]  /*3d8c0*/  LDL R3, [R1+0x110c] ;  /* 0x00110c0001037983 */ /* 0x000ea80000100800 */
[----:B------:R3:W4:Y:S02]  /*3d8d0*/  @P0 LDG.E.U8 R7, desc[UR40][R10.64] ;  /* 0x000000280a070981 */ /* 0x000724000c1e1100 */
[----:B---3--:R-:W-:-:S02]  /*3d8e0*/  @P1 IMAD.MOV.U32 R11, RZ, RZ, R21 ;  /* 0x000000ffff0b1224 */ /* 0x008fc400078e0015 */
[----:B------:R-:W3:Y:S01]  /*3d8f0*/  LDL R21, [R1+0x1100] ;  /* 0x0011000001157983 */ /* 0x000ee20000100800 */
[----:B------:R-:W-:-:S03]  /*3d900*/  @P1 IMAD.MOV.U32 R10, RZ, RZ, R19 ;  /* 0x000000ffff0a1224 */ /* 0x000fc600078e0013 */
[----:B------:R-:W4:Y:S04]  /*3d910*/  LDL R19, [R1+0x1104] ;  /* 0x0011040001137983 */ /* 0x000f280000100800 */
[----:B------:R0:W4:Y:S01]  /*3d920*/  @P2 LDG.E.U8 R9, desc[UR40][R14.64] ;  /* 0x000000280e092981 */ /* 0x000122000c1e1100 */
[C---:B------:R-:W-:Y:S02]  /*3d930*/  ISETP.GT.AND P3, PT, R2.reuse, 0x39, PT ;  /* 0x000000390200780c */ /* 0x040fe40003f64270 */
[----:B------:R-:W-:Y:S02]  /*3d940*/  PRMT R8, RZ, 0x7610, R8 ;  /* 0x00007610ff087816 */ /* 0x000fe40000000008 */
[----:B------:R-:W-:-:S04]  /*3d950*/  ISETP.GT.AND P4, PT, R2, 0x3a, PT ;  /* 0x0000003a0200780c */ /* 0x000fc80003f84270 */
[----:B------:R1:W4:Y:S05]  /*3d960*/  @P1 LDG.E.U8 R8, desc[UR40][R10.64] ;  /* 0x000000280a081981 */ /* 0x00032a000c1e1100 */
[----:B0-----:R-:W-:Y:S02]  /*3d970*/  @P3 IMAD.MOV.U32 R14, RZ, RZ, R25 ;  /* 0x000000ffff0e3224 */ /* 0x001fe400078e0019 */
[----:B------:R-:W-:Y:S01]  /*3d980*/  @P3 IMAD.MOV.U32 R15, RZ, RZ, R26 ;  /* 0x000000ffff0f3224 */ /* 0x000fe200078e001a */
[----:B-1----:R-:W-:Y:S02]  /*3d990*/  PRMT R10, RZ, 0x7610, R10 ;  /* 0x00007610ff0a7816 */ /* 0x002fe4000000000a */
[----:B------:R-:W-:-:S04]  /*3d9a0*/  PRMT R11, RZ, 0x7610, R11 ;  /* 0x00007610ff0b7816 */ /* 0x000fc8000000000b */
[----:B------:R0:W4:Y:S01]  /*3d9b0*/  @P3 LDG.E.U8 R10, desc[UR40][R14.64] ;  /* 0x000000280e0a3981 */ /* 0x000122000c1e1100 */
[----:B------:R-:W-:Y:S01]  /*3d9c0*/  ISETP.GT.AND P5, PT, R2, 0x3b, PT ;  /* 0x0000003b0200780c */ /* 0x000fe20003fa4270 */
[----:B0-----:R-:W-:Y:S01]  /*3d9d0*/  @P4 IMAD.MOV.U32 R15, RZ, RZ, R4 ;  /* 0x000000ffff0f4224 */ /* 0x001fe200078e0004 */
[----:B------:R-:W-:Y:S01]  /*3d9e0*/  PRMT R12, RZ, 0x7610, R12 ;  /* 0x00007610ff0c7816 */ /* 0x000fe2000000000c */
[----:B--2---:R-:W-:-:S05]  /*3d9f0*/  @P4 IMAD.MOV.U32 R14, RZ, RZ, R3 ;  /* 0x000000ffff0e4224 */ /* 0x004fca00078e0003 */
[----:B------:R3:W2:Y:S05]  /*3da00*/  @P4 LDG.E.U8 R11, desc[UR40][R14.64] ;  /* 0x000000280e0b4981 */ /* 0x0006aa000c1e1100 */
[----:B---3--:R-:W-:Y:S02]  /*3da10*/  @P5 IMAD.MOV.U32 R15, RZ, RZ, R21 ;  /* 0x000000ffff0f5224 */ /* 0x008fe400078e0015 */
[----:B----4-:R-:W-:-:S05]  /*3da20*/  @P5 IMAD.MOV.U32 R14, RZ, RZ, R19 ;  /* 0x000000ffff0e5224 */ /* 0x010fca00078e0013 */
[----:B------:R-:W3:Y:S04]  /*3da30*/  @P5 LDG.E.U8 R12, desc[UR40][R14.64] ;  /* 0x000000280e0c5981 */ /* 0x000ee8000c1e1100 */
[----:B------:R-:W-:Y:S04]  /*3da40*/  STL [R1+0x4e9c], R9 ;  /* 0x004e9c0901007387 */ /* 0x000fe80000100800 */
[----:B------:R-:W4:Y:S04]  /*3da50*/  LDL R4, [R1+0x1168] ;  /* 0x0011680001047983 */ /* 0x000f280000100800 */
[----:B------:R-:W4:Y:S01]  /*3da60*/  LDL R3, [R1+0x116c] ;  /* 0x00116c0001037983 */ /* 0x000f220000100800 */
[----:B------:R-:W-:-:S03]  /*3da70*/  ISETP.GT.AND P0, PT, R2, 0x2e, PT ;  /* 0x0000002e0200780c */ /* 0x000fc60003f04270 */
[----:B--2---:R0:W-:Y:S04]  /*3da80*/  STL [R1+0x4e8c], R11 ;  /* 0x004e8c0b01007387 */ /* 0x0041e80000100800 */
[----:B------:R-:W2:Y:S04]  /*3da90*/  LDL R28, [R1+0x10f8] ;  /* 0x0010f800011c7983 */ /* 0x000ea80000100800 */
[----:B------:R-:W2:Y:S04]  /*3daa0*/  LDL R27, [R1+0x10fc] ;  /* 0x0010fc00011b7983 */ /* 0x000ea80000100800 */
[----:B------:R-:W2:Y:S04]  /*3dab0*/  LDL R26, [R1+0x10f0] ;  /* 0x0010f000011a7983 */ /* 0x000ea80000100800 */
[----:B------:R-:W2:Y:S04]  /*3dac0*/  LDL R25, [R1+0x10f4] ;  /* 0x0010f40001197983 */ /* 0x000ea80000100800 */
[----:B------:R-:W2:Y:S04]  /*3dad0*/  LDL R21, [R1+0x1160] ;  /* 0x0011600001157983 */ /* 0x000ea80000100800 */
[----:B------:R-:W2:Y:S04]  /*3dae0*/  LDL R19, [R1+0x1164] ;  /* 0x0011640001137983 */ /* 0x000ea80000100800 */
[----:B---3--:R1:W-:Y:S04]  /*3daf0*/  STL [R1+0x4e90], R12 ;  /* 0x004e900c01007387 */ /* 0x0083e80000100800 */
[----:B0-----:R-:W3:Y:S04]  /*3db00*/  LDL R11, [R1+0x10e8] ;  /* 0x0010e800010b7983 */ /* 0x001ee80000100800 */
[----:B------:R-:W3:Y:S01]  /*3db10*/  LDL R9, [R1+0x10ec] ;  /* 0x0010ec0001097983 */ /* 0x000ee20000100800 */
[----:B----4-:R-:W-:-:S02]  /*3db20*/  @P0 IMAD.MOV.U32 R15, RZ, RZ, R4 ;  /* 0x000000ffff0f0224 */ /* 0x010fc400078e0004 */
[----:B------:R-:W-:Y:S01]  /*3db30*/  @P0 IMAD.MOV.U32 R14, RZ, RZ, R3 ;  /* 0x000000ffff0e0224 */ /* 0x000fe200078e0003 */
[----:B------:R-:W4:Y:S04]  /*3db40*/  LDL R4, [R1+0x10e0] ;  /* 0x0010e00001047983 */ /* 0x000f280000100800 */
[----:B------:R-:W3:Y:S01]  /*3db50*/  LDL R3, [R1+0x10e4] ;  /* 0x0010e40001037983 */ /* 0x000ee20000100800 */
[C---:B------:R-:W-:Y:S02]  /*3db60*/  ISETP.GT.AND P1, PT, R2.reuse, 0x3c, PT ;  /* 0x0000003c0200780c */ /* 0x040fe40003f24270 */
[----:B------:R-:W-:Y:S02]  /*3db70*/  ISETP.GT.AND P3, PT, R2, 0x3d, PT ;  /* 0x0000003d0200780c */ /* 0x000fe40003f64270 */
[----:B------:R-:W-:-:S02]  /*3db80*/  PRMT R17, RZ, 0x7610, R17 ;  /* 0x00007610ff117816 */ /* 0x000fc40000000011 */
[----:B------:R-:W-:Y:S02]  /*3db90*/  PRMT R18, RZ, 0x7610, R18 ;  /* 0x00007610ff127816 */ /* 0x000fe40000000012 */
[C---:B------:R-:W-:Y:S02]  /*3dba0*/  ISETP.GT.AND P2, PT, R2.reuse, 0x2f, PT ;  /* 0x0000002f0200780c */ /* 0x040fe40003f44270 */
[----:B------:R2:W4:Y:S01]  /*3dbb0*/  @P0 LDG.E.U8 R17, desc[UR40][R14.64] ;  /* 0x000000280e110981 */ /* 0x000522000c1e1100 */
[C---:B------:R-:W-:Y:S02]  /*3dbc0*/  ISETP.GT.AND P4, PT, R2.reuse, 0x3e, PT ;  /* 0x0000003e0200780c */ /* 0x040fe40003f84270 */
[----:B------:R-:W-:Y:S02]  /*3dbd0*/  PRMT R20, RZ, 0x7610, R20 ;  /* 0x00007610ff147816 */ /* 0x000fe40000000014 */
[----:B------:R-:W-:Y:S02]  /*3dbe0*/  ISETP.GT.AND P0, PT, R2, 0x3f, PT ;  /* 0x0000003f0200780c */ /* 0x000fe40003f04270 */
[----:B------:R-:W-:-:S02]  /*3dbf0*/  PRMT R22, RZ, 0x7610, R22 ;  /* 0x00007610ff167816 */ /* 0x000fc40000000016 */
[----:B------:R-:W-:Y:S02]  /*3dc00*/  PRMT R23, RZ, 0x7610, R23 ;  /* 0x00007610ff177816 */ /* 0x000fe40000000017 */
[----:B------:R-:W-:Y:S01]  /*3dc10*/  PRMT R24, RZ, 0x7610, R24 ;  /* 0x00007610ff187816 */ /* 0x000fe20000000018 */
[----:B--2---:R-:W-:Y:S02]  /*3dc20*/  @P1 IMAD.MOV.U32 R15, RZ, RZ, R28 ;  /* 0x000000ffff0f1224 */ /* 0x004fe400078e001c */
[----:B------:R-:W-:-:S05]  /*3dc30*/  @P1 IMAD.MOV.U32 R14, RZ, RZ, R27 ;  /* 0x000000ffff0e1224 */ /* 0x000fca00078e001b */
[----:B------:R0:W2:Y:S02]  /*3dc40*/  @P1 LDG.E.U8 R18, desc[UR40][R14.64] ;  /* 0x000000280e121981 */ /* 0x0000a4000c1e1100 */
[----:B0-----:R-:W-:Y:S02]  /*3dc50*/  @P3 IMAD.MOV.U32 R14, RZ, RZ, R25 ;  /* 0x000000ffff0e3224 */ /* 0x001fe400078e0019 */
[----:B------:R-:W-:-:S05]  /*3dc60*/  @P3 IMAD.MOV.U32 R15, RZ, RZ, R26 ;  /* 0x000000ffff0f3224 */ /* 0x000fca00078e001a */
[----:B------:R0:W2:Y:S02]  /*3dc70*/  @P3 LDG.E.U8 R20, desc[UR40][R14.64] ;  /* 0x000000280e143981 */ /* 0x0000a4000c1e1100 */
[----:B0-----:R-:W-:Y:S02]  /*3dc80*/  @P2 IMAD.MOV.U32 R14, RZ, RZ, R19 ;  /* 0x000000ffff0e2224 */ /* 0x001fe400078e0013 */
[----:B------:R-:W-:-:S05]  /*3dc90*/  @P2 IMAD.MOV.U32 R15, RZ, RZ, R21 ;  /* 0x000000ffff0f2224 */ /* 0x000fca00078e0015 */
[----:B------:R3:W2:Y:S02]  /*3dca0*/  @P2 LDG.E.U8 R22, desc[UR40][R14.64] ;  /* 0x000000280e162981 */ /* 0x0006a4000c1e1100 */
[----:B---3--:R-:W-:Y:S02]  /*3dcb0*/  @P4 IMAD.MOV.U32 R14, RZ, RZ, R9 ;  /* 0x000000ffff0e4224 */ /* 0x008fe400078e0009 */
[----:B------:R-:W-:-:S05]  /*3dcc0*/  @P4 IMAD.MOV.U32 R15, RZ, RZ, R11 ;  /* 0x000000ffff0f4224 */ /* 0x000fca00078e000b */
[----:B------:R0:W3:Y:S02]  /*3dcd0*/  @P4 LDG.E.U8 R23, desc[UR40][R14.64] ;  /* 0x000000280e174981 */ /* 0x0000e4000c1e1100 */
[----:B0-----:R-:W-:Y:S02]  /*3dce0*/  @P0 IMAD.MOV.U32 R14, RZ, RZ, R3 ;  /* 0x000000ffff0e0224 */ /* 0x001fe400078e0003 */
[----:B----4-:R-:W-:-:S05]  /*3dcf0*/  @P0 IMAD.MOV.U32 R15, RZ, RZ, R4 ;  /* 0x000000ffff0f0224 */ /* 0x010fca00078e0004 */
[----:B------:R-:W4:Y:S04]  /*3dd00*/  @P0 LDG.E.U8 R24, desc[UR40][R14.64] ;  /* 0x000000280e180981 */ /* 0x000f28000c1e1100 */
[----:B------:R-:W-:Y:S01]  /*3dd10*/  STL [R1+0x4e64], R17 ;  /* 0x004e641101007387 */ /* 0x000fe20000100800 */
[----:B-1----:R-:W0:Y:S01]  /*3dd20*/  S2R R12, SR_TID.X ;  /* 0x00000000000c7919 */ /* 0x002e220000002100 */
[----:B------:R-:W1:Y:S01]  /*3dd30*/  S2R R9, SR_TID.X ;  /* 0x0000000000097919 */ /* 0x000e620000002100 */
[----:B------:R-:W-:Y:S06]  /*3dd40*/  BAR.SYNC.DEFER_BLOCKING 0x0 ;  /* 0x0000000000007b1d */ /* 0x000fec0000010000 */
[----:B--2---:R-:W-:Y:S04]  /*3dd50*/  STL [R1+0x4e68], R22 ;  /* 0x004e681601007387 */ /* 0x004fe80000100800 */
[----:B---3--:R-:W-:Y:S04]  /*3dd60*/  STL [R1+0x4e6c], R23 ;  /* 0x004e6c1701007387 */ /* 0x008fe80000100800 */
[----:B------:R-:W2:Y:S04]  /*3dd70*/  LDL.LU R25, [R1+0x98] ;  /* 0x0000980001197983 */ /* 0x000ea80000300800 */
[----:B------:R-:W3:Y:S04]  /*3dd80*/  LDL.LU R26, [R1+0x94] ;  /* 0x00009400011a7983 */ /* 0x000ee80000300800 */
[----:B------:R-:W2:Y:S04]  /*3dd90*/  LDL.LU R27, [R1+0x58] ;  /* 0x00005800011b7983 */ /* 0x000ea80000300800 */
[----:B------:R-:W2:Y:S04]  /*3dda0*/  LDL.LU R28, [R1+0x54] ;  /* 0x00005400011c7983 */ /* 0x000ea80000300800 */
[----:B------:R-:W2:Y:S04]  /*3ddb0*/  LDL.LU R29, [R1+0x18] ;  /* 0x00001800011d7983 */ /* 0x000ea80000300800 */
[----:B----4-:R-:W-:Y:S04]  /*3ddc0*/  STL [R1+0x4e70], R24 ;  /* 0x004e701801007387 */ /* 0x010fe80000100800 */
        /* <DEDUP_REMOVED lines=228> */
[----:B------:R-:W-:Y:S01]  /*3ec10*/  STL [R1+0x4e24], R15 ;  /* 0x004e240f01007387 */ /* 0x000fe20000100800 */
[----:B0-----:R-:W-:-:S03]  /*3ec20*/  LOP3.LUT R14, R12, 0x3f, RZ, 0xc0, !PT ;  /* 0x0000003f0c0e7812 */ /* 0x001fc600078ec0ff */
        /* <DEDUP_REMOVED lines=236> */
[----:B------:R-:W4:Y:S04]  /*3faf0*/  LDL.LU R21, [R1+0x90] ;  /* 0x0000900001157983 */ /* 0x000f280000300800 */
[----:B------:R-:W4:Y:S04]  /*3fb00*/  LDL.LU R4, [R1+0x8c] ;  /* 0x00008c0001047983 */ /* 0x000f280000300800 */
[----:B------:R-:W4:Y:S01]  /*3fb10*/  LDL.LU R3, [R1+0x50] ;  /* 0x0000500001037983 */ /* 0x000f220000300800 */
[----:B------:R-:W-:-:S05]  /*3fb20*/  LOP3.LUT R19, R12, 0x3f, RZ, 0xc0, !PT ;  /* 0x0000003f0c137812 */ /* 0x000fca00078ec0ff */
[----:B--2---:R-:W-:Y:S04]  /*3fb30*/  STS.U8 [R19+UR5], R25 ;  /* 0x0000001913007988 */ /* 0x004fe80008000005 */
[----:B---3--:R-:W-:Y:S01]  /*3fb40*/  STS.U8 [R19+UR5+0x40], R26 ;  /* 0x0000401a13007988 */ /* 0x008fe20008000005 */
[----:B------:R-:W-:-:S03]  /*3fb50*/  ISETP.GE.AND P0, PT, R14, R2, PT ;  /* 0x000000020e00720c */ /* 0x000fc60003f06270 */
[----:B------:R-:W-:Y:S04]  /*3fb60*/  STS.U8 [R19+UR5+0x400], R27 ;  /* 0x0004001b13007988 */ /* 0x000fe80008000005 */
[----:B------:R-:W-:Y:S04]  /*3fb70*/  STS.U8 [R19+UR5+0x440], R28 ;  /* 0x0004401c13007988 */ /* 0x000fe80008000005 */
[----:B------:R0:W-:Y:S04]  /*3fb80*/  STS.U8 [R19+UR5+0x800], R29 ;  /* 0x0008001d13007988 */ /* 0x0001e80008000005 */
[----:B0-----:R-:W2:Y:S04]  /*3fb90*/  LDL.LU R29, [R1+0x4c] ;  /* 0x00004c00011d7983 */ /* 0x001ea80000300800 */
        /* <DEDUP_REMOVED lines=8> */
[----:B------:R0:W-:Y:S04]  /*3fc20*/  STS.U8 [R19+UR5+0x840], R0 ;  /* 0x0008400013007988 */ /* 0x0001e80008000005 */
[----:B------:R-:W3:Y:S01]  /*3fc30*/  LDL.LU R23, [R1+0x80] ;  /* 0x0000800001177983 */ /* 0x000ee20000300800 */
[----:B-1----:R-:W-:-:S03]  /*3fc40*/  LOP3.LUT R9, R9, 0x3f, RZ, 0xc0, !PT ;  /* 0x0000003f09097812 */ /* 0x002fc600078ec0ff */
[----:B0-----:R-:W3:Y:S04]  /*3fc50*/  LDL.LU R0, [R1+0x7c] ;  /* 0x00007c0001007983 */ /* 0x001ee80000300800 */
[----:B------:R-:W-:Y:S04]  /*3fc60*/  STL [R1+0x46f4], R16 ;  /* 0x0046f41001007387 */ /* 0x000fe80000100800 */
[----:B------:R-:W-:Y:S04]  /*3fc70*/  STL [R1+0x46f8], R16 ;  /* 0x0046f81001007387 */ /* 0x000fe80000100800 */
[----:B------:R-:W-:Y:S04]  /*3fc80*/  STL [R1+0x4700], R16 ;  /* 0x0047001001007387 */ /* 0x000fe80000100800 */
[----:B------:R-:W-:Y:S04]  /*3fc90*/  STL [R1+0x470c], R16 ;  /* 0x00470c1001007387 */ /* 0x000fe80000100800 */
[----:B------:R-:W-:Y:S01]  /*3fca0*/  STL [R1+0x4714], R16 ;  /* 0x0047141001007387 */ /* 0x000fe20000100800 */
[----:B------:R-:W-:-:S03]  /*3fcb0*/  LOP3.LUT R9, R9, 0x8, RZ, 0x3c, !PT ;  /* 0x0000000809097812 */ /* 0x000fc600078e3cff */
[----:B------:R-:W-:Y:S04]  /*3fcc0*/  STL [R1+0x471c], R16 ;  /* 0x00471c1001007387 */ /* 0x000fe80000100800 */
[----:B------:R-:W-:Y:S04]  /*3fcd0*/  STL [R1+0x4724], R16 ;  /* 0x0047241001007387 */ /* 0x000fe80000100800 */
[----:B------:R-:W-:Y:S04]  /*3fce0*/  STL [R1+0x472c], R16 ;  /* 0x00472c1001007387 */ /* 0x000fe80000100800 */
[----:B------:R-:W-:Y:S04]  /*3fcf0*/  STL [R1+0x4734], R16 ;  /* 0x0047341001007387 */ /* 0x000fe80000100800 */
[----:B------:R-:W-:Y:S04]  /*3fd00*/  STL [R1+0x4e60], R16 ;  /* 0x004e601001007387 */ /* 0x000fe80000100800 */
[----:B------:R-:W-:Y:S04]  /*3fd10*/  STL [R1+0x46fc], R13 ;  /* 0x0046fc0d01007387 */ /* 0x000fe80000100800 */
[----:B------:R-:W-:Y:S04]  /*3fd20*/  STS.U8 [R19+UR5+0xc00], R16 ;  /* 0x000c001013007988 */ /* 0x000fe80008000005 */
[----:B------:R-:W-:Y:S04]  /*3fd30*/  STL [R1+0x4704], R13 ;  /* 0x0047040d01007387 */ /* 0x000fe80000100800 */
[----:B------:R-:W-:Y:S04]  /*3fd40*/  STS.U8 [R19+UR5+0xc40], R13 ;  /* 0x000c400d13007988 */ /* 0x000fe80008000005 */
[----:B------:R-:W3:Y:S04]  /*3fd50*/  LDL.LU R22, [R1+0x40] ;  /* 0x0000400001167983 */ /* 0x000ee80000300800 */
[----:B------:R-:W3:Y:S04]  /*3fd60*/  LDL.LU R17, [R1+0x3c] ;  /* 0x00003c0001117983 */ /* 0x000ee80000300800 */
[----:B----4-:R0:W-:Y:S04]  /*3fd70*/  STS.U8 [R9+UR5+0x80], R21 ;  /* 0x0000801509007988 */ /* 0x0101e80008000005 */
[----:B------:R1:W-:Y:S04]  /*3fd80*/  STS.U8 [R9+UR5+0xc0], R4 ;  /* 0x0000c00409007988 */ /* 0x0003e80008000005 */
[----:B------:R4:W-:Y:S04]  /*3fd90*/  STS.U8 [R9+UR5+0x480], R3 ;  /* 0x0004800309007988 */ /* 0x0009e80008000005 */
[----:B0-----:R-:W3:Y:S04]  /*3fda0*/  LDL.LU R21, [R1] ;  /* 0x0000000001157983 */ /* 0x001ee80000300800 */
[----:B-1----:R-:W3:Y:S04]  /*3fdb0*/  LDL.LU R4, [R1+0x4ea8] ;  /* 0x004ea80001047983 */ /* 0x002ee80000300800 */
[----:B----4-:R-:W4:Y:S01]  /*3fdc0*/  LDL.LU R3, [R1+0x4ea4] ;  /* 0x004ea40001037983 */ /* 0x010f220000300800 */
[----:B------:R-:W-:-:S03]  /*3fdd0*/  LOP3.LUT R12, R12, 0x3f, RZ, 0xc0, !PT ;  /* 0x0000003f0c0c7812 */ /* 0x000fc600078ec0ff */
[----:B--2---:R0:W-:Y:S04]  /*3fde0*/  STS.U8 [R9+UR5+0x4c0], R29 ;  /* 0x0004c01d09007988 */ /* 0x0041e80008000005 */
[----:B---3--:R1:W-:Y:S04]  /*3fdf0*/  STS.U8 [R9+UR5+0x880], R2 ;  /* 0x0008800209007988 */ /* 0x0083e80008000005 */
[----:B0-----:R-:W2:Y:S01]  /*3fe00*/  LDL.LU R29, [R1+0x4ea0] ;  /* 0x004ea000011d7983 */ /* 0x001ea20000300800 */
[----:B-1----:R-:W-:-:S03]  /*3fe10*/  LOP3.LUT R2, R12, 0x10, RZ, 0x3c, !PT ;  /* 0x000000100c027812 */ /* 0x002fc600078e3cff */
[----:B------:R-:W-:Y:S04]  /*3fe20*/  STS.U8 [R9+UR5+0x8c0], R27 ;  /* 0x0008c01b09007988 */ /* 0x000fe80008000005 */
[----:B----4-:R-:W-:Y:S04]  /*3fe30*/  STS.U8 [R9+UR5+0xc80], R3 ;  /* 0x000c800309007988 */ /* 0x010fe80008000005 */
[----:B------:R0:W-:Y:S04]  /*3fe40*/  STS.U8 [R9+UR5+0xcc0], R4 ;  /* 0x000cc00409007988 */ /* 0x0001e80008000005 */
[----:B------:R1:W-:Y:S04]  /*3fe50*/  STS.U8 [R2+UR5+0x100], R28 ;  /* 0x0001001c02007988 */ /* 0x0003e80008000005 */
[----:B0-----:R-:W3:Y:S04]  /*3fe60*/  LDL.LU R9, [R1+0x78] ;  /* 0x0000780001097983 */ /* 0x001ee80000300800 */
[----:B------:R-:W4:Y:S04]  /*3fe70*/  LDL.LU R27, [R1+0x74] ;  /* 0x00007400011b7983 */ /* 0x000f280000300800 */
[----:B-1----:R-:W4:Y:S01]  /*3fe80*/  LDL.LU R28, [R1+0x38] ;  /* 0x00003800011c7983 */ /* 0x002f220000300800 */
[----:B------:R-:W-:-:S03]  /*3fe90*/  LOP3.LUT R12, R12, 0x18, RZ, 0x3c, !PT ;  /* 0x000000180c0c7812 */ /* 0x000fc600078e3cff */
[----:B------:R-:W-:Y:S04]  /*3fea0*/  STS.U8 [R2+UR5+0x140], R15 ;  /* 0x0001400f02007988 */ /* 0x000fe80008000005 */
[----:B------:R-:W-:Y:S04]  /*3feb0*/  STS.U8 [R2+UR5+0x500], R24 ;  /* 0x0005001802007988 */ /* 0x000fe80008000005 */
[----:B------:R0:W-:Y:S04]  /*3fec0*/  STS.U8 [R2+UR5+0x540], R11 ;  /* 0x0005400b02007988 */ /* 0x0001e80008000005 */
[----:B------:R1:W-:Y:S04]  /*3fed0*/  STS.U8 [R2+UR5+0x900], R25 ;  /* 0x0009001902007988 */ /* 0x0003e80008000005 */
[----:B------:R0:W-:Y:S04]  /*3fee0*/  STS.U8 [R2+UR5+0x940], R26 ;  /* 0x0009401a02007988 */ /* 0x0001e80008000005 */
[----:B------:R-:W-:Y:S04]  /*3fef0*/  STS.U8 [R2+UR5+0xd00], R5 ;  /* 0x000d000502007988 */ /* 0x000fe80008000005 */
[----:B------:R-:W-:Y:S04]  /*3ff00*/  STS.U8 [R2+UR5+0xd40], R6 ;  /* 0x000d400602007988 */ /* 0x000fe80008000005 */
[----:B------:R-:W-:Y:S04]  /*3ff10*/  STS.U8 [R12+UR5+0x180], R23 ;  /* 0x000180170c007988 */ /* 0x000fe80008000005 */
[----:B------:R0:W-:Y:S04]  /*3ff20*/  STS.U8 [R12+UR5+0x1c0], R0 ;  /* 0x0001c0000c007988 */ /* 0x0001e80008000005 */
[----:B------:R-:W4:Y:S04]  /*3ff30*/  LDL.LU R3, [R1+0x34] ;  /* 0x0000340001037983 */ /* 0x000f280000300800 */
[----:B------:R-:W-:Y:S04]  /*3ff40*/  STS.U8 [R12+UR5+0x580], R22 ;  /* 0x000580160c007988 */ /* 0x000fe80008000005 */
[----:B0-----:R-:W4:Y:S04]  /*3ff50*/  LDL.LU R11, [R1+0x70] ;  /* 0x00007000010b7983 */ /* 0x001f280000300800 */
[----:B------:R-:W-:Y:S04]  /*3ff60*/  STS.U8 [R12+UR5+0x5c0], R17 ;  /* 0x0005c0110c007988 */ /* 0x000fe80008000005 */
[----:B-1----:R-:W4:Y:S04]  /*3ff70*/  LDL.LU R25, [R1+0x6c] ;  /* 0x00006c0001197983 */ /* 0x002f280000300800 */
[----:B------:R0:W-:Y:S04]  /*3ff80*/  STS.U8 [R12+UR5+0x980], R21 ;  /* 0x000980150c007988 */ /* 0x0001e80008000005 */
[----:B------:R-:W4:Y:S04]  /*3ff90*/  LDL.LU R26, [R1+0x30] ;  /* 0x00003000011a7983 */ /* 0x000f280000300800 */
[----:B--2---:R-:W-:Y:S04]  /*3ffa0*/  STS.U8 [R12+UR5+0x9c0], R29 ;  /* 0x0009c01d0c007988 */ /* 0x004fe80008000005 */
[----:B------:R-:W2:Y:S04]  /*3ffb0*/  LDL.LU R15, [R1+0x2c] ;  /* 0x00002c00010f7983 */ /* 0x000ea80000300800 */
[----:B------:R-:W-:Y:S04]  /*3ffc0*/  STS.U8 [R12+UR5+0xd80], R7 ;  /* 0x000d80070c007988 */ /* 0x000fe80008000005 */
[----:B------:R-:W2:Y:S04]  /*3ffd0*/  LDL.LU R0, [R1+0x68] ;  /* 0x0000680001007983 */ /* 0x000ea80000300800 */
[----:B------:R1:W-:Y:S04]  /*3ffe0*/  STS.U8 [R12+UR5+0xdc0], R8 ;  /* 0x000dc0080c007988 */ /* 0x0003e80008000005 */
[----:B------:R-:W2:Y:S04]  /*3fff0*/  LDL.LU R2, [R1+0x64] ;  /* 0x0000640001027983 */ /* 0x000ea80000300800 */
[----:B0-----:R-:W2:Y:S01]  /*40000*/  LDL.LU R21, [R1+0x24] ;  /* 0x0000240001157983 */ /* 0x001ea20000300800 */
[----:B-1----:R-:W-:-:S03]  /*40010*/  LOP3.LUT R12, R19, 0x20, RZ, 0x3c, !PT ;  /* 0x00000020130c7812 */ /* 0x002fc600078e3cff */
[----:B------:R-:W2:Y:S04]  /*40020*/  LDL.LU R24, [R1+0x60] ;  /* 0x0000600001187983 */ /* 0x000ea80000300800 */
[----:B------:R-:W2:Y:S04]  /*40030*/  LDL.LU R23, [R1+0x5c] ;  /* 0x00005c0001177983 */ /* 0x000ea80000300800 */
[----:B------:R-:W2:Y:S04]  /*40040*/  LDL.LU R22, [R1+0x20] ;  /* 0x0000200001167983 */ /* 0x000ea80000300800 */
[----:B------:R-:W2:Y:S04]  /*40050*/  LDL.LU R17, [R1+0x1c] ;  /* 0x00001c0001117983 */ /* 0x000ea80000300800 */
[----:B---3--:R0:W-:Y:S04]  /*40060*/  STS.U8 [R12+UR5+0x200], R9 ;  /* 0x000200090c007988 */ /* 0x0081e80008000005 */
[----:B----4-:R1:W-:Y:S04]  /*40070*/  STS.U8 [R12+UR5+0x240], R27 ;  /* 0x0002401b0c007988 */ /* 0x0103e80008000005 */
[----:B------:R3:W-:Y:S04]  /*40080*/  STS.U8 [R12+UR5+0x600], R28 ;  /* 0x0006001c0c007988 */ /* 0x0007e80008000005 */
[----:B0-----:R-:W4:Y:S04]  /*40090*/  LDL.LU R9, [R1+0x4e9c] ;  /* 0x004e9c0001097983 */ /* 0x001f280000300800 */
[----:B-1----:R-:W2:Y:S04]  /*400a0*/  LDL.LU R27, [R1+0x4e98] ;  /* 0x004e9800011b7983 */ /* 0x002ea80000300800 */
[----:B---3--:R-:W3:Y:S01]  /*400b0*/  LDL.LU R28, [R1+0x4e94] ;  /* 0x004e9400011c7983 */ /* 0x008ee20000300800 */
[----:B------:R-:W-:-:S03]  /*400c0*/  LOP3.LUT R19, R19, 0x28, RZ, 0x3c, !PT ;  /* 0x0000002813137812 */ /* 0x000fc600078e3cff */
[----:B------:R-:W-:Y:S04]  /*400d0*/  STS.U8 [R12+UR5+0x640], R3 ;  /* 0x000640030c007988 */ /* 0x000fe80008000005 */
[----:B---3--:R-:W-:Y:S04]  /*400e0*/  STS.U8 [R12+UR5+0xa00], R28 ;  /* 0x000a001c0c007988 */ /* 0x008fe80008000005 */
[----:B--2---:R-:W-:Y:S04]  /*400f0*/  STS.U8 [R12+UR5+0xa40], R27 ;  /* 0x000a401b0c007988 */ /* 0x004fe80008000005 */
[----:B----4-:R-:W-:Y:S04]  /*40100*/  STS.U8 [R12+UR5+0xe00], R9 ;  /* 0x000e00090c007988 */ /* 0x010fe80008000005 */
[----:B------:R0:W-:Y:S04]  /*40110*/  STS.U8 [R12+UR5+0xe40], R10 ;  /* 0x000e400a0c007988 */ /* 0x0001e80008000005 */
[----:B------:R1:W-:Y:S04]  /*40120*/  STS.U8 [R19+UR5+0x280], R11 ;  /* 0x0002800b13007988 */ /* 0x0003e80008000005 */
[----:B------:R2:W-:Y:S04]  /*40130*/  STS.U8 [R19+UR5+0x2c0], R25 ;  /* 0x0002c01913007988 */ /* 0x0005e80008000005 */
[----:B0-----:R-:W3:Y:S04]  /*40140*/  LDL.LU R12, [R1+0x4e90] ;  /* 0x004e9000010c7983 */ /* 0x001ee80000300800 */
[----:B-1----:R-:W4:Y:S04]  /*40150*/  LDL.LU R11, [R1+0x4e8c] ;  /* 0x004e8c00010b7983 */ /* 0x002f280000300800 */
[----:B--2---:R-:W2:Y:S04]  /*40160*/  LDL.LU R25, [R1+0x4e88] ;  /* 0x004e880001197983 */ /* 0x004ea80000300800 */
[----:B------:R0:W-:Y:S04]  /*40170*/  STS.U8 [R19+UR5+0x680], R26 ;  /* 0x0006801a13007988 */ /* 0x0001e80008000005 */
[----:B0-----:R-:W2:Y:S01]  /*40180*/  LDL.LU R26, [R1+0x4e84] ;  /* 0x004e8400011a7983 */ /* 0x001ea20000300800 */
[----:B------:R-:W0:Y:S03]  /*40190*/  S2R R3, SR_TID.X ;  /* 0x0000000000037919 */ /* 0x000e260000002100 */
[----:B------:R1:W-:Y:S01]  /*401a0*/  STS.U8 [R19+UR5+0x6c0], R15 ;  /* 0x0006c00f13007988 */ /* 0x0003e20008000005 */
[----:B0-----:R-:W-:-:S04]  /*401b0*/  LOP3.LUT R3, R3, 0x3f, RZ, 0xc0, !PT ;  /* 0x0000003f03037812 */ /* 0x001fc800078ec0ff */
[C---:B-1----:R-:W-:Y:S01]  /*401c0*/  LOP3.LUT R15, R3.reuse, 0x30, RZ, 0x3c, !PT ;  /* 0x00000030030f7812 */ /* 0x042fe200078e3cff */
[----:B--2---:R-:W-:Y:S04]  /*401d0*/  STS.U8 [R19+UR5+0xa80], R26 ;  /* 0x000a801a13007988 */ /* 0x004fe80008000005 */
[----:B------:R-:W-:Y:S04]  /*401e0*/  STS.U8 [R19+UR5+0xac0], R25 ;  /* 0x000ac01913007988 */ /* 0x000fe80008000005 */
[----:B----4-:R-:W-:Y:S04]  /*401f0*/  STS.U8 [R19+UR5+0xe80], R11 ;  /* 0x000e800b13007988 */ /* 0x010fe80008000005 */
[----:B---3--:R0:W-:Y:S04]  /*40200*/  STS.U8 [R19+UR5+0xec0], R12 ;  /* 0x000ec00c13007988 */ /* 0x0081e80008000005 */
[----:B------:R1:W-:Y:S04]  /*40210*/  STS.U8 [R15+UR5+0x300], R0 ;  /* 0x000300000f007988 */ /* 0x0003e80008000005 */
[----:B0-----:R-:W2:Y:S04]  /*40220*/  LDL.LU R19, [R1+0x4e80] ;  /* 0x004e800001137983 */ /* 0x001ea80000300800 */
[----:B-1----:R-:W3:Y:S04]  /*40230*/  LDL.LU R0, [R1+0x4e7c] ;  /* 0x004e7c0001007983 */ /* 0x002ee80000300800 */
[----:B------:R0:W-:Y:S04]  /*40240*/  STS.U8 [R15+UR5+0x340], R2 ;  /* 0x000340020f007988 */ /* 0x0001e80008000005 */
[----:B0-----:R-:W4:Y:S04]  /*40250*/  LDL R2, [R1+0x22b4] ;  /* 0x0022b40001027983 */ /* 0x001f280000100800 */
[----:B---3--:R0:W-:Y:S04]  /*40260*/  STS.U8 [R15+UR5+0x700], R0 ;  /* 0x000700000f007988 */ /* 0x0081e80008000005 */
[----:B------:R1:W-:Y:S04]  /*40270*/  STS.U8 [R15+UR5+0x740], R21 ;  /* 0x000740150f007988 */ /* 0x0003e80008000005 */
[----:B0-----:R-:W3:Y:S04]  /*40280*/  LDL R0, [R1+0x22bc] ;  /* 0x0022bc0001007983 */ /* 0x001ee80000100800 */
[----:B-1----:R-:W2:Y:S01]  /*40290*/  LDL.LU R21, [R1+0x4e78] ;  /* 0x004e780001157983 */ /* 0x002ea20000300800 */
[----:B------:R-:W-:-:S03]  /*402a0*/  LOP3.LUT R3, R3, 0x38, RZ, 0x3c, !PT ;  /* 0x0000003803037812 */ /* 0x000fc600078e3cff */
[----:B--2---:R-:W-:Y:S04]  /*402b0*/  STS.U8 [R15+UR5+0xb00], R21 ;  /* 0x000b00150f007988 */ /* 0x004fe80008000005 */
[----:B------:R-:W-:Y:S04]  /*402c0*/  STS.U8 [R15+UR5+0xb40], R19 ;  /* 0x000b40130f007988 */ /* 0x000fe80008000005 */
[----:B------:R-:W-:Y:S04]  /*402d0*/  STS.U8 [R15+UR5+0xf00], R18 ;  /* 0x000f00120f007988 */ /* 0x000fe80008000005 */
[----:B------:R0:W-:Y:S04]  /*402e0*/  STS.U8 [R15+UR5+0xf40], R20 ;  /* 0x000f40140f007988 */ /* 0x0001e80008000005 */
[----:B------:R1:W-:Y:S04]  /*402f0*/  STS.U8 [R3+UR5+0x380], R24 ;  /* 0x0003801803007988 */ /* 0x0003e80008000005 */
[----:B------:R2:W-:Y:S04]  /*40300*/  STS.U8 [R3+UR5+0x3c0], R23 ;  /* 0x0003c01703007988 */ /* 0x0005e80008000005 */
[----:B0-----:R-:W3:Y:S04]  /*40310*/  LDL.LU R15, [R1+0x4e74] ;  /* 0x004e7400010f7983 */ /* 0x001ee80000300800 */
[----:B-1----:R-:W3:Y:S04]  /*40320*/  LDL.LU R24, [R1+0x4e70] ;  /* 0x004e700001187983 */ /* 0x002ee80000300800 */
[----:B--2---:R-:W2:Y:S04]  /*40330*/  LDL.LU R23, [R1+0x4e6c] ;  /* 0x004e6c0001177983 */ /* 0x004ea80000300800 */
[----:B------:R0:W-:Y:S04]  /*40340*/  STS.U8 [R3+UR5+0x780], R22 ;  /* 0x0007801603007988 */ /* 0x0001e80008000005 */
[----:B------:R1:W-:Y:S04]  /*40350*/  STS.U8 [R3+UR5+0x7c0], R17 ;  /* 0x0007c01103007988 */ /* 0x0003e80008000005 */
[----:B0-----:R-:W2:Y:S04]  /*40360*/  LDL.LU R22, [R1+0x4e68] ;  /* 0x004e680001167983 */ /* 0x001ea80000300800 */
[----:B-1----:R-:W2:Y:S01]  /*40370*/  LDL.LU R17, [R1+0x4e64] ;  /* 0x004e640001117983 */ /* 0x002ea20000300800 */
[----:B------:R-:W-:-:S03]  /*40380*/  PRMT R16, RZ, 0x7610, R16 ;  /* 0x00007610ff107816 */ /* 0x000fc60000000010 */
[----:B--2---:R-:W-:Y:S04]  /*40390*/  STS.U8 [R3+UR5+0xb80], R17 ;  /* 0x000b801103007988 */ /* 0x004fe80008000005 */
[----:B------:R-:W-:Y:S04]  /*403a0*/  STS.U8 [R3+UR5+0xbc0], R22 ;  /* 0x000bc01603007988 */ /* 0x000fe80008000005 */
[----:B------:R-:W-:Y:S04]  /*403b0*/  STS.U8 [R3+UR5+0xf80], R23 ;  /* 0x000f801703007988 */ /* 0x000fe80008000005 */
[----:B---3--:R4:W-:Y:S02]  /*403c0*/  STS.U8 [R3+UR5+0xfc0], R24 ;  /* 0x000fc01803007988 */ /* 0x0089e40008000005 */
[----:B----4-:R-:W-:-:S02]  /*403d0*/  @!P0 IMAD.MOV.U32 R3, RZ, RZ, R2 ;  /* 0x000000ffff038224 */ /* 0x010fc400078e0002 */
[----:B------:R-:W-:Y:S01]  /*403e0*/  @!P0 IMAD.MOV.U32 R2, RZ, RZ, R0 ;  /* 0x000000ffff028224 */ /* 0x000fe200078e0000 */
[----:B------:R-:W-:Y:S06]  /*403f0*/  BAR.SYNC.DEFER_BLOCKING 0x0 ;  /* 0x0000000000007b1d */ /* 0x000fec0000010000 */
[----:B------:R-:W2:Y:S04]  /*40400*/  LDL.LU R0, [R1+0x22a4] ;  /* 0x0022a40001007983 */ /* 0x000ea80000300800 */
[----:B------:R-:W3:Y:S04]  /*40410*/  @!P0 LDG.E.U8 R16, desc[UR40][R2.64] ;  /* 0x0000002802108981 */ /* 0x000ee8000c1e1100 */
[----:B---3--:R0:W-:Y:S04]  /*40420*/  STL [R1+0xfe8], R16 ;  /* 0x000fe81001007387 */ /* 0x0081e80000100800 */
[----:B0-----:R-:W3:Y:S04]  /*40430*/  LDL.LU R16, [R1+0x4e60] ;  /* 0x004e600001107983 */ /* 0x001ee80000300800 */
[----:B------:R-:W4:Y:S04]  /*40440*/  LDL R2, [R1+0x12ec] ;  /* 0x0012ec0001027983 */ /* 0x000f280000100800 */
[----:B------:R-:W4:Y:S01]  /*40450*/  LDL R3, [R1+0x2168] ;  /* 0x0021680001037983 */ /* 0x000f220000100800 */
[----:B------:R-:W-:-:S02]  /*40460*/  PRMT R15, RZ, 0x7610, R15 ;  /* 0x00007610ff0f7816 */ /* 0x000fc4000000000f */
[----:B----4-:R-:W-:-:S04]  /*40470*/  @!P0 LOP3.LUT R3, R3, R2, RZ, 0x3c, !PT ;  /* 0x0000000203038212 */ /* 0x010fc800078e3cff */
[----:B------:R-:W-:-:S04]  /*40480*/  @!P0 LOP3.LUT R2, R3, R2, RZ, 0x3c, !PT ;  /* 0x0000000203028212 */ /* 0x000fc800078e3cff */
[----:B------:R-:W-:-:S05]  /*40490*/  @!P0 LOP3.LUT R3, R3, R2, RZ, 0x3c, !PT ;  /* 0x0000000203038212 */ /* 0x000fca00078e3cff */
[----:B------:R-:W4:Y:S04]  /*404a0*/  @!P0 LDG.E.U8 R15, desc[UR40][R2.64] ;  /* 0x00000028020f8981 */ /* 0x000f28000c1e1100 */
[----:B----4-:R0:W-:Y:S04]  /*404b0*/  STL [R1+0xff0], R15 ;  /* 0x000ff00f01007387 */ /* 0x0101e80000100800 */
[----:B0-----:R-:W4:Y:S04]  /*404c0*/  LDL.LU R15, [R1+0x4e5c] ;  /* 0x004e5c00010f7983 */ /* 0x001f280000300800 */
[----:B------:R-:W2:Y:S04]  /*404d0*/  LDL R2, [R1+0x10dc] ;  /* 0x0010dc0001027983 */ /* 0x000ea80000100800 */
[----:B------:R-:W2:Y:S01]  /*404e0*/  LDL R3, [R1+0x12e8] ;  /* 0x0012e80001037983 */ /* 0x000ea20000100800 */
[----:B------:R-:W-:-:S02]  /*404f0*/  PRMT R14, RZ, 0x7610, R14 ;  /* 0x00007610ff0e7816 */ /* 0x000fc4000000000e */
[----:B--2---:R-:W-:-:S04]  /*40500*/  @!P0 LOP3.LUT R3, R3, R2, RZ, 0x3c, !PT ;  /* 0x0000000203038212 */ /* 0x004fc800078e3cff */
[----:B------:R-:W-:-:S04]  /*40510*/  @!P0 LOP3.LUT R2, R3, R2, RZ, 0x3c, !PT ;  /* 0x0000000203028212 */ /* 0x000fc800078e3cff */
[----:B------:R-:W-:-:S05]  /*40520*/  @!P0 LOP3.LUT R3, R3, R2, RZ, 0x3c, !PT ;  /* 0x0000000203038212 */ /* 0x000fca00078e3cff */
[----:B------:R-:W2:Y:S04]  /*40530*/  @!P0 LDG.E.U8 R14, desc[UR40][R2.64] ;  /* 0x00000028020e8981 */ /* 0x000ea8000c1e1100 */
[----:B--2---:R0:W-:Y:S04]  /*40540*/  STL [R1+0xfec], R14 ;  /* 0x000fec0e01007387 */ /* 0x0041e80000100800 */
[----:B0-----:R-:W2:Y:S04]  /*40550*/  LDL.LU R14, [R1+0x4e58] ;  /* 0x004e5800010e7983 */ /* 0x001ea80000300800 */
[----:B------:R-:W2:Y:S04]  /*40560*/  LDL R2, [R1+0x12e4] ;  /* 0x0012e40001027983 */ /* 0x000ea80000100800 */
[----:B------:R-:W2:Y:S01]  /*40570*/  LDL R3, [R1+0x2164] ;  /* 0x0021640001037983 */ /* 0x000ea20000100800 */
[----:B----4-:R-:W-:-:S02]  /*40580*/  PRMT R15, RZ, 0x7610, R15 ;  /* 0x00007610ff0f7816 */ /* 0x010fc4000000000f */
[----:B--2---:R-:W-:-:S04]  /*40590*/  @!P0 LOP3.LUT R3, R3, R2, RZ, 0x3c, !PT ;  /* 0x0000000203038212 */ /* 0x004fc800078e3cff */
[----:B------:R-:W-:-:S04]  /*405a0*/  @!P0 LOP3.LUT R2, R3, R2, RZ, 0x3c, !PT ;  /* 0x0000000203028212 */ /* 0x000fc800078e3cff */
[----:B------:R-:W-:-:S05]  /*405b0*/  @!P0 LOP3.LUT R3, R3, R2, RZ, 0x3c, !PT ;  /* 0x0000000203038212 */ /* 0x000fca00078e3cff */
[----:B------:R-:W2:Y:S04]  /*405c0*/  @!P0 LDG.E.U8 R15, desc[UR40][R2.64] ;  /* 0x00000028020f8981 */ /* 0x000ea8000c1e1100 */
[----:B--2---:R0:W-:Y:S04]  /*405d0*/  STL [R1+0xfe4], R15 ;  /* 0x000fe40f01007387 */ /* 0x0041e80000100800 */
[----:B0-----:R-:W2:Y:S04]  /*405e0*/  LDL.LU R15, [R1+0x4e54] ;  /* 0x004e5400010f7983 */ /* 0x001ea80000300800 */
        /* <DEDUP_REMOVED lines=9> */
[----:B------:R-:W3:Y:S04]  /*40680*/  LDL R2, [R1+0x12dc] ;  /* 0x0012dc0001027983 */ /* 0x000ee80000100800 */
[----:B------:R-:W3:Y:S01]  /*40690*/  LDL R3, [R1+0x215c] ;  /* 0x00215c0001037983 */ /* 0x000ee20000100800 */
[----:B--2---:R-:W-:-:S02]  /*406a0*/  PRMT R15, RZ, 0x7610, R15 ;  /* 0x00007610ff0f7816 */ /* 0x004fc4000000000f */
[----:B---3--:R-:W-:-:S04]  /*406b0*/  @!P0 LOP3.LUT R3, R3, R2, RZ, 0x3c, !PT ;  /* 0x0000000203038212 */ /* 0x008fc800078e3cff */
[----:B------:R-:W-:-:S04]  /*406c0*/  @!P0 LOP3.LUT R2, R3, R2, RZ, 0x3c, !PT ;  /* 0x0000000203028212 */ /* 0x000fc800078e3cff */
[----:B------:R-:W-:-:S05]  /*406d0*/  @!P0 LOP3.LUT R3, R3, R2, RZ, 0x3c, !PT ;  /* 0x0000000203038212 */ /* 0x000fca00078e3cff */
[----:B------:R-:W2:Y:S04]  /*406e0*/  @!P0 LDG.E.U8 R15, desc[UR40][R2.64] ;  /* 0x00000028020f8981 */ /* 0x000ea8000c1e1100 */
[----:B--2---:R0:W-:Y:S04]  /*406f0*/  STL [R1+0xfdc], R15 ;  /* 0x000fdc0f01007387 */ /* 0x0041e80000100800 */
[----:B0-----:R-:W2:Y:S04]  /*40700*/  LDL.LU R15, [R1+0x4e4c] ;  /* 0x004e4c00010f7983 */ /* 0x001ea80000300800 */
[----:B------:R-:W3:Y:S04]  /*40710*/  LDL R2, [R1+0x12d8] ;  /* 0x0012d80001027983 */ /* 0x000ee80000100800 */
[----:B------:R-:W3:Y:S01]  /*40720*/  LDL R3, [R1+0x2158] ;  /* 0x0021580001037983 */ /* 0x000ee20000100800 */
[----:B----4-:R-:W-:-:S02]  /*40730*/  PRMT R14, RZ, 0x7610, R14 ;  /* 0x00007610ff0e7816 */ /* 0x010fc4000000000e */
[----:B---3--:R-:W-:-:S04]  /*40740*/  @!P0 LOP3.LUT R3, R3, R2, RZ, 0x3c, !PT ;  /* 0x0000000203038212 */ /* 0x008fc800078e3cff */
[----:B------:R-:W-:-:S04]  /*40750*/  @!P0 LOP3.LUT R2, R3, R2, RZ, 0x3c, !PT ;  /* 0x0000000203028212 */ /* 0x000fc800078e3cff */
[----:B------:R-:W-:-:S05]  /*40760*/  @!P0 LOP3.LUT R3, R3, R2, RZ, 0x3c, !PT ;  /* 0x0000000203038212 */ /* 0x000fca00078e3cff */
[----:B------:R-:W3:Y:S04]  /*40770*/  @!P0 LDG.E.U8 R14, desc[UR40][R2.64] ;  /* 0x00000028020e8981 */ /* 0x000ee8000c1e1100 */
[----:B---3--:R0:W-:Y:S04]  /*40780*/  STL [R1+0xfd8], R14 ;  /* 0x000fd80e01007387 */ /* 0x0081e80000100800 */
[----:B0-----:R-:W3:Y:S04]  /*40790*/  LDL.LU R14, [R1+0x4e48] ;  /* 0x004e4800010e7983 */ /* 0x001ee80000300800 */
[----:B------:R-:W4:Y:S04]  /*407a0*/  LDL R2, [R1+0x2150] ;  /* 0x0021500001027983 */ /* 0x000f280000100800 */
[----:B------:R-:W4:Y:S01]  /*407b0*/  LDL R3, [R1+0x2154] ;  /* 0x0021540001037983 */ /* 0x000f220000100800 */
[----:B--2---:R-:W-:-:S02]  /*407c0*/  PRMT R15, RZ, 0x7610, R15 ;  /* 0x00007610ff0f7816 */ /* 0x004fc4000000000f */
[----:B----4-:R-:W-:-:S04]  /*407d0*/  @!P0 LOP3.LUT R3, R3, R2, RZ, 0x3c, !PT ;  /* 0x0000000203038212 */ /* 0x010fc800078e3cff */
[----:B------:R-:W-:-:S04]  /*407e0*/  @!P0 LOP3.LUT R2, R3, R2, RZ, 0x3c, !PT ;  /* 0x0000000203028212 */ /* 0x000fc800078e3cff */
[----:B------:R-:W-:-:S05]  /*407f0*/  @!P0 LOP3.LUT R3, R3, R2, RZ, 0x3c, !PT ;  /* 0x0000000203038212 */ /* 0x000fca00078e3cff */
[----:B------:R-:W2:Y:S04]  /*40800*/  @!P0 LDG.E.U8 R15, desc[UR40][R2.64] ;  /* 0x00000028020f8981 */ /* 0x000ea8000c1e1100 */
[----:B--2---:R0:W-:Y:S04]  /*40810*/  STL [R1+0xfd0], R15 ;  /* 0x000fd00f01007387 */ /* 0x0041e80000100800 */
[----:B0-----:R-:W2:Y:S04]  /*40820*/  LDL.LU R15, [R1+0x4e44] ;  /* 0x004e4400010f7983 */ /* 0x001ea80000300800 */
[----:B------:R-:W4:Y:S04]  /*40830*/  LDL R2, [R1+0x2148] ;  /* 0x0021480001027983 */ /* 0x000f280000100800 */
[----:B------:R-:W4:Y:S01]  /*40840*/  LDL R3, [R1+0x214c] ;  /* 0x00214c0001037983 */ /* 0x000f220000100800 */
[----:B---3--:R-:W-:-:S02]  /*40850*/  PRMT R14, RZ, 0x7610, R14 ;  /* 0x00007610ff0e7816 */ /* 0x008fc4000000000e */
[----:B----4-:R-:W-:-:S04]  /*40860*/  @!P0 LOP3.LUT R3, R3, R2, RZ, 0x3c, !PT ;  /* 0x0000000203038212 */ /* 0x010fc800078e3cff */
        /* <DEDUP_REMOVED lines=4052> */
[----:B------:R0:W3:Y:S04]  /*505b0*/  @!P0 LDG.E.U8 R14, desc[UR40][R2.64] ;  /* 0x00000028020e8981 */ /* 0x0000e8000c1e1100 */
[----:B------:R-:W0:Y:S04]  /*505c0*/  LDL R2, [R1+0x1330] ;  /* 0x0013300001027983 */ /* 0x000e280000100800 */
[----:B------:R-:W0:Y:S01]  /*505d0*/  LDL R3, [R1+0x1334] ;  /* 0x0013340001037983 */ /* 0x000e220000100800 */
[----:B--2---:R-:W-:Y:S02]  /*505e0*/  PRMT R15, RZ, 0x7610, R15 ;  /* 0x00007610ff0f7816 */ /* 0x004fe4000000000f */
[----:B0-----:R-:W-:-:S04]  /*505f0*/  @!P0 LOP3.LUT R3, R3, R2, RZ, 0x3c, !PT ;  /* 0x0000000203038212 */ /* 0x001fc800078e3cff */
[----:B------:R-:W-:-:S04]  /*50600*/  @!P0 LOP3.LUT R2, R3, R2, RZ, 0x3c, !PT ;  /* 0x0000000203028212 */ /* 0x000fc800078e3cff */
[----:B------:R-:W-:-:S05]  /*50610*/  @!P0 LOP3.LUT R3, R3, R2, RZ, 0x3c, !PT ;  /* 0x0000000203038212 */ /* 0x000fca00078e3cff */
[----:B------:R-:W2:Y:S04]  /*50620*/  @!P0 LDG.E.U8 R15, desc[UR40][R2.64] ;  /* 0x00000028020f8981 */ /* 0x000ea8000c1e1100 */
[----:B---3--:R0:W-:Y:S04]  /*50630*/  STL [R1+0x6c], R14 ;  /* 0x00006c0e01007387 */ /* 0x0081e80000100800 */
[----:B0-----:R-:W3:Y:S04]  /*50640*/  LDL R14, [R1+0x130c] ;  /* 0x00130c00010e7983 */ /* 0x001ee80000100800 */
        /* <DEDUP_REMOVED lines=35> */
[----:B------:R-:W2:Y:S01]  /*50880*/  @!P0 LDG.E.U8 R15, desc[UR40][R2.64] ;  /* 0x00000028020f8981 */ /* 0x000ea2000c1e1100 */
[----:B------:R-:W-:-:S03]  /*50890*/  PRMT R10, RZ, 0x7610, R10 ;  /* 0x00007610ff0a7816 */ /* 0x000fc6000000000a */
[----:B--2---:R0:W-:Y:S04]  /*508a0*/  STL [R1+0x58], R15 ;  /* 0x0000580f01007387 */ /* 0x0041e80000100800 */
[----:B0-----:R-:W2:Y:S04]  /*508b0*/  LDL.LU R15, [R1+0x4728] ;  /* 0x00472800010f7983 */ /* 0x001ea80000300800 */
[----:B------:R-:W4:Y:S01]  /*508c0*/  LDL R3, [R1+0x1308] ;  /* 0x0013080001037983 */ /* 0x000f220000100800 */
[----:B------:R-:W-:Y:S01]  /*508d0*/  @!P0 IMAD.MOV.U32 R2, RZ, RZ, R14 ;  /* 0x000000ffff028224 */ /* 0x000fe200078e000e */
[----:B---3--:R-:W-:-:S02]  /*508e0*/  PRMT R16, RZ, 0x7610, R16 ;  /* 0x00007610ff107816 */ /* 0x008fc40000000010 */
[----:B------:R-:W3:Y:S04]  /*508f0*/  LDL R14, [R1+0x12f0] ;  /* 0x0012f000010e7983 */ /* 0x000ee80000100800 */
[----:B----4-:R0:W4:Y:S04]  /*50900*/  @!P0 LDG.E.U8 R10, desc[UR40][R2.64] ;  /* 0x00000028020a8981 */ /* 0x010128000c1e1100 */
[----:B------:R-:W0:Y:S04]  /*50910*/  LDL R2, [R1+0x1304] ;  /* 0x0013040001027983 */ /* 0x000e280000100800 */
[----:B------:R-:W0:Y:S02]  /*50920*/  LDL R3, [R1+0x2170] ;  /* 0x0021700001037983 */ /* 0x000e240000100800 */
[----:B0-----:R-:W-:-:S04]  /*50930*/  @!P0 LOP3.LUT R3, R3, R2, RZ, 0x3c, !PT ;  /* 0x0000000203038212 */ /* 0x001fc800078e3cff */
[----:B------:R-:W-:-:S04]  /*50940*/  @!P0 LOP3.LUT R2, R3, R2, RZ, 0x3c, !PT ;  /* 0x0000000203028212 */ /* 0x000fc800078e3cff */
[----:B------:R-:W-:-:S05]  /*50950*/  @!P0 LOP3.LUT R3, R3, R2, RZ, 0x3c, !PT ;  /* 0x0000000203038212 */ /* 0x000fca00078e3cff */
[----:B------:R-:W2:Y:S04]  /*50960*/  @!P0 LDG.E.U8 R16, desc[UR40][R2.64] ;  /* 0x0000002802108981 */ /* 0x000ea8000c1e1100 */
[----:B----4-:R0:W-:Y:S04]  /*50970*/  STL [R1+0x54], R10 ;  /* 0x0000540a01007387 */ /* 0x0101e80000100800 */
[----:B0-----:R-:W4:Y:S04]  /*50980*/  LDL R10, [R1+0x2198] ;  /* 0x00219800010a7983 */ /* 0x001f280000100800 */
[----:B--2---:R0:W-:Y:S04]  /*50990*/  STL [R1+0x50], R16 ;  /* 0x0000501001007387 */ /* 0x0041e80000100800 */
[----:B0-----:R-:W2:Y:S04]  /*509a0*/  LDL.LU R16, [R1+0x4724] ;  /* 0x0047240001107983 */ /* 0x001ea80000300800 */
        /* <DEDUP_REMOVED lines=32> */
[----:B------:R-:W-:Y:S02]  /*50bb0*/  @!P0 LOP3.LUT R3, R3, R2, RZ, 0x3c, !PT ;  /* 0x0000000203038212 */ /* 0x000fe400078e3cff */
[----:B------:R-:W-:-:S03]  /*50bc0*/  PRMT R15, RZ, 0x7610, R15 ;  /* 0x00007610ff0f7816 */ /* 0x000fc6000000000f */
[----:B------:R4:W2:Y:S02]  /*50bd0*/  @!P0 LDG.E.U8 R16, desc[UR40][R2.64] ;  /* 0x0000002802108981 */ /* 0x0008a4000c1e1100 */
[----:B----4-:R-:W-:Y:S02]  /*50be0*/  @!P0 IMAD.MOV.U32 R2, RZ, RZ, R10 ;  /* 0x000000ffff028224 */ /* 0x010fe400078e000a */
[----:B---3--:R-:W-:-:S05]  /*50bf0*/  @!P0 IMAD.MOV.U32 R3, RZ, RZ, R14 ;  /* 0x000000ffff038224 */ /* 0x008fca00078e000e */
[----:B------:R-:W3:Y:S04]  /*50c00*/  @!P0 LDG.E.U8 R15, desc[UR40][R2.64] ;  /* 0x00000028020f8981 */ /* 0x000ee8000c1e1100 */
[----:B--2---:R0:W-:Y:S04]  /*50c10*/  STL [R1+0x40], R16 ;  /* 0x0000401001007387 */ /* 0x0041e80000100800 */
[----:B0-----:R-:W2:Y:S04]  /*50c20*/  LDL.LU R16, [R1+0x4714] ;  /* 0x0047140001107983 */ /* 0x001ea80000300800 */
[----:B------:R-:W4:Y:S04]  /*50c30*/  LDL R14, [R1+0x218c] ;  /* 0x00218c00010e7983 */ /* 0x000f280000100800 */
[----:B------:R-:W4:Y:S04]  /*50c40*/  LDL R10, [R1+0x21c0] ;  /* 0x0021c000010a7983 */ /* 0x000f280000100800 */
[----:B---3--:R0:W-:Y:S04]  /*50c50*/  STL [R1+0x3c], R15 ;  /* 0x00003c0f01007387 */ /* 0x0081e80000100800 */
[----:B0-----:R-:W3:Y:S04]  /*50c60*/  LDL.LU R15, [R1+0x4710] ;  /* 0x00471000010f7983 */ /* 0x001ee80000300800 */
        /* <DEDUP_REMOVED lines=11> */
[----:B------:R-:W-:-:S02]  /*50d20*/  PRMT R15, RZ, 0x7610, R15 ;  /* 0x00007610ff0f7816 */ /* 0x000fc4000000000f */
[----:B---3--:R-:W-:-:S04]  /*50d30*/  @!P0 LOP3.LUT R3, R3, R2, RZ, 0x3c, !PT ;  /* 0x0000000203038212 */ /* 0x008fc800078e3cff */
[----:B------:R-:W-:-:S04]  /*50d40*/  @!P0 LOP3.LUT R2, R3, R2, RZ, 0x3c, !PT ;  /* 0x0000000203028212 */ /* 0x000fc800078e3cff */
[----:B------:R-:W-:-:S05]  /*50d50*/  @!P0 LOP3.LUT R3, R3, R2, RZ, 0x3c, !PT ;  /* 0x0000000203038212 */ /* 0x000fca00078e3cff */
[----:B------:R-:W3:Y:S04]  /*50d60*/  @!P0 LDG.E.U8 R15, desc[UR40][R2.64] ;  /* 0x00000028020f8981 */ /* 0x000ee8000c1e1100 */
[----:B---3--:R0:W-:Y:S04]  /*50d70*/  STL [R1+0x34], R15 ;  /* 0x0000340f01007387 */ /* 0x0081e80000100800 */
[----:B0-----:R-:W3:Y:S04]  /*50d80*/  LDL.LU R15, [R1+0x4708] ;  /* 0x00470800010f7983 */ /* 0x001ee80000300800 */
[----:B------:R-:W2:Y:S04]  /*50d90*/  LDL R2, [R1+0x217c] ;  /* 0x00217c0001027983 */ /* 0x000ea80000100800 */
[----:B------:R-:W2:Y:S01]  /*50da0*/  LDL R3, [R1+0x21b0] ;  /* 0x0021b00001037983 */ /* 0x000ea20000100800 */
[----:B------:R-:W-:-:S02]  /*50db0*/  PRMT R5, RZ, 0x7610, R5 ;  /* 0x00007610ff057816 */ /* 0x000fc40000000005 */
[----:B--2---:R-:W-:-:S04]  /*50dc0*/  @!P0 LOP3.LUT R3, R3, R2, RZ, 0x3c, !PT ;  /* 0x0000000203038212 */ /* 0x004fc800078e3cff */
[----:B------:R-:W-:-:S04]  /*50dd0*/  @!P0 LOP3.LUT R2, R3, R2, RZ, 0x3c, !PT ;  /* 0x0000000203028212 */ /* 0x000fc800078e3cff */
[----:B------:R-:W-:-:S05]  /*50de0*/  @!P0 LOP3.LUT R3, R3, R2, RZ, 0x3c, !PT ;  /* 0x0000000203038212 */ /* 0x000fca00078e3cff */
[----:B------:R0:W2:Y:S04]  /*50df0*/  @!P0 LDG.E.U8 R5, desc[UR40][R2.64] ;  /* 0x0000002802058981 */ /* 0x0000a8000c1e1100 */
[----:B------:R-:W0:Y:S04]  /*50e00*/  LDL R2, [R1+0x2184] ;  /* 0x0021840001027983 */ /* 0x000e280000100800 */
[----:B------:R-:W0:Y:S01]  /*50e10*/  LDL R3, [R1+0x21b8] ;  /* 0x0021b80001037983 */ /* 0x000e220000100800 */
[----:B---3--:R-:W-:Y:S02]  /*50e20*/  PRMT R15, RZ, 0x7610, R15 ;  /* 0x00007610ff0f7816 */ /* 0x008fe4000000000f */
[----:B------:R-:W-:-:S02]  /*50e30*/  PRMT R13, RZ, 0x7610, R13 ;  /* 0x00007610ff0d7816 */ /* 0x000fc4000000000d */
[----:B0-----:R-:W-:-:S04]  /*50e40*/  @!P0 LOP3.LUT R3, R3, R2, RZ, 0x3c, !PT ;  /* 0x0000000203038212 */ /* 0x001fc800078e3cff */
[----:B------:R-:W-:-:S04]  /*50e50*/  @!P0 LOP3.LUT R2, R3, R2, RZ, 0x3c, !PT ;  /* 0x0000000203028212 */ /* 0x000fc800078e3cff */
[----:B------:R-:W-:-:S05]  /*50e60*/  @!P0 LOP3.LUT R3, R3, R2, RZ, 0x3c, !PT ;  /* 0x0000000203038212 */ /* 0x000fca00078e3cff */
[----:B------:R4:W3:Y:S02]  /*50e70*/  @!P0 LDG.E.U8 R15, desc[UR40][R2.64] ;  /* 0x00000028020f8981 */ /* 0x0008e4000c1e1100 */
[----:B----4-:R-:W-:Y:S02]  /*50e80*/  @!P0 IMAD.MOV.U32 R2, RZ, RZ, R10 ;  /* 0x000000ffff028224 */ /* 0x010fe400078e000a */
[----:B------:R-:W-:-:S05]  /*50e90*/  @!P0 IMAD.MOV.U32 R3, RZ, RZ, R14 ;  /* 0x000000ffff038224 */ /* 0x000fca00078e000e */
[----:B------:R-:W4:Y:S04]  /*50ea0*/  @!P0 LDG.E.U8 R13, desc[UR40][R2.64] ;  /* 0x00000028020d8981 */ /* 0x000f28000c1e1100 */
[----:B--2---:R0:W-:Y:S04]  /*50eb0*/  STL [R1+0x30], R5 ;  /* 0x0000300501007387 */ /* 0x0041e80000100800 */
[----:B0-----:R-:W2:Y:S04]  /*50ec0*/  LDL R5, [R1+0x21d8] ;  /* 0x0021d80001057983 */ /* 0x001ea80000100800 */
[----:B---3--:R0:W-:Y:S04]  /*50ed0*/  STL [R1+0x2c], R15 ;  /* 0x00002c0f01007387 */ /* 0x0081e80000100800 */
[----:B------:R-:W3:Y:S04]  /*50ee0*/  LDL R14, [R1+0x21b4] ;  /* 0x0021b400010e7983 */ /* 0x000ee80000100800 */
[----:B------:R-:W2:Y:S04]  /*50ef0*/  LDL R10, [R1+0x21e8] ;  /* 0x0021e800010a7983 */ /* 0x000ea80000100800 */
[----:B0-----:R-:W2:Y:S04]  /*50f00*/  LDL R15, [R1+0x21e0] ;  /* 0x0021e000010f7983 */ /* 0x001ea80000100800 */
        /* <DEDUP_REMOVED lines=17> */
[----:B------:R-:W2:Y:S01]  /*51020*/  @!P0 LDG.E.U8 R13, desc[UR40][R2.64] ;  /* 0x00000028020d8981 */ /* 0x000ea2000c1e1100 */
[----:B------:R-:W-:-:S03]  /*51030*/  PRMT R16, RZ, 0x7610, R16 ;  /* 0x00007610ff107816 */ /* 0x000fc60000000010 */
[----:B--2---:R0:W-:Y:S04]  /*51040*/  STL [R1+0x20], R13 ;  /* 0x0000200d01007387 */ /* 0x0041e80000100800 */
[----:B0-----:R-:W2:Y:S04]  /*51050*/  LDL.LU R13, [R1+0x46fc] ;  /* 0x0046fc00010d7983 */ /* 0x001ea80000300800 */
[----:B------:R-:W4:Y:S01]  /*51060*/  LDL R3, [R1+0x21a4] ;  /* 0x0021a40001037983 */ /* 0x000f220000100800 */
[----:B------:R-:W-:-:S03]  /*51070*/  @!P0 IMAD.MOV.U32 R2, RZ, RZ, R5 ;  /* 0x000000ffff028224 */ /* 0x000fc600078e0005 */
[----:B------:R-:W2:Y:S04]  /*51080*/  LDL R5, [R1+0x21f8] ;  /* 0x0021f80001057983 */ /* 0x000ea80000100800 */
[----:B----4-:R-:W4:Y:S01]  /*51090*/  @!P0 LDG.E.U8 R16, desc[UR40][R2.64] ;  /* 0x0000002802108981 */ /* 0x010f22000c1e1100 */
[----:B------:R-:W-:-:S03]  /*510a0*/  PRMT R7, RZ, 0x7610, R7 ;  /* 0x00007610ff077816 */ /* 0x000fc60000000007 */
[----:B----4-:R0:W-:Y:S04]  /*510b0*/  STL [R1+0x1c], R16 ;  /* 0x00001c1001007387 */ /* 0x0101e80000100800 */
[----:B0-----:R-:W4:Y:S04]  /*510c0*/  LDL.LU R16, [R1+0x46f8] ;  /* 0x0046f80001107983 */ /* 0x001f280000300800 */
[----:B------:R-:W2:Y:S01]  /*510d0*/  LDL R3, [R1+0x21ac] ;  /* 0x0021ac0001037983 */ /* 0x000ea20000100800 */
[----:B------:R-:W-:Y:S01]  /*510e0*/  @!P0 IMAD.MOV.U32 R2, RZ, RZ, R15 ;  /* 0x000000ffff028224 */ /* 0x000fe200078e000f */
[----:B------:R-:W-:-:S04]  /*510f0*/  PRMT R9, RZ, 0x7610, R9 ;  /* 0x00007610ff097816 */ /* 0x000fc80000000009 */
[----:B--2---:R0:W2:Y:S02]  /*51100*/  @!P0 LDG.E.U8 R7, desc[UR40][R2.64] ;  /* 0x0000002802078981 */ /* 0x0040a4000c1e1100 */
[----:B0-----:R-:W-:Y:S02]  /*51110*/  @!P0 IMAD.MOV.U32 R2, RZ, RZ, R10 ;  /* 0x000000ffff028224 */ /* 0x001fe400078e000a */
[----:B---3--:R-:W-:-:S05]  /*51120*/  @!P0 IMAD.MOV.U32 R3, RZ, RZ, R14 ;  /* 0x000000ffff038224 */ /* 0x008fca00078e000e */
[----:B------:R0:W3:Y:S04]  /*51130*/  @!P0 LDG.E.U8 R9, desc[UR40][R2.64] ;  /* 0x0000002802098981 */ /* 0x0000e8000c1e1100 */
[----:B--2---:R1:W-:Y:S04]  /*51140*/  STL [R1+0x18], R7 ;  /* 0x0000180701007387 */ /* 0x0043e80000100800 */
[----:B------:R-:W0:Y:S04]  /*51150*/  LDL R2, [R1+0x21bc] ;  /* 0x0021bc0001027983 */ /* 0x000e280000100800 */
[----:B------:R-:W0:Y:S01]  /*51160*/  LDL R3, [R1+0x21f0] ;  /* 0x0021f00001037983 */ /* 0x000e220000100800 */
[----:B----4-:R-:W-:-:S03]  /*51170*/  PRMT R16, RZ, 0x7610, R16 ;  /* 0x00007610ff107816 */ /* 0x010fc60000000010 */
[----:B------:R-:W2:Y:S04]  /*51180*/  LDL R15, [R1+0x21d4] ;  /* 0x0021d400010f7983 */ /* 0x000ea80000100800 */
[----:B------:R-:W4:Y:S04]  /*51190*/  LDL R14, [R1+0x2208] ;  /* 0x00220800010e7983 */ /* 0x000f280000100800 */
[----:B------:R-:W2:Y:S04]  /*511a0*/  LDL R10, [R1+0x21dc] ;  /* 0x0021dc00010a7983 */ /* 0x000ea80000100800 */
[----:B-1----:R-:W2:Y:S01]  /*511b0*/  LDL R7, [R1+0x2200] ;  /* 0x0022000001077983 */ /* 0x002ea20000100800 */
        /* <DEDUP_REMOVED lines=8> */
[----:B------:R-:W2:Y:S01]  /*51240*/  LDL R3, [R1+0x21c4] ;  /* 0x0021c40001037983 */ /* 0x000ea20000100800 */
[----:B------:R-:W-:Y:S01]  /*51250*/  PRMT R4, RZ, 0x7610, R4 ;  /* 0x00007610ff047816 */ /* 0x000fe20000000004 */
[----:B------:R-:W-:Y:S01]  /*51260*/  @!P0 IMAD.MOV.U32 R2, RZ, RZ, R5 ;  /* 0x000000ffff028224 */ /* 0x000fe200078e0005 */
[----:B------:R-:W-:-:S02]  /*51270*/  PRMT R6, RZ, 0x7610, R6 ;  /* 0x00007610ff067816 */ /* 0x000fc40000000006 */
[----:B------:R-:W-:Y:S01]  /*51280*/  PRMT R11, RZ, 0x7610, R11 ;  /* 0x00007610ff0b7816 */ /* 0x000fe2000000000b */
[----:B------:R-:W3:Y:S04]  /*51290*/  LDL R5, [R1+0x21e4] ;  /* 0x0021e40001057983 */ /* 0x000ee80000100800 */
[----:B--2---:R0:W2:Y:S04]  /*512a0*/  @!P0 LDG.E.U8 R4, desc[UR40][R2.64] ;  /* 0x0000002802048981 */ /* 0x0040a8000c1e1100 */
[----:B------:R-:W2:Y:S01]  /*512b0*/  LDL R3, [R1+0x21cc] ;  /* 0x0021cc0001037983 */ /* 0x000ea20000100800 */
[----:B0-----:R-:W-:Y:S01]  /*512c0*/  @!P0 IMAD.MOV.U32 R2, RZ, RZ, R7 ;  /* 0x000000ffff028224 */ /* 0x001fe200078e0007 */
[----:B------:R-:W-:-:S04]  /*512d0*/  PRMT R8, RZ, 0x7610, R8 ;  /* 0x00007610ff087816 */ /* 0x000fc80000000008 */
[----:B--2---:R4:W2:Y:S02]  /*512e0*/  @!P0 LDG.E.U8 R6, desc[UR40][R2.64] ;  /* 0x0000002802068981 */ /* 0x0048a4000c1e1100 */
[----:B----4-:R-:W-:Y:S02]  /*512f0*/  @!P0 IMAD.MOV.U32 R2, RZ, RZ, R14 ;  /* 0x000000ffff028224 */ /* 0x010fe400078e000e */
[----:B------:R-:W-:-:S05]  /*51300*/  @!P0 IMAD.MOV.U32 R3, RZ, RZ, R15 ;  /* 0x000000ffff038224 */ /* 0x000fca00078e000f */
[----:B------:R3:W4:Y:S04]  /*51310*/  @!P0 LDG.E.U8 R11, desc[UR40][R2.64] ;  /* 0x00000028020b8981 */ /* 0x000728000c1e1100 */
[----:B------:R0:W-:Y:S04]  /*51320*/  STL [R1+0xc], R4 ;  /* 0x00000c0401007387 */ /* 0x0001e80000100800 */
[----:B------:R-:W4:Y:S04]  /*51330*/  LDL R7, [R1+0x21ec] ;  /* 0x0021ec0001077983 */ /* 0x000f280000100800 */
[----:B0-----:R-:W4:Y:S01]  /*51340*/  LDL R4, [R1+0x2218] ;  /* 0x0022180001047983 */ /* 0x001f220000100800 */
[----:B---3--:R-:W-:-:S02]  /*51350*/  @!P0 IMAD.MOV.U32 R2, RZ, RZ, R9 ;  /* 0x000000ffff028224 */ /* 0x008fc400078e0009 */
[----:B------:R-:W-:-:S05]  /*51360*/  @!P0 IMAD.MOV.U32 R3, RZ, RZ, R10 ;  /* 0x000000ffff038224 */ /* 0x000fca00078e000a */
[----:B------:R0:W3:Y:S01]  /*51370*/  @!P0 LDG.E.U8 R8, desc[UR40][R2.64] ;  /* 0x0000002802088981 */ /* 0x0000e2000c1e1100 */
[----:B------:R-:W-:-:S03]  /*51380*/  PRMT R29, RZ, 0x7610, R29 ;  /* 0x00007610ff1d7816 */ /* 0x000fc6000000001d */
[----:B--2---:R1:W-:Y:S04]  /*51390*/  STL [R1+0x8], R6 ;  /* 0x0000080601007387 */ /* 0x0043e80000100800 */
[----:B-1----:R-:W2:Y:S04]  /*513a0*/  LDL R6, [R1+0x2220] ;  /* 0x0022200001067983 */ /* 0x002ea80000100800 */
[----:B----4-:R1:W-:Y:S04]  /*513b0*/  STL [R1+0x4], R11 ;  /* 0x0000040b01007387 */ /* 0x0103e80000100800 */
[----:B------:R-:W4:Y:S01]  /*513c0*/  LDL R10, [R1+0x2228] ;  /* 0x00222800010a7983 */ /* 0x000f220000100800 */
[----:B0-----:R-:W-:-:S03]  /*513d0*/  @!P0 IMAD.MOV.U32 R3, RZ, RZ, R5 ;  /* 0x000000ffff038224 */ /* 0x001fc600078e0005 */
[----:B------:R-:W4:Y:S04]  /*513e0*/  LDL R9, [R1+0x21fc] ;  /* 0x0021fc0001097983 */ /* 0x000f280000100800 */
[----:B-1----:R-:W4:Y:S01]  /*513f0*/  LDL R11, [R1+0x21f4] ;  /* 0x0021f400010b7983 */ /* 0x002f220000100800 */
[----:B------:R-:W-:-:S05]  /*51400*/  @!P0 IMAD.MOV.U32 R2, RZ, RZ, R4 ;  /* 0x000000ffff028224 */ /* 0x000fca00078e0004 */
[----:B------:R0:W4:Y:S04]  /*51410*/  @!P0 LDG.E.U8 R29, desc[UR40][R2.64] ;  /* 0x00000028021d8981 */ /* 0x000128000c1e1100 */
[----:B---3--:R1:W-:Y:S01]  /*51420*/  STL [R1], R8 ;  /* 0x0000000801007387 */ /* 0x0083e20000100800 */
[----:B------:R-:W-:Y:S02]  /*51430*/  PRMT R27, RZ, 0x7610, R27 ;  /* 0x00007610ff1b7816 */ /* 0x000fe4000000001b */
[----:B------:R-:W-:Y:S01]  /*51440*/  PRMT R25, RZ, 0x7610, R25 ;  /* 0x00007610ff197816 */ /* 0x000fe20000000019 */
[----:B------:R-:W3:Y:S04]  /*51450*/  LDL R5, [R1+0x2204] ;  /* 0x0022040001057983 */ /* 0x000ee80000100800 */
[----:B------:R-:W3:Y:S01]  /*51460*/  LDL R4, [R1+0x2238] ;  /* 0x0022380001047983 */ /* 0x000ee20000100800 */
[----:B0-----:R-:W-:-:S03]  /*51470*/  @!P0 IMAD.MOV.U32 R3, RZ, RZ, R7 ;  /* 0x000000ffff038224 */ /* 0x001fc600078e0007 */
[----:B-1----:R-:W3:Y:S01]  /*51480*/  LDL R8, [R1+0x2230] ;  /* 0x0022300001087983 */ /* 0x002ee20000100800 */
[----:B--2---:R-:W-:-:S05]  /*51490*/  @!P0 IMAD.MOV.U32 R2, RZ, RZ, R6 ;  /* 0x000000ffff028224 */ /* 0x004fca00078e0006 */
[----:B------:R4:W2:Y:S02]  /*514a0*/  @!P0 LDG.E.U8 R27, desc[UR40][R2.64] ;  /* 0x00000028021b8981 */ /* 0x0008a4000c1e1100 */
[----:B----4-:R-:W-:Y:S02]  /*514b0*/  @!P0 IMAD.MOV.U32 R2, RZ, RZ, R10 ;  /* 0x000000ffff028224 */ /* 0x010fe400078e000a */
[----:B------:R-:W-:-:S05]  /*514c0*/  @!P0 IMAD.MOV.U32 R3, RZ, RZ, R11 ;  /* 0x000000ffff038224 */ /* 0x000fca00078e000b */
[----:B------:R0:W4:Y:S04]  /*514d0*/  @!P0 LDG.E.U8 R25, desc[UR40][R2.64] ;  /* 0x0000002802198981 */ /* 0x000128000c1e1100 */
[----:B------:R-:W-:Y:S04]  /*514e0*/  STL [R1+0x462c], R29 ;  /* 0x00462c1d01007387 */ /* 0x000fe80000100800 */
[----:B------:R-:W4:Y:S04]  /*514f0*/  LDL R7, [R1+0x220c] ;  /* 0x00220c0001077983 */ /* 0x000f280000100800 */
[----:B------:R-:W4:Y:S01]  /*51500*/  LDL R6, [R1+0x2240] ;  /* 0x0022400001067983 */ /* 0x000f220000100800 */
[----:B------:R-:W-:-:S02]  /*51510*/  PRMT R23, RZ, 0x7610, R23 ;  /* 0x00007610ff177816 */ /* 0x000fc40000000017 */
[----:B------:R-:W-:Y:S01]  /*51520*/  PRMT R21, RZ, 0x7610, R21 ;  /* 0x00007610ff157816 */ /* 0x000fe20000000015 */
[----:B0-----:R-:W-:Y:S02]  /*51530*/  @!P0 IMAD.MOV.U32 R3, RZ, RZ, R9 ;  /* 0x000000ffff038224 */ /* 0x001fe400078e0009 */
[----:B---3--:R-:W-:-:S05]  /*51540*/  @!P0 IMAD.MOV.U32 R2, RZ, RZ, R8 ;  /* 0x000000ffff028224 */ /* 0x008fca00078e0008 */
[----:B------:R0:W3:Y:S02]  /*51550*/  @!P0 LDG.E.U8 R23, desc[UR40][R2.64] ;  /* 0x0000002802178981 */ /* 0x0000e4000c1e1100 */
[----:B0-----:R-:W-:Y:S02]  /*51560*/  @!P0 IMAD.MOV.U32 R2, RZ, RZ, R4 ;  /* 0x000000ffff028224 */ /* 0x001fe400078e0004 */
[----:B------:R-:W-:-:S05]  /*51570*/  @!P0 IMAD.MOV.U32 R3, RZ, RZ, R5 ;  /* 0x000000ffff038224 */ /* 0x000fca00078e0005 */
[----:B------:R0:W3:Y:S04]  /*51580*/  @!P0 LDG.E.U8 R21, desc[UR40][R2.64] ;  /* 0x0000002802158981 */ /* 0x0000e8000c1e1100 */
[----:B--2---:R-:W-:Y:S04]  /*51590*/  STL [R1+0x45f8], R27 ;  /* 0x0045f81b01007387 */ /* 0x004fe80000100800 */
[----:B----4-:R-:W-:Y:S04]  /*515a0*/  STL [R1+0x45fc], R25 ;  /* 0x0045fc1901007387 */ /* 0x010fe80000100800 */
[----:B------:R-:W2:Y:S04]  /*515b0*/  LDL R9, [R1+0x2214] ;  /* 0x0022140001097983 */ /* 0x000ea80000100800 */
[----:B------:R-:W4:Y:S01]  /*515c0*/  LDL R8, [R1+0x2248] ;  /* 0x0022480001087983 */ /* 0x000f220000100800 */
[----:B------:R-:W-:Y:S01]  /*515d0*/  PRMT R19, RZ, 0x7610, R19 ;  /* 0x00007610ff137816 */ /* 0x000fe20000000013 */
[----:B0-----:R-:W-:-:S02]  /*515e0*/  @!P0 IMAD.MOV.U32 R2, RZ, RZ, R6 ;  /* 0x000000ffff028224 */ /* 0x001fc400078e0006 */
[----:B------:R-:W-:-:S05]  /*515f0*/  @!P0 IMAD.MOV.U32 R3, RZ, RZ, R7 ;  /* 0x000000ffff038224 */ /* 0x000fca00078e0007 */
[----:B------:R2:W4:Y:S01]  /*51600*/  @!P0 LDG.E.U8 R19, desc[UR40][R2.64] ;  /* 0x0000002802138981 */ /* 0x000522000c1e1100 */
[----:B------:R-:W-:-:S03]  /*51610*/  PRMT R17, RZ, 0x7610, R17 ;  /* 0x00007610ff117816 */ /* 0x000fc60000000011 */
[----:B---3--:R-:W-:Y:S04]  /*51620*/  STL [R1+0x46b8], R23 ;  /* 0x0046b81701007387 */ /* 0x008fe80000100800 */
[----:B------:R-:W3:Y:S04]  /*51630*/  LDL R5, [R1+0x221c] ;  /* 0x00221c0001057983 */ /* 0x000ee80000100800 */
[----:B------:R-:W3:Y:S04]  /*51640*/  LDL R4, [R1+0x2250] ;  /* 0x0022500001047983 */ /* 0x000ee80000100800 */
[----:B------:R-:W-:Y:S04]  /*51650*/  STL [R1+0x46bc], R21 ;  /* 0x0046bc1501007387 */ /* 0x000fe80000100800 */
[----:B------:R-:W3:Y:S04]  /*51660*/  LDL R11, [R1+0x2224] ;  /* 0x00222400010b7983 */ /* 0x000ee80000100800 */
[----:B------:R-:W3:Y:S04]  /*51670*/  LDL R10, [R1+0x2258] ;  /* 0x00225800010a7983 */ /* 0x000ee80000100800 */
[----:B------:R-:W3:Y:S04]  /*51680*/  LDL R7, [R1+0x222c] ;  /* 0x00222c0001077983 */ /* 0x000ee80000100800 */
[----:B------:R-:W3:Y:S01]  /*51690*/  LDL R6, [R1+0x2260] ;  /* 0x0022600001067983 */ /* 0x000ee20000100800 */
[----:B--2---:R-:W-:-:S02]  /*516a0*/  @!P0 IMAD.MOV.U32 R3, RZ, RZ, R9 ;  /* 0x000000ffff038224 */ /* 0x004fc400078e0009 */
[----:B----4-:R-:W-:-:S05]  /*516b0*/  @!P0 IMAD.MOV.U32 R2, RZ, RZ, R8 ;  /* 0x000000ffff028224 */ /* 0x010fca00078e0008 */
[----:B------:R0:W2:Y:S04]  /*516c0*/  @!P0 LDG.E.U8 R17, desc[UR40][R2.64] ;  /* 0x0000002802118981 */ /* 0x0000a8000c1e1100 */
[----:B------:R-:W-:Y:S04]  /*516d0*/  STL [R1+0x4674], R19 ;  /* 0x0046741301007387 */ /* 0x000fe80000100800 */
[----:B------:R-:W4:Y:S04]  /*516e0*/  LDL R15, [R1+0x2234] ;  /* 0x00223400010f7983 */ /* 0x000f280000100800 */
[----:B------:R-:W4:Y:S01]  /*516f0*/  LDL R14, [R1+0x2268] ;  /* 0x00226800010e7983 */ /* 0x000f220000100800 */
[----:B------:R-:W-:-:S02]  /*51700*/  PRMT R13, RZ, 0x7610, R13 ;  /* 0x00007610ff0d7816 */ /* 0x000fc4000000000d */
[----:B0-----:R-:W-:-:S04]  /*51710*/  PRMT R2, RZ, 0x7610, R2 ;  /* 0x00007610ff027816 */ /* 0x001fc80000000002 */
[----:B---3--:R0:W3:Y:S02]  /*51720*/  @!P0 LDG.E.U8 R13, desc[UR40][R4.64] ;  /* 0x00000028040d8981 */ /* 0x0080e4000c1e1100 */
[----:B0-----:R-:W-:Y:S02]  /*51730*/  @!P0 IMAD.MOV.U32 R5, RZ, RZ, R11 ;  /* 0x000000ffff058224 */ /* 0x001fe400078e000b */
[----:B------:R-:W-:-:S05]  /*51740*/  @!P0 IMAD.MOV.U32 R4, RZ, RZ, R10 ;  /* 0x000000ffff048224 */ /* 0x000fca00078e000a */
[----:B------:R0:W3:Y:S01]  /*51750*/  @!P0 LDG.E.U8 R2, desc[UR40][R4.64] ;  /* 0x0000002804028981 */ /* 0x0000e2000c1e1100 */
[----:B------:R-:W-:-:S06]  /*51760*/  PRMT R3, RZ, 0x7610, R3 ;  /* 0x00007610ff037816 */ /* 0x000fcc0000000003 */
[----:B------:R4:W3:Y:S01]  /*51770*/  @!P0 LDG.E.U8 R3, desc[UR40][R6.64] ;  /* 0x0000002806038981 */ /* 0x0008e2000c1e1100 */
[----:B0-----:R-:W-:-:S03]  /*51780*/  PRMT R4, RZ, 0x7610, R4 ;  /* 0x00007610ff047816 */ /* 0x001fc60000000004 */
[----:B--2---:R-:W-:Y:S04]  /*51790*/  STL [R1+0x4678], R17 ;  /* 0x0046781101007387 */ /* 0x004fe80000100800 */
[----:B------:R-:W2:Y:S04]  /*517a0*/  LDL R9, [R1+0x223c] ;  /* 0x00223c0001097983 */ /* 0x000ea80000100800 */
[----:B------:R-:W2:Y:S01]  /*517b0*/  LDL R8, [R1+0x2270] ;  /* 0x0022700001087983 */ /* 0x000ea20000100800 */
[----:B----4-:R-:W-:Y:S02]  /*517c0*/  @!P0 IMAD.MOV.U32 R6, RZ, RZ, R14 ;  /* 0x000000ffff068224 */ /* 0x010fe400078e000e */
[----:B------:R-:W-:-:S05]  /*517d0*/  @!P0 IMAD.MOV.U32 R7, RZ, RZ, R15 ;  /* 0x000000ffff078224 */ /* 0x000fca00078e000f */
[----:B------:R-:W4:Y:S01]  /*517e0*/  @!P0 LDG.E.U8 R4, desc[UR40][R6.64] ;  /* 0x0000002806048981 */ /* 0x000f22000c1e1100 */
[----:B------:R-:W-:-:S03]  /*517f0*/  PRMT R5, RZ, 0x7610, R5 ;  /* 0x00007610ff057816 */ /* 0x000fc60000000005 */
[----:B---3--:R-:W-:Y:S04]  /*51800*/  STL [R1+0x4630], R13 ;  /* 0x0046300d01007387 */ /* 0x008fe80000100800 */
[----:B------:R0:W-:Y:S04]  /*51810*/  STL [R1+0x4634], R2 ;  /* 0x0046340201007387 */ /* 0x0001e80000100800 */
[----:B------:R-:W3:Y:S04]  /*51820*/  LDL R11, [R1+0x2244] ;  /* 0x00224400010b7983 */ /* 0x000ee80000100800 */
[----:B------:R-:W3:Y:S04]  /*51830*/  LDL R10, [R1+0x2278] ;  /* 0x00227800010a7983 */ /* 0x000ee80000100800 */
[----:B------:R1:W-:Y:S04]  /*51840*/  STL [R1+0x4600], R3 ;  /* 0x0046000301007387 */ /* 0x0003e80000100800 */
[----:B0-----:R-:W3:Y:S04]  /*51850*/  LDL R2, [R1+0x2280] ;  /* 0x0022800001027983 */ /* 0x001ee80000100800 */
[----:B-1----:R-:W3:Y:S04]  /*51860*/  LDL R3, [R1+0x224c] ;  /* 0x00224c0001037983 */ /* 0x002ee80000100800 */
[----:B--2---:R3:W2:Y:S04]  /*51870*/  @!P0 LDG.E.U8 R5, desc[UR40][R8.64] ;  /* 0x0000002808058981 */ /* 0x0046a8000c1e1100 */
[----:B----4-:R0:W-:Y:S04]  /*51880*/  STL [R1+0x4604], R4 ;  /* 0x0046040401007387 */ /* 0x0101e80000100800 */
[----:B------:R-:W4:Y:S04]  /*51890*/  LDL R17, [R1+0x2254] ;  /* 0x0022540001117983 */ /* 0x000f280000100800 */
[----:B------:R-:W4:Y:S04]  /*518a0*/  LDL R15, [R1+0x2288] ;  /* 0x00228800010f7983 */ /* 0x000f280000100800 */
[----:B------:R-:W4:Y:S01]  /*518b0*/  LDL R14, [R1+0x225c] ;  /* 0x00225c00010e7983 */ /* 0x000f220000100800 */
[----:B------:R-:W-:-:S03]  /*518c0*/  PRMT R6, RZ, 0x7610, R6 ;  /* 0x00007610ff067816 */ /* 0x000fc60000000006 */
[----:B0-----:R-:W4:Y:S01]  /*518d0*/  LDL R4, [R1+0x2290] ;  /* 0x0022900001047983 */ /* 0x001f220000100800 */
[----:B---3--:R-:W-:Y:S02]  /*518e0*/  @!P0 IMAD.MOV.U32 R9, RZ, RZ, R11 ;  /* 0x000000ffff098224 */ /* 0x008fe400078e000b */
[----:B------:R-:W-:-:S05]  /*518f0*/  @!P0 IMAD.MOV.U32 R8, RZ, RZ, R10 ;  /* 0x000000ffff088224 */ /* 0x000fca00078e000a */
[----:B------:R0:W3:Y:S01]  /*51900*/  @!P0 LDG.E.U8 R6, desc[UR40][R8.64] ;  /* 0x0000002808068981 */ /* 0x0000e2000c1e1100 */
[----:B------:R-:W-:Y:S01]  /*51910*/  PRMT R7, RZ, 0x7610, R7 ;  /* 0x00007610ff077816 */ /* 0x000fe20000000007 */
[----:B------:R-:W-:Y:S02]  /*51920*/  @!P0 IMAD.MOV.U32 R10, RZ, RZ, R2 ;  /* 0x000000ffff0a8224 */ /* 0x000fe400078e0002 */
[----:B--2---:R1:W-:Y:S04]  /*51930*/  STL [R1+0x46c0], R5 ;  /* 0x0046c00501007387 */ /* 0x0043e80000100800 */
[----:B------:R-:W2:Y:S04]  /*51940*/  LDL R13, [R1+0x227c] ;  /* 0x00227c00010d7983 */ /* 0x000ea80000100800 */
[----:B-1----:R-:W2:Y:S01]  /*51950*/  LDL R5, [R1+0x22b0] ;  /* 0x0022b00001057983 */ /* 0x002ea20000100800 */
[----:B------:R-:W-:Y:S01]  /*51960*/  @!P0 IMAD.MOV.U32 R11, RZ, RZ, R3 ;  /* 0x000000ffff0b8224 */ /* 0x000fe200078e0003 */
[----:B0-----:R-:W-:-:S04]  /*51970*/  PRMT R8, RZ, 0x7610, R8 ;  /* 0x00007610ff087816 */ /* 0x001fc80000000008 */
[----:B------:R4:W2:Y:S02]  /*51980*/  @!P0 LDG.E.U8 R7, desc[UR40][R10.64] ;  /* 0x000000280a078981 */ /* 0x0008a4000c1e1100 */
[----:B----4-:R-:W-:Y:S02]  /*51990*/  @!P0 IMAD.MOV.U32 R10, RZ, RZ, R15 ;  /* 0x000000ffff0a8224 */ /* 0x010fe400078e000f */
[----:B------:R-:W-:-:S05]  /*519a0*/  @!P0 IMAD.MOV.U32 R11, RZ, RZ, R17 ;  /* 0x000000ffff0b8224 */ /* 0x000fca00078e0011 */
[----:B------:R0:W4:Y:S01]  /*519b0*/  @!P0 LDG.E.U8 R8, desc[UR40][R10.64] ;  /* 0x000000280a088981 */ /* 0x000122000c1e1100 */
[----:B------:R-:W-:Y:S01]  /*519c0*/  PRMT R9, RZ, 0x7610, R9 ;  /* 0x00007610ff097816 */ /* 0x000fe20000000009 */
[----:B0-----:R-:W-:Y:S02]  /*519d0*/  @!P0 IMAD.MOV.U32 R10, RZ, RZ, R4 ;  /* 0x000000ffff0a8224 */ /* 0x001fe400078e0004 */
[----:B------:R-:W-:-:S05]  /*519e0*/  @!P0 IMAD.MOV.U32 R11, RZ, RZ, R14 ;  /* 0x000000ffff0b8224 */ /* 0x000fca00078e000e */
[----:B------:R0:W4:Y:S04]  /*519f0*/  @!P0 LDG.E.U8 R9, desc[UR40][R10.64] ;  /* 0x000000280a098981 */ /* 0x000128000c1e1100 */
[----:B---3--:R-:W-:Y:S04]  /*51a00*/  STL [R1+0x46c4], R6 ;  /* 0x0046c40601007387 */ /* 0x008fe80000100800 */
[----:B------:R-:W3:Y:S04]  /*51a10*/  LDL R3, [R1+0x2284] ;  /* 0x0022840001037983 */ /* 0x000ee80000100800 */
[----:B------:R-:W3:Y:S01]  /*51a20*/  LDL R2, [R1+0x22b8] ;  /* 0x0022b80001027983 */ /* 0x000ee20000100800 */
[----:B0-----:R-:W-:Y:S01]  /*51a30*/  PRMT R10, RZ, 0x7610, R10 ;  /* 0x00007610ff0a7816 */ /* 0x001fe2000000000a */
[----:B--2---:R-:W-:-:S02]  /*51a40*/  @!P0 IMAD.MOV.U32 R15, RZ, RZ, R13 ;  /* 0x000000ffff0f8224 */ /* 0x004fc400078e000d */
[----:B------:R-:W-:-:S05]  /*51a50*/  @!P0 IMAD.MOV.U32 R14, RZ, RZ, R5 ;  /* 0x000000ffff0e8224 */ /* 0x000fca00078e0005 */
[----:B------:R3:W2:Y:S04]  /*51a60*/  @!P0 LDG.E.U8 R10, desc[UR40][R14.64] ;  /* 0x000000280e0a8981 */ /* 0x0006a8000c1e1100 */
[----:B------:R0:W-:Y:S04]  /*51a70*/  STL [R1+0x467c], R7 ;  /* 0x00467c0701007387 */ /* 0x0001e80000100800 */
[----:B----4-:R-:W-:Y:S04]  /*51a80*/  STL [R1+0x4680], R8 ;  /* 0x0046800801007387 */ /* 0x010fe80000100800 */
[----:B0-----:R-:W4:Y:S04]  /*51a90*/  LDL R7, [R1+0x2264] ;  /* 0x0022640001077983 */ /* 0x001f280000100800 */
[----:B------:R-:W4:Y:S01]  /*51aa0*/  LDL R4, [R1+0x2298] ;  /* 0x0022980001047983 */ /* 0x000f220000100800 */
[----:B------:R-:W-:-:S03]  /*51ab0*/  PRMT R11, RZ, 0x7610, R11 ;  /* 0x00007610ff0b7816 */ /* 0x000fc6000000000b */
[----:B------:R0:W-:Y:S04]  /*51ac0*/  STL [R1+0x4638], R9 ;  /* 0x0046380901007387 */ /* 0x0001e80000100800 */
[----:B------:R-:W4:Y:S04]  /*51ad0*/  LDL R6, [R1+0x226c] ;  /* 0x00226c0001067983 */ /* 0x000f280000100800 */
[----:B------:R-:W4:Y:S01]  /*51ae0*/  LDL R5, [R1+0x22a0] ;  /* 0x0022a00001057983 */ /* 0x000f220000100800 */
[----:B---3--:R-:W-:Y:S02]  /*51af0*/  @!P0 IMAD.MOV.U32 R14, RZ, RZ, R2 ;  /* 0x000000ffff0e8224 */ /* 0x008fe400078e0002 */
[----:B------:R-:W-:-:S05]  /*51b00*/  @!P0 IMAD.MOV.U32 R15, RZ, RZ, R3 ;  /* 0x000000ffff0f8224 */ /* 0x000fca00078e0003 */
[----:B------:R4:W3:Y:S04]  /*51b10*/  @!P0 LDG.E.U8 R11, desc[UR40][R14.64] ;  /* 0x000000280e0b8981 */ /* 0x0008e8000c1e1100 */
[----:B--2---:R-:W-:Y:S04]  /*51b20*/  STL [R1+0x46c8], R10 ;  /* 0x0046c80a01007387 */ /* 0x004fe80000100800 */
[----:B0-----:R-:W2:Y:S04]  /*51b30*/  LDL R9, [R1+0x2274] ;  /* 0x0022740001097983 */ /* 0x001ea80000100800 */
[----:B------:R-:W2:Y:S01]  /*51b40*/  LDL R2, [R1+0x22a8] ;  /* 0x0022a80001027983 */ /* 0x000ea20000100800 */
[----:B------:R-:W-:-:S02]  /*51b50*/  PRMT R12, RZ, 0x7610, R12 ;  /* 0x00007610ff0c7816 */ /* 0x000fc4000000000c */
[----:B------:R-:W-:Y:S02]  /*51b60*/  PRMT R16, RZ, 0x7610, R16 ;  /* 0x00007610ff107816 */ /* 0x000fe40000000010 */
[----:B------:R-:W-:Y:S01]  /*51b70*/  PRMT R18, RZ, 0x7610, R18 ;  /* 0x00007610ff127816 */ /* 0x000fe20000000012 */
[----:B------:R-:W2:Y:S01]  /*51b80*/  LDL R3, [R1+0x22d0] ;  /* 0x0022d00001037983 */ /* 0x000ea20000100800 */
[----:B----4-:R-:W-:Y:S02]  /*51b90*/  @!P0 IMAD.MOV.U32 R15, RZ, RZ, R7 ;  /* 0x000000ffff0f8224 */ /* 0x010fe400078e0007 */
[----:B------:R-:W-:-:S05]  /*51ba0*/  @!P0 IMAD.MOV.U32 R14, RZ, RZ, R4 ;  /* 0x000000ffff0e8224 */ /* 0x000fca00078e0004 */
[----:B------:R0:W4:Y:S02]  /*51bb0*/  @!P0 LDG.E.U8 R12, desc[UR40][R14.64] ;  /* 0x000000280e0c8981 */ /* 0x000124000c1e1100 */
[----:B0-----:R-:W-:Y:S02]  /*51bc0*/  @!P0 IMAD.MOV.U32 R15, RZ, RZ, R6 ;  /* 0x000000ffff0f8224 */ /* 0x001fe400078e0006 */
[----:B------:R-:W-:-:S05]  /*51bd0*/  @!P0 IMAD.MOV.U32 R14, RZ, RZ, R5 ;  /* 0x000000ffff0e8224 */ /* 0x000fca00078e0005 */
[----:B------:R2:W4:Y:S04]  /*51be0*/  @!P0 LDG.E.U8 R16, desc[UR40][R14.64] ;  /* 0x000000280e108981 */ /* 0x000528000c1e1100 */
[----:B---3--:R-:W-:Y:S04]  /*51bf0*/  STL [R1+0x46cc], R11 ;  /* 0x0046cc0b01007387 */ /* 0x008fe80000100800 */
[----:B------:R-:W3:Y:S04]  /*51c00*/  LDL R4, [R1+0x228c] ;  /* 0x00228c0001047983 */ /* 0x000ee80000100800 */
[----:B------:R-:W3:Y:S04]  /*51c10*/  LDL R8, [R1+0x2294] ;  /* 0x0022940001087983 */ /* 0x000ee80000100800 */
[----:B------:R-:W3:Y:S01]  /*51c20*/  LDL R7, [R1+0x22cc] ;  /* 0x0022cc0001077983 */ /* 0x000ee20000100800 */
[----:B--2---:R-:W-:-:S02]  /*51c30*/  @!P0 IMAD.MOV.U32 R15, RZ, RZ, R9 ;  /* 0x000000ffff0f8224 */ /* 0x004fc400078e0009 */
[----:B------:R-:W-:-:S05]  /*51c40*/  @!P0 IMAD.MOV.U32 R14, RZ, RZ, R2 ;  /* 0x000000ffff0e8224 */ /* 0x000fca00078e0002 */
[----:B------:R0:W2:Y:S04]  /*51c50*/  @!P0 LDG.E.U8 R18, desc[UR40][R14.64] ;  /* 0x000000280e128981 */ /* 0x0000a8000c1e1100 */
[----:B----4-:R-:W-:Y:S04]  /*51c60*/  STL [R1+0x463c], R12 ;  /* 0x00463c0c01007387 */ /* 0x010fe80000100800 */
[----:B------:R-:W4:Y:S04]  /*51c70*/  LDL R6, [R1+0x229c] ;  /* 0x00229c0001067983 */ /* 0x000f280000100800 */
[----:B------:R-:W4:Y:S01]  /*51c80*/  LDL R5, [R1+0x22c8] ;  /* 0x0022c80001057983 */ /* 0x000f220000100800 */
[----:B0-----:R-:W-:-:S03]  /*51c90*/  @!P0 IMAD.MOV.U32 R14, RZ, RZ, R3 ;  /* 0x000000ffff0e8224 */ /* 0x001fc600078e0003 */
[----:B------:R-:W-:Y:S04]  /*51ca0*/  STL [R1+0x4608], R16 ;  /* 0x0046081001007387 */ /* 0x000fe80000100800 */
[----:B------:R-:W4:Y:S01]  /*51cb0*/  LDL R2, [R1+0x22c4] ;  /* 0x0022c40001027983 */ /* 0x000f220000100800 */
[----:B---3--:R-:W-:Y:S01]  /*51cc0*/  @!P0 IMAD.MOV.U32 R15, RZ, RZ, R4 ;  /* 0x000000ffff0f8224 */ /* 0x008fe200078e0004 */
[----:B------:R-:W-:Y:S02]  /*51cd0*/  PRMT R20, RZ, 0x7610, R20 ;  /* 0x00007610ff147816 */ /* 0x000fe40000000014 */
[----:B------:R-:W-:-:S04]  /*51ce0*/  PRMT R22, RZ, 0x7610, R22 ;  /* 0x00007610ff167816 */ /* 0x000fc80000000016 */
[----:B------:R0:W3:Y:S04]  /*51cf0*/  @!P0 LDG.E.U8 R20, desc[UR40][R14.64] ;  /* 0x000000280e148981 */ /* 0x0000e8000c1e1100 */
[----:B--2---:R-:W-:Y:S04]  /*51d00*/  STL [R1+0x460c], R18 ;  /* 0x00460c1201007387 */ /* 0x004fe80000100800 */
[----:B------:R-:W2:Y:S04]  /*51d10*/  LDL R4, [R1+0x22ac] ;  /* 0x0022ac0001047983 */ /* 0x000ea80000100800 */
[----:B------:R-:W3:Y:S01]  /*51d20*/  LDL R3, [R1+0x22c0] ;  /* 0x0022c00001037983 */ /* 0x000ee20000100800 */
[----:B0-----:R-:W-:-:S02]  /*51d30*/  @!P0 IMAD.MOV.U32 R14, RZ, RZ, R7 ;  /* 0x000000ffff0e8224 */ /* 0x001fc400078e0007 */
[----:B------:R-:W-:Y:S01]  /*51d40*/  @!P0 IMAD.MOV.U32 R15, RZ, RZ, R8 ;  /* 0x000000ffff0f8224 */ /* 0x000fe200078e0008 */
[----:B------:R-:W-:-:S04]  /*51d50*/  PRMT R24, RZ, 0x7610, R24 ;  /* 0x00007610ff187816 */ /* 0x000fc80000000018 */
[----:B------:R4:W3:Y:S02]  /*51d60*/  @!P0 LDG.E.U8 R22, desc[UR40][R14.64] ;  /* 0x000000280e168981 */ /* 0x0008e4000c1e1100 */
[----:B----4-:R-:W-:Y:S02]  /*51d70*/  @!P0 IMAD.MOV.U32 R14, RZ, RZ, R5 ;  /* 0x000000ffff0e8224 */ /* 0x010fe400078e0005 */
[----:B------:R-:W-:-:S05]  /*51d80*/  @!P0 IMAD.MOV.U32 R15, RZ, RZ, R6 ;  /* 0x000000ffff0f8224 */ /* 0x000fca00078e0006 */
[----:B------:R0:W4:Y:S01]  /*51d90*/  @!P0 LDG.E.U8 R24, desc[UR40][R14.64] ;  /* 0x000000280e188981 */ /* 0x000122000c1e1100 */
[----:B------:R-:W-:Y:S02]  /*51da0*/  PRMT R26, RZ, 0x7610, R26 ;  /* 0x00007610ff1a7816 */ /* 0x000fe4000000001a */
[----:B------:R-:W-:Y:S01]  /*51db0*/  PRMT R28, RZ, 0x7610, R28 ;  /* 0x00007610ff1c7816 */ /* 0x000fe2000000001c */
[----:B0-----:R-:W-:Y:S02]  /*51dc0*/  @!P0 IMAD.MOV.U32 R14, RZ, RZ, R2 ;  /* 0x000000ffff0e8224 */ /* 0x001fe400078e0002 */
[----:B------:R-:W-:-:S05]  /*51dd0*/  @!P0 IMAD.MOV.U32 R15, RZ, RZ, R0 ;  /* 0x000000ffff0f8224 */ /* 0x000fca00078e0000 */
[----:B------:R2:W4:Y:S01]  /*51de0*/  @!P0 LDG.E.U8 R26, desc[UR40][R14.64] ;  /* 0x000000280e1a8981 */ /* 0x000522000c1e1100 */
[----:B------:R-:W0:Y:S01]  /*51df0*/  S2R R27, SR_TID.X ;  /* 0x00000000001b7919 */ /* 0x000e220000002100 */
[----:B--2---:R-:W-:Y:S02]  /*51e00*/  @!P0 IMAD.MOV.U32 R15, RZ, RZ, R4 ;  /* 0x000000ffff0f8224 */ /* 0x004fe400078e0004 */
[----:B---3--:R-:W-:-:S05]  /*51e10*/  @!P0 IMAD.MOV.U32 R14, RZ, RZ, R3 ;  /* 0x000000ffff0e8224 */ /* 0x008fca00078e0003 */
[----:B------:R1:W2:Y:S01]  /*51e20*/  @!P0 LDG.E.U8 R28, desc[UR40][R14.64] ;  /* 0x000000280e1c8981 */ /* 0x0002a2000c1e1100 */
[----:B0-----:R-:W-:Y:S02]  /*51e30*/  LOP3.LUT R29, R27, 0x3, RZ, 0xc0, !PT ;  /* 0x000000031b1d7812 */ /* 0x001fe400078ec0ff */
[----:B------:R-:W-:-:S03]  /*51e40*/  SHF.R.U32.HI R27, RZ, 0x2, R27 ;  /* 0x00000002ff1b7819 */ /* 0x000fc6000001161b */
[----:B------:R-:W-:Y:S01]  /*51e50*/  IMAD R29, R29, 0x110, RZ ;  /* 0x000001101d1d7824 */ /* 0x000fe200078e02ff */
[----:B------:R-:W-:Y:S01]  /*51e60*/  SGXT.U32 R27, R27, 0x3 ;  /* 0x000000031b1b781a */ /* 0x000fe20000000000 */
[----:B------:R-:W-:Y:S03]  /*51e70*/  STL [R1+0x4684], R20 ;  /* 0x0046841401007387 */ /* 0x000fe60000100800 */
[CC--:B------:R-:W-:Y:S01]  /*51e80*/  LOP3.LUT R2, R29.reuse, R27.reuse, RZ, 0xfc, !PT ;  /* 0x0000001b1d027212 */ /* 0x0c0fe200078efcff */
[----:B------:R-:W-:Y:S04]  /*51e90*/  STL [R1+0x4688], R22 ;  /* 0x0046881601007387 */ /* 0x000fe80000100800 */
[----:B-1----:R-:W0:Y:S04]  /*51ea0*/  LDS.U8 R15, [R2+UR5] ;  /* 0x00000005020f7984 */ /* 0x002e280008000000 */
[----:B----4-:R-:W-:Y:S04]  /*51eb0*/  STL [R1+0x4640], R24 ;  /* 0x0046401801007387 */ /* 0x010fe80000100800 */
[----:B------:R-:W-:Y:S04]  /*51ec0*/  STL [R1+0x23dc], R0 ;  /* 0x0023dc0001007387 */ /* 0x000fe80000100800 */
[----:B------:R-:W1:Y:S04]  /*51ed0*/  LDS.U8 R14, [R2+UR5+0x40] ;  /* 0x00004005020e7984 */ /* 0x000e680008000000 */
[----:B------:R-:W3:Y:S04]  /*51ee0*/  LDS.U8 R0, [R2+UR5+0x88] ;  /* 0x0000880502007984 */ /* 0x000ee80008000000 */
[----:B------:R-:W4:Y:S04]  /*51ef0*/  LDS.U8 R4, [R2+UR5+0xc8] ;  /* 0x0000c80502047984 */ /* 0x000f280008000000 */
[----:B------:R-:W0:Y:S04]  /*51f00*/  LDS.U8 R3, [R2+UR5+0x8] ;  /* 0x0000080502037984 */ /* 0x000e280008000000 */
[----:B------:R-:W-:Y:S04]  /*51f10*/  STL [R1+0x4644], R26 ;  /* 0x0046441a01007387 */ /* 0x000fe80000100800 */
[----:B--2---:R-:W-:Y:S04]  /*51f20*/  STL [R1+0x4610], R28 ;  /* 0x0046101c01007387 */ /* 0x004fe80000100800 */
[----:B0-----:R-:W-:Y:S04]  /*51f30*/  STL [R1+0x4614], R15 ;  /* 0x0046140f01007387 */ /* 0x001fe80000100800 */
[----:B-1----:R-:W-:Y:S04]  /*51f40*/  STL [R1+0x4618], R14 ;  /* 0x0046180e01007387 */ /* 0x002fe80000100800 */
[----:B---3--:R-:W-:Y:S04]  /*51f50*/  STL [R1+0x1038], R0 ;  /* 0x0010380001007387 */ /* 0x008fe80000100800 */
[----:B------:R-:W0:Y:S04]  /*51f60*/  LDS.U8 R0, [R2+UR5+0x48] ;  /* 0x0000480502007984 */ /* 0x000e280008000000 */
[----:B----4-:R-:W-:Y:S04]  /*51f70*/  STL [R1+0x1034], R4 ;  /* 0x0010340401007387 */ /* 0x010fe80000100800 */
[----:B------:R-:W1:Y:S04]  /*51f80*/  LDS.U8 R4, [R2+UR5+0x80] ;  /* 0x0000800502047984 */ /* 0x000e680008000000 */
[----:B------:R-:W-:Y:S04]  /*51f90*/  STL [R1+0xa88], R3 ;  /* 0x000a880301007387 */ /* 0x000fe80000100800 */
[----:B------:R-:W2:Y:S04]  /*51fa0*/  LDS.U8 R3, [R2+UR5+0xc0] ;  /* 0x0000c00502037984 */ /* 0x000ea80008000000 */
[----:B0-----:R-:W-:Y:S04]  /*51fb0*/  STL [R1+0xa84], R0 ;  /* 0x000a840001007387 */ /* 0x001fe80000100800 */
[----:B------:R-:W0:Y:S04]  /*51fc0*/  LDS.U8 R0, [R2+UR5+0x400] ;  /* 0x0004000502007984 */ /* 0x000e280008000000 */
[----:B-1----:R-:W-:Y:S04]  /*51fd0*/  STL [R1+0x1040], R4 ;  /* 0x0010400401007387 */ /* 0x002fe80000100800 */
[----:B------:R-:W1:Y:S04]  /*51fe0*/  LDS.U8 R4, [R2+UR5+0x440] ;  /* 0x0004400502047984 */ /* 0x000e680008000000 */
[----:B--2---:R-:W-:Y:S04]  /*51ff0*/  STL [R1+0x103c], R3 ;  /* 0x00103c0301007387 */ /* 0x004fe80000100800 */
        /* <DEDUP_REMOVED lines=37> */
[----:B0-----:R0:W-:Y:S04]  /*52250*/  STL [R1+0x2348], R0 ;  /* 0x0023480001007387 */ /* 0x0011e80000100800 */
[----:B-1----:R-:W-:Y:S04]  /*52260*/  STL [R1+0x2344], R4 ;  /* 0x0023440401007387 */ /* 0x002fe80000100800 */
[----:B------:R-:W1:Y:S04]  /*52270*/  LDS.U8 R4, [R2+UR5+0xc48] ;  /* 0x000c480502047984 */ /* 0x000e680008000000 */
[----:B--2---:R-:W-:Y:S04]  /*52280*/  STL [R1+0x10d8], R3 ;  /* 0x0010d80301007387 */ /* 0x004fe80000100800 */
[----:B------:R-:W2:Y:S04]  /*52290*/  LDS.U8 R3, [R2+UR5+0xc80] ;  /* 0x000c800502037984 */ /* 0x000ea80008000000 */
[----:B------:R-:W3:Y:S01]  /*522a0*/  LDS.U8 R2, [R2+UR5+0xcc0] ;  /* 0x000cc00502027984 */ /* 0x000ee20008000000 */
[----:B0-----:R-:W-:-:S04]  /*522b0*/  LOP3.LUT R0, R29, R27, RZ, 0xfc, !PT ;  /* 0x0000001b1d007212 */ /* 0x001fc800078efcff */
[----:B------:R-:W-:Y:S01]  /*522c0*/  LOP3.LUT R0, R0, 0x10, RZ, 0x3c, !PT ;  /* 0x0000001000007812 */ /* 0x000fe200078e3cff */
[----:B-1----:R-:W-:Y:S04]  /*522d0*/  STL [R1+0x10d4], R4 ;  /* 0x0010d40401007387 */ /* 0x002fe80000100800 */
[----:B------:R-:W0:Y:S04]  /*522e0*/  LDS.U8 R4, [R0+UR5] ;  /* 0x0000000500047984 */ /* 0x000e280008000000 */
[----:B--2---:R-:W-:Y:S04]  /*522f0*/  STL [R1+0x2350], R3 ;  /* 0x0023500301007387 */ /* 0x004fe80000100800 */
[----:B------:R-:W1:Y:S04]  /*52300*/  LDS.U8 R3, [R0+UR5+0x40] ;  /* 0x0000400500037984 */ /* 0x000e680008000000 */
[----:B---3--:R-:W-:Y:S04]  /*52310*/  STL [R1+0x234c], R2 ;  /* 0x00234c0201007387 */ /* 0x008fe80000100800 */
        /* <DEDUP_REMOVED lines=38> */
[----:B-1----:R-:W-:Y:S04]  /*52580*/  STL [R1+0x2354], R3 ;  /* 0x0023540301007387 */ /* 0x002fe80000100800 */
[----:B------:R-:W0:Y:S04]  /*52590*/  LDS.U8 R4, [R0+UR5+0x848] ;  /* 0x0008480500047984 */ /* 0x000e280008000000 */
[----:B------:R-:W1:Y:S04]  /*525a0*/  LDS.U8 R3, [R0+UR5+0x880] ;  /* 0x0008800500037984 */ /* 0x000e680008000000 */
[----:B--2---:R-:W-:Y:S04]  /*525b0*/  STL [R1+0x22e0], R2 ;  /* 0x0022e00201007387 */ /* 0x004fe80000100800 */
[----:B------:R-:W2:Y:S04]  /*525c0*/  LDS.U8 R2, [R0+UR5+0x8c0] ;  /* 0x0008c00500027984 */ /* 0x000ea80008000000 */
[----:B0-----:R-:W-:Y:S04]  /*525d0*/  STL [R1+0x22dc], R4 ;  /* 0x0022dc0401007387 */ /* 0x001fe80000100800 */
[----:B-1----:R-:W-:Y:S04]  /*525e0*/  STL [R1+0x2360], R3 ;  /* 0x0023600301007387 */ /* 0x002fe80000100800 */
[----:B--2---:R-:W-:Y:S04]  /*525f0*/  STL [R1+0x235c], R2 ;  /* 0x00235c0201007387 */ /* 0x004fe80000100800 */
[----:B------:R-:W0:Y:S04]  /*52600*/  LDS.U8 R3, [R0+UR5+0xc00] ;  /* 0x000c000500037984 */ /* 0x000e280008000000 */
[----:B------:R-:W1:Y:S04]  /*52610*/  LDS.U8 R2, [R0+UR5+0xc40] ;  /* 0x000c400500027984 */ /* 0x000e680008000000 */
[----:B------:R-:W-:Y:S01]  /*52620*/  LDS.U8 R4, [R0+UR5+0xcc8] ;  /* 0x000cc80500047984 */ /* 0x000fe20008000000 */
[----:B------:R-:W2:Y:S03]  /*52630*/  S2R R27, SR_TID.X ;  /* 0x00000000001b7919 */ /* 0x000ea60000002100 */
[----:B0-----:R-:W-:Y:S04]  /*52640*/  STL [R1+0x22e8], R3 ;  /* 0x0022e80301007387 */ /* 0x001fe80000100800 */
[----:B-1----:R-:W-:Y:S04]  /*52650*/  STL [R1+0x22e4], R2 ;  /* 0x0022e40201007387 */ /* 0x002fe80000100800 */
[----:B------:R-:W0:Y:S04]  /*52660*/  LDS.U8 R2, [R0+UR5+0xc88] ;  /* 0x000c880500027984 */ /* 0x000e280008000000 */
[----:B------:R-:W1:Y:S01]  /*52670*/  LDS.U8 R3, [R0+UR5+0xc08] ;  /* 0x000c080500037984 */ /* 0x000e620008000000 */
[----:B--2---:R-:W-:-:S02]  /*52680*/  LOP3.LUT R29, R27, 0x3, RZ, 0xc0, !PT ;  /* 0x000000031b1d7812 */ /* 0x004fc400078ec0ff */
[----:B------:R-:W-:-:S03]  /*52690*/  SHF.R.U32.HI R27, RZ, 0x2, R27 ;  /* 0x00000002ff1b7819 */ /* 0x000fc6000001161b */
[----:B------:R-:W-:Y:S01]  /*526a0*/  IMAD R29, R29, 0x110, RZ ;  /* 0x000001101d1d7824 */ /* 0x000fe200078e02ff */
[----:B------:R-:W-:Y:S01]  /*526b0*/  SGXT.U32 R27, R27, 0x3 ;  /* 0x000000031b1b781a */ /* 0x000fe20000000000 */
[----:B0-----:R0:W-:Y:S04]  /*526c0*/  STL [R1+0x2368], R2 ;  /* 0x0023680201007387 */ /* 0x0011e80000100800 */
[----:B------:R-:W-:Y:S04]  /*526d0*/  STL [R1+0x2364], R4 ;  /* 0x0023640401007387 */ /* 0x000fe80000100800 */
[----:B-1----:R-:W-:Y:S04]  /*526e0*/  STL [R1+0x22f0], R3 ;  /* 0x0022f00301007387 */ /* 0x002fe80000100800 */
[----:B------:R-:W1:Y:S04]  /*526f0*/  LDS.U8 R4, [R0+UR5+0xc48] ;  /* 0x000c480500047984 */ /* 0x000e680008000000 */
[----:B------:R-:W2:Y:S04]  /*52700*/  LDS.U8 R3, [R0+UR5+0xc80] ;  /* 0x000c800500037984 */ /* 0x000ea80008000000 */
[----:B------:R-:W3:Y:S01]  /*52710*/  LDS.U8 R0, [R0+UR5+0xcc0] ;  /* 0x000cc00500007984 */ /* 0x000ee20008000000 */
[----:B0-----:R-:W-:-:S04]  /*52720*/  LOP3.LUT R2, R29, R27, RZ, 0xfc, !PT ;  /* 0x0000001b1d027212 */ /* 0x001fc800078efcff */
[----:B------:R-:W-:-:S05]  /*52730*/  LOP3.LUT R2, R2, 0x20, RZ, 0x3c, !PT ;  /* 0x0000002002027812 */ /* 0x000fca00078e3cff */
[----:B------:R-:W-:Y:S04]  /*52740*/  LDS.U8 R5, [R2+UR5+0xc48] ;  /* 0x000c480502057984 */ /* 0x000fe80008000000 */
        /* <DEDUP_REMOVED lines=58> */
[----:B--2---:R2:W-:Y:S02]  /*52af0*/  STL [R1+0x2388], R0 ;  /* 0x0023880001007387 */ /* 0x0045e40000100800 */
[----:B--2---:R-:W-:-:S04]  /*52b00*/  LOP3.LUT R0, R29, R27, RZ, 0xfc, !PT ;  /* 0x0000001b1d007212 */ /* 0x004fc800078efcff */
[----:B------:R-:W-:Y:S01]  /*52b10*/  LOP3.LUT R0, R0, 0x30, RZ, 0x3c, !PT ;  /* 0x0000003000007812 */ /* 0x000fe200078e3cff */
[----:B0-----:R-:W-:Y:S04]  /*52b20*/  STL [R1+0x2384], R4 ;  /* 0x0023840401007387 */ /* 0x001fe80000100800 */
[----:B-1----:R-:W-:Y:S04]  /*52b30*/  STL [R1+0x2310], R3 ;  /* 0x0023100301007387 */ /* 0x002fe80000100800 */
[----:B------:R-:W0:Y:S04]  /*52b40*/  LDS.U8 R4, [R2+UR5+0xc80] ;  /* 0x000c800502047984 */ /* 0x000e280008000000 */
[----:B------:R-:W1:Y:S04]  /*52b50*/  LDS.U8 R3, [R2+UR5+0xcc0] ;  /* 0x000cc00502037984 */ /* 0x000e680008000000 */
[----:B------:R-:W2:Y:S04]  /*52b60*/  LDS.U8 R2, [R0+UR5] ;  /* 0x0000000500027984 */ /* 0x000ea80008000000 */
[----:B------:R-:W-:Y:S04]  /*52b70*/  STL [R1+0x230c], R5 ;  /* 0x00230c0501007387 */ /* 0x000fe80000100800 */
        /* <DEDUP_REMOVED lines=53> */
[----:B------:R-:W2:Y:S01]  /*52ed0*/  LDS.U8 R2, [R0+UR5+0xcc8] ;  /* 0x000cc80500027984 */ /* 0x000ea20008000000 */
[----:B------:R-:W3:Y:S03]  /*52ee0*/  S2R R29, SR_TID.X ;  /* 0x00000000001d7919 */ /* 0x000ee60000002100 */
[----:B0-----:R-:W-:Y:S04]  /*52ef0*/  STL [R1+0x2324], R4 ;  /* 0x0023240401007387 */ /* 0x001fe80000100800 */
[----:B-1----:R-:W-:Y:S04]  /*52f00*/  STL [R1+0x23a8], R3 ;  /* 0x0023a80301007387 */ /* 0x002fe80000100800 */
[----:B------:R-:W0:Y:S04]  /*52f10*/  LDS.U8 R4, [R0+UR5+0xc08] ;  /* 0x000c080500047984 */ /* 0x000e280008000000 */
[----:B------:R-:W1:Y:S04]  /*52f20*/  LDS.U8 R3, [R0+UR5+0xc48] ;  /* 0x000c480500037984 */ /* 0x000e680008000000 */
[----:B--2---:R-:W-:Y:S04]  /*52f30*/  STL [R1+0x23a4], R2 ;  /* 0x0023a40201007387 */ /* 0x004fe80000100800 */
[----:B------:R-:W2:Y:S01]  /*52f40*/  LDS.U8 R2, [R0+UR5+0xc80] ;  /* 0x000c800500027984 */ /* 0x000ea20008000000 */
[----:B---3--:R-:W-:-:S03]  /*52f50*/  LOP3.LUT R25, R29, 0x3f, RZ, 0xc0, !PT ;  /* 0x0000003f1d197812 */ /* 0x008fc600078ec0ff */
[----:B------:R-:W3:Y:S04]  /*52f60*/  LDS.U8 R0, [R0+UR5+0xcc0] ;  /* 0x000cc00500007984 */ /* 0x000ee80008000000 */
[----:B0-----:R-:W-:Y:S04]  /*52f70*/  STL [R1+0x2330], R4 ;  /* 0x0023300401007387 */ /* 0x001fe80000100800 */
[----:B-1----:R-:W-:Y:S04]  /*52f80*/  STL [R1+0x232c], R3 ;  /* 0x00232c0301007387 */ /* 0x002fe80000100800 */
[----:B------:R0:W-:Y:S04]  /*52f90*/  STL [R1+0x468c], R29 ;  /* 0x00468c1d01007387 */ /* 0x0001e80000100800 */
[----:B--2---:R-:W-:Y:S04]  /*52fa0*/  STL [R1+0x23b0], R2 ;  /* 0x0023b00201007387 */ /* 0x004fe80000100800 */
[----:B0-----:R-:W2:Y:S01]  /*52fb0*/  LDL.LU R29, [R1+0xfbc] ;  /* 0x000fbc00011d7983 */ /* 0x001ea20000300800 */
[----:B------:R-:W-:Y:S06]  /*52fc0*/  BAR.SYNC.DEFER_BLOCKING 0x0 ;  /* 0x0000000000007b1d */ /* 0x000fec0000010000 */
[----:B--2---:R0:W-:Y:S04]  /*52fd0*/  STL [R1+0x46f0], R29 ;  /* 0x0046f01d01007387 */ /* 0x0041e80000100800 */
[----:B0-----:R-:W2:Y:S04]  /*52fe0*/  LDL.LU R29, [R1+0xff0] ;  /* 0x000ff000011d7983 */ /* 0x001ea80000300800 */
        /* <DEDUP_REMOVED lines=26> */
[----:B---3--:R0:W-:Y:S04]  /*53190*/  STL [R1+0x2778], R0 ;  /* 0x0027780001007387 */ /* 0x0081e80000100800 */
[----:B0-----:R-:W3:Y:S04]  /*531a0*/  LDL.LU R0, [R1+0xfec] ;  /* 0x000fec0001007983 */ /* 0x001ee80000300800 */
[----:B--2---:R0:W-:Y:S04]  /*531b0*/  STS.U8 [R25+UR5], R29 ;  /* 0x0000001d19007988 */ /* 0x0041e80008000005 */
[----:B0-----:R-:W2:Y:S04]  /*531c0*/  LDL.LU R29, [R1+0x46f0] ;  /* 0x0046f000011d7983 */ /* 0x001ea80000300800 */
[----:B---3--:R0:W-:Y:S04]  /*531d0*/  STS.U8 [R25+UR5+0x40], R0 ;  /* 0x0000400019007988 */ /* 0x0081e80008000005 */
[----:B0-----:R-:W3:Y:S04]  /*531e0*/  LDL.LU R0, [R1+0xdc0] ;  /* 0x000dc00001007983 */ /* 0x001ee80000300800 */
[----:B---3--:R0:W-:Y:S04]  /*531f0*/  STL [R1+0x46e4], R0 ;  /* 0x0046e40001007387 */ /* 0x0081e80000100800 */
[----:B0-----:R-:W3:Y:S04]  /*53200*/  LDL.LU R0, [R1+0xddc] ;  /* 0x000ddc0001007983 */ /* 0x001ee80000300800 */
[----:B---3--:R0:W-:Y:S04]  /*53210*/  STL [R1+0x46e8], R0 ;  /* 0x0046e80001007387 */ /* 0x0081e80000100800 */
[----:B0-----:R-:W3:Y:S04]  /*53220*/  LDL.LU R0, [R1+0xde0] ;  /* 0x000de00001007983 */ /* 0x001ee80000300800 */
[----:B--2---:R-:W-:Y:S04]  /*53230*/  STS.U8 [R25+UR5+0x200], R29 ;  /* 0x0002001d19007988 */ /* 0x004fe80008000005 */
[----:B----4-:R-:W-:Y:S04]  /*53240*/  STS.U8 [R25+UR5+0x240], R14 ;  /* 0x0002400e19007988 */ /* 0x010fe80008000005 */
[----:B------:R-:W-:Y:S04]  /*53250*/  STS.U8 [R25+UR5+0x400], R15 ;  /* 0x0004000f19007988 */ /* 0x000fe80008000005 */
        /* <DEDUP_REMOVED lines=10> */
[----:B---3--:R0:W-:Y:S04]  /*53300*/  STL [R1+0x46ec], R0 ;  /* 0x0046ec0001007387 */ /* 0x0081e80000100800 */
        /* <DEDUP_REMOVED lines=14> */
[----:B------:R-:W3:Y:S04]  /*533f0*/  LDL.LU R10, [R1+0xcfc] ;  /* 0x000cfc00010a7983 */ /* 0x000ee80000300800 */
[----:B------:R1:W-:Y:S04]  /*53400*/  STS.U8 [R25+UR5+0x1000], R8 ;  /* 0x0010000819007988 */ /* 0x0003e80008000005 */
[----:B------:R0:W-:Y:S04]  /*53410*/  STS.U8 [R25+UR5+0x1040], R7 ;  /* 0x0010400719007988 */ /* 0x0001e80008000005 */
[----:B------:R0:W-:Y:S04]  /*53420*/  STS.U8 [R25+UR5+0x1200], R6 ;  /* 0x0012000619007988 */ /* 0x0001e80008000005 */
[----:B------:R1:W-:Y:S04]  /*53430*/  STS.U8 [R25+UR5+0x1240], R5 ;  /* 0x0012400519007988 */ /* 0x0003e80008000005 */
[----:B------:R1:W-:Y:S04]  /*53440*/  STS.U8 [R25+UR5+0x1400], R4 ;  /* 0x0014000419007988 */ /* 0x0003e80008000005 */
[----:B0-----:R-:W3:Y:S04]  /*53450*/  LDL.LU R9, [R1+0xce0] ;  /* 0x000ce00001097983 */ /* 0x001ee80000300800 */
[----:B-1----:R-:W3:Y:S04]  /*53460*/  LDL.LU R8, [R1+0xcdc] ;  /* 0x000cdc0001087983 */ /* 0x002ee80000300800 */
        /* <DEDUP_REMOVED lines=18> */
[----:B0-----:R-:W3:Y:S04]  /*53590*/  LDL.LU R23, [R1+0xc1c] ;  /* 0x000c1c0001177983 */ /* 0x001ee80000300800 */
[----:B-1----:R-:W3:Y:S04]  /*535a0*/  LDL.LU R27, [R1+0xc18] ;  /* 0x000c1800011b7983 */ /* 0x002ee80000300800 */
[----:B--2---:R0:W-:Y:S04]  /*535b0*/  STS.U8 [R25+UR5+0x1c40], R0 ;  /* 0x001c400019007988 */ /* 0x0041e80008000005 */
[----:B0-----:R-:W2:Y:S04]  /*535c0*/  LDL.LU R0, [R1+0x46ec] ;  /* 0x0046ec0001007983 */ /* 0x001ea80000300800 */
[----:B--2---:R0:W-:Y:S04]  /*535d0*/  STS.U8 [R25+UR5+0x1e00], R0 ;  /* 0x001e000019007988 */ /* 0x0041e80008000005 */
[----:B0-----:R-:W2:Y:S04]  /*535e0*/  LDL.LU R0, [R1+0x46e8] ;  /* 0x0046e80001007983 */ /* 0x001ea80000300800 */
[----:B--2---:R0:W-:Y:S04]  /*535f0*/  STS.U8 [R25+UR5+0x1e40], R0 ;  /* 0x001e400019007988 */ /* 0x0041e80008000005 */
[----:B0-----:R-:W2:Y:S04]  /*53600*/  LDL.LU R0, [R1+0x46e4] ;  /* 0x0046e40001007983 */ /* 0x001ea80000300800 */
[----:B--2---:R0:W-:Y:S04]  /*53610*/  STS.U8 [R25+UR5+0x2000], R0 ;  /* 0x0020000019007988 */ /* 0x0041e80008000005 */
[----:B0-----:R-:W2:Y:S04]  /*53620*/  LDL.LU R0, [R1+0xbd8] ;  /* 0x000bd80001007983 */ /* 0x001ea80000300800 */
[----:B--2---:R0:W-:Y:S04]  /*53630*/  STL [R1+0x46d8], R0 ;  /* 0x0046d80001007387 */ /* 0x0041e80000100800 */
[----:B0-----:R-:W2:Y:S04]  /*53640*/  LDL.LU R0, [R1+0xbdc] ;  /* 0x000bdc0001007983 */ /* 0x001ea80000300800 */
[----:B--2---:R0:W-:Y:S04]  /*53650*/  STL [R1+0x46dc], R0 ;  /* 0x0046dc0001007387 */ /* 0x0041e80000100800 */
[----:B0-----:R-:W2:Y:S04]  /*53660*/  LDL.LU R0, [R1+0xbf8] ;  /* 0x000bf80001007983 */ /* 0x001ea80000300800 */
[----:B---3--:R-:W-:Y:S04]  /*53670*/  STS.U8 [R25+UR5+0x2040], R29 ;  /* 0x0020401d19007988 */ /* 0x008fe80008000005 */
        /* <DEDUP_REMOVED lines=61> */
[----:B--2---:R-:W-:Y:S04]  /*53a50*/  STS.U8 [R25+UR5+0x3e40], R0 ;  /* 0x003e400019007988 */ /* 0x004fe80008000005 */
        /* <DEDUP_REMOVED lines=23> */
[----:B------:R0:W-:Y:S04]  /*53bd0*/  STS.U8 [R25+UR5+0x5640], R19 ;  /* 0x0056401319007988 */ /* 0x0001e80008000005 */
[----:B0-----:R-:W2:Y:S04]  /*53be0*/  LDL.LU R19, [R1+0x9d4] ;  /* 0x0009d40001137983 */ /* 0x001ea80000300800 */
[----:B------:R-:W3:Y:S04]  /*53bf0*/  LDL.LU R11, [R1+0x998] ;  /* 0x00099800010b7983 */ /* 0x000ee80000300800 */
[----:B---3--:R0:W-:Y:S04]  /*53c00*/  STL [R1+0x46d0], R11 ;  /* 0x0046d00b01007387 */ /* 0x0081e80000100800 */
[----:B0-----:R-:W3:Y:S04]  /*53c10*/  LDL.LU R11, [R1+0x9b4] ;  /* 0x0009b400010b7983 */ /* 0x001ee80000300800 */
[----:B------:R-:W-:Y:S04]  /*53c20*/  STS.U8 [R25+UR5+0x5800], R21 ;  /* 0x0058001519007988 */ /* 0x000fe80008000005 */
[----:B------:R-:W-:Y:S04]  /*53c30*/  STS.U8 [R25+UR5+0x5840], R23 ;  /* 0x0058401719007988 */ /* 0x000fe80008000005 */
[----:B---3--:R0:W-:Y:S04]  /*53c40*/  STL [R1+0x46d4], R11 ;  /* 0x0046d40b01007387 */ /* 0x0081e80000100800 */
        /* <DEDUP_REMOVED lines=24> */
[----:B------:R0:W-:Y:S04]  /*53dd0*/  STS.U8 [R25+UR5+0x5a00], R27 ;  /* 0x005a001b19007988 */ /* 0x0001e80008000005 */
[----:B------:R-:W4:Y:S04]  /*53de0*/  LDL.LU R13, [R1+0x30] ;  /* 0x00003000010d7983 */ /* 0x000f280000300800 */
[----:B--2---:R1:W-:Y:S04]  /*53df0*/  STS.U8 [R25+UR5+0x5a40], R19 ;  /* 0x005a401319007988 */ /* 0x0043e80008000005 */
[----:B0-----:R-:W2:Y:S04]  /*53e00*/  LDL.LU R27, [R1+0x2c] ;  /* 0x00002c00011b7983 */ /* 0x001ea80000300800 */
[----:B------:R-:W2:Y:S04]  /*53e10*/  LDL.LU R17, [R1+0x10] ;  /* 0x0000100001117983 */ /* 0x000ea80000300800 */
[----:B-1----:R-:W2:Y:S04]  /*53e20*/  LDL.LU R19, [R1+0xc] ;  /* 0x00000c0001137983 */ /* 0x002ea80000300800 */
[----:B---3--:R0:W-:Y:S04]  /*53e30*/  STS.U8 [R25+UR5+0x5c00], R11 ;  /* 0x005c000b19007988 */ /* 0x0081e80008000005 */
[----:B0-----:R-:W3:Y:S04]  /*53e40*/  LDL.LU R11, [R1+0x46d4] ;  /* 0x0046d400010b7983 */ /* 0x001ee80000300800 */
[----:B---3--:R0:W-:Y:S04]  /*53e50*/  STS.U8 [R25+UR5+0x5c40], R11 ;  /* 0x005c400b19007988 */ /* 0x0081e80008000005 */
[----:B0-----:R-:W3:Y:S04]  /*53e60*/  LDL.LU R11, [R1+0x46d0] ;  /* 0x0046d000010b7983 */ /* 0x001ee80000300800 */
[----:B---3--:R0:W-:Y:S04]  /*53e70*/  STS.U8 [R25+UR5+0x5e00], R11 ;  /* 0x005e000b19007988 */ /* 0x0081e80008000005 */
[----:B----4-:R1:W-:Y:S04]  /*53e80*/  STS.U8 [R25+UR5+0x5e40], R10 ;  /* 0x005e400a19007988 */ /* 0x0103e80008000005 */
[----:B------:R3:W-:Y:S04]  /*53e90*/  STS.U8 [R25+UR5+0x6000], R6 ;  /* 0x0060000619007988 */ /* 0x0007e80008000005 */
[----:B------:R4:W-:Y:S04]  /*53ea0*/  STS.U8 [R25+UR5+0x6040], R5 ;  /* 0x0060400519007988 */ /* 0x0009e80008000005 */
[----:B------:R1:W-:Y:S04]  /*53eb0*/  STS.U8 [R25+UR5+0x6200], R21 ;  /* 0x0062001519007988 */ /* 0x0003e80008000005 */
[----:B------:R2:W-:Y:S04]  /*53ec0*/  STS.U8 [R25+UR5+0x6240], R23 ;  /* 0x0062401719007988 */ /* 0x0005e80008000005 */
[----:B0-----:R-:W2:Y:S04]  /*53ed0*/  LDL.LU R11, [R1+0x46cc] ;  /* 0x0046cc00010b7983 */ /* 0x001ea80000300800 */
[----:B-1----:R-:W2:Y:S04]  /*53ee0*/  LDL.LU R10, [R1+0x46c8] ;  /* 0x0046c800010a7983 */ /* 0x002ea80000300800 */
[----:B---3--:R-:W3:Y:S04]  /*53ef0*/  LDL.LU R6, [R1+0x46c4] ;  /* 0x0046c40001067983 */ /* 0x008ee80000300800 */
[----:B----4-:R-:W4:Y:S04]  /*53f00*/  LDL.LU R5, [R1+0x46c0] ;  /* 0x0046c00001057983 */ /* 0x010f280000300800 */
[----:B------:R-:W3:Y:S04]  /*53f10*/  LDL.LU R21, [R1+0x46bc] ;  /* 0x0046bc0001157983 */ /* 0x000ee80000300800 */
[----:B--2---:R-:W2:Y:S04]  /*53f20*/  LDL.LU R23, [R1+0x46b8] ;  /* 0x0046b80001177983 */ /* 0x004ea80000300800 */
        /* <DEDUP_REMOVED lines=22> */
[----:B--2---:R-:W-:Y:S04]  /*54090*/  STS.U8 [R25+UR5+0x7a00], R23 ;  /* 0x007a001719007988 */ /* 0x004fe80008000005 */
[----:B---3--:R-:W-:Y:S04]  /*540a0*/  STS.U8 [R25+UR5+0x7a40], R21 ;  /* 0x007a401519007988 */ /* 0x008fe80008000005 */
[----:B----4-:R-:W-:Y:S04]  /*540b0*/  STS.U8 [R25+UR5+0x7c00], R5 ;  /* 0x007c000519007988 */ /* 0x010fe80008000005 */
[----:B------:R0:W-:Y:S04]  /*540c0*/  STS.U8 [R25+UR5+0x7c40], R6 ;  /* 0x007c400619007988 */ /* 0x0001e80008000005 */
[----:B0-----:R-:W2:Y:S04]  /*540d0*/  LDL.LU R6, [R1+0xf84] ;  /* 0x000f840001067983 */ /* 0x001ea80000300800 */
[----:B------:R-:W-:Y:S04]  /*540e0*/  STS.U8 [R25+UR5+0x7e00], R10 ;  /* 0x007e000a19007988 */ /* 0x000fe80008000005 */
[----:B------:R-:W-:Y:S01]  /*540f0*/  STS.U8 [R25+UR5+0x7e40], R11 ;  /* 0x007e400b19007988 */ /* 0x000fe20008000005 */
[----:B------:R-:W0:Y:S03]  /*54100*/  S2R R27, SR_TID.X ;  /* 0x00000000001b7919 */ /* 0x000e260000002100 */
[----:B--2---:R1:W-:Y:S04]  /*54110*/  STL [R1+0x46b4], R6 ;  /* 0x0046b40601007387 */ /* 0x0043e80000100800 */
[----:B-1----:R-:W2:Y:S04]  /*54120*/  LDL.LU R6, [R1+0xfe4] ;  /* 0x000fe40001067983 */ /* 0x002ea80000300800 */
        /* <DEDUP_REMOVED lines=26> */
[----:B------:R1:W-:Y:S04]  /*542d0*/  STL [R1+0x4648], R25 ;  /* 0x0046481901007387 */ /* 0x0003e80000100800 */
[----:B-1----:R-:W3:Y:S01]  /*542e0*/  LDL.LU R25, [R1+0xfe0] ;  /* 0x000fe00001197983 */ /* 0x002ee20000300800 */
[----:B0-----:R-:W-:-:S04]  /*542f0*/  LOP3.LUT R27, R27, 0x3f, RZ, 0xc0, !PT ;  /* 0x0000003f1b1b7812 */ /* 0x001fc800078ec0ff */
[----:B------:R-:W-:-:S05]  /*54300*/  LOP3.LUT R27, R27, 0x10, RZ, 0x3c, !PT ;  /* 0x000000101b1b7812 */ /* 0x000fca00078e3cff */
[----:B--2---:R0:W-:Y:S04]  /*54310*/  STS.U8 [R27+UR5+0x80], R6 ;  /* 0x000080061b007988 */ /* 0x0041e80008000005 */
[----:B0-----:R-:W2:Y:S04]  /*54320*/  LDL.LU R6, [R1+0x46b4] ;  /* 0x0046b40001067983 */ /* 0x001ea80000300800 */
[----:B---3--:R0:W-:Y:S04]  /*54330*/  STS.U8 [R27+UR5+0xc0], R25 ;  /* 0x0000c0191b007988 */ /* 0x0081e80008000005 */
[----:B0-----:R-:W3:Y:S04]  /*54340*/  LDL.LU R25, [R1+0xdb8] ;  /* 0x000db80001197983 */ /* 0x001ee80000300800 */
[----:B---3--:R0:W-:Y:S04]  /*54350*/  STL [R1+0x46a8], R25 ;  /* 0x0046a81901007387 */ /* 0x0081e80000100800 */
[----:B0-----:R-:W3:Y:S04]  /*54360*/  LDL.LU R25, [R1+0xdd4] ;  /* 0x000dd40001197983 */ /* 0x001ee80000300800 */
[----:B---3--:R0:W-:Y:S04]  /*54370*/  STL [R1+0x46ac], R25 ;  /* 0x0046ac1901007387 */ /* 0x0081e80000100800 */
[----:B0-----:R-:W3:Y:S04]  /*54380*/  LDL.LU R25, [R1+0xdd8] ;  /* 0x000dd80001197983 */ /* 0x001ee80000300800 */
[----:B------:R-:W-:Y:S04]  /*54390*/  STS.U8 [R27+UR5+0x280], R11 ;  /* 0x0002800b1b007988 */ /* 0x000fe80008000005 */
[----:B------:R-:W-:Y:S04]  /*543a0*/  STS.U8 [R27+UR5+0x2c0], R10 ;  /* 0x0002c00a1b007988 */ /* 0x000fe80008000005 */
[----:B--2---:R-:W-:Y:S04]  /*543b0*/  STS.U8 [R27+UR5+0x480], R6 ;  /* 0x000480061b007988 */ /* 0x004fe80008000005 */
[----:B------:R-:W-:Y:S04]  /*543c0*/  STS.U8 [R27+UR5+0x4c0], R5 ;  /* 0x0004c0051b007988 */ /* 0x000fe80008000005 */
        /* <DEDUP_REMOVED lines=134> */
[----:B------:R0:W-:Y:S04]  /*54c30*/  STS.U8 [R27+UR5+0x46c0], R29 ;  /* 0x0046c01d1b007988 */ /* 0x0001e80008000005 */
[----:B0-----:R-:W2:Y:S04]  /*54c40*/  LDL.LU R29, [R1+0x990] ;  /* 0x00099000011d7983 */ /* 0x001ea80000300800 */
[----:B--2---:R0:W-:Y:S04]  /*54c50*/  STL [R1+0x4690], R29 ;  /* 0x0046901d01007387 */ /* 0x0041e80000100800 */
[----:B0-----:R-:W2:Y:S04]  /*54c60*/  LDL.LU R29, [R1+0x9ac] ;  /* 0x0009ac00011d7983 */ /* 0x001ea80000300800 */
[----:B--2---:R0:W-:Y:S04]  /*54c70*/  STL [R1+0x4694], R29 ;  /* 0x0046941d01007387 */ /* 0x0041e80000100800 */
[----:B0-----:R-:W2:Y:S04]  /*54c80*/  LDL.LU R29, [R1+0x9b0] ;  /* 0x0009b000011d7983 */ /* 0x001ea80000300800 */
        /* <DEDUP_REMOVED lines=48> */
[----:B--2---:R0:W-:Y:S04]  /*54f90*/  STS.U8 [R27+UR5+0x5ac0], R29 ;  /* 0x005ac01d1b007988 */ /* 0x0041e80008000005 */
[----:B0-----:R-:W2:Y:S04]  /*54fa0*/  LDL.LU R29, [R1+0x4698] ;  /* 0x00469800011d7983 */ /* 0x001ea80000300800 */
[----:B--2---:R0:W-:Y:S04]  /*54fb0*/  STS.U8 [R27+UR5+0x5c80], R29 ;  /* 0x005c801d1b007988 */ /* 0x0041e80008000005 */
[----:B0-----:R-:W2:Y:S04]  /*54fc0*/  LDL.LU R29, [R1+0x4694] ;  /* 0x00469400011d7983 */ /* 0x001ea80000300800 */
[----:B--2---:R0:W-:Y:S04]  /*54fd0*/  STS.U8 [R27+UR5+0x5cc0], R29 ;  /* 0x005cc01d1b007988 */ /* 0x0041e80008000005 */
[----:B0-----:R-:W2:Y:S04]  /*54fe0*/  LDL.LU R29, [R1+0x4690] ;  /* 0x00469000011d7983 */ /* 0x001ea80000300800 */
[----:B--2---:R0:W-:Y:S04]  /*54ff0*/  STS.U8 [R27+UR5+0x5e80], R29 ;  /* 0x005e801d1b007988 */ /* 0x0041e80008000005 */
[----:B---3--:R1:W-:Y:S04]  /*55000*/  STS.U8 [R27+UR5+0x5ec0], R22 ;  /* 0x005ec0161b007988 */ /* 0x0083e80008000005 */
[----:B----4-:R2:W-:Y:S04]  /*55010*/  STS.U8 [R27+UR5+0x6080], R20 ;  /* 0x006080141b007988 */ /* 0x0105e80008000005 */
[----:B------:R3:W-:Y:S04]  /*55020*/  STS.U8 [R27+UR5+0x60c0], R8 ;  /* 0x0060c0081b007988 */ /* 0x0007e80008000005 */
[----:B------:R4:W-:Y:S04]  /*55030*/  STS.U8 [R27+UR5+0x6280], R7 ;  /* 0x006280071b007988 */ /* 0x0009e80008000005 */
[----:B------:R2:W-:Y:S04]  /*55040*/  STS.U8 [R27+UR5+0x62c0], R17 ;  /* 0x0062c0111b007988 */ /* 0x0005e80008000005 */
[----:B0-----:R-:W4:Y:S04]  /*55050*/  LDL.LU R29, [R1+0x468c] ;  /* 0x00468c00011d7983 */ /* 0x001f280000300800 */
[----:B-1----:R-:W4:Y:S04]  /*55060*/  LDL.LU R22, [R1+0x4688] ;  /* 0x0046880001167983 */ /* 0x002f280000300800 */
[----:B--2---:R-:W2:Y:S04]  /*55070*/  LDL.LU R20, [R1+0x4684] ;  /* 0x0046840001147983 */ /* 0x004ea80000300800 */
[----:B---3--:R-:W3:Y:S04]  /*55080*/  LDL.LU R8, [R1+0x4680] ;  /* 0x0046800001087983 */ /* 0x008ee80000300800 */
[----:B----4-:R-:W4:Y:S04]  /*55090*/  LDL.LU R7, [R1+0x467c] ;  /* 0x00467c0001077983 */ /* 0x010f280000300800 */
[----:B------:R-:W2:Y:S04]  /*550a0*/  LDL.LU R17, [R1+0x4678] ;  /* 0x0046780001117983 */ /* 0x000ea80000300800 */
[----:B------:R0:W-:Y:S04]  /*550b0*/  STS.U8 [R27+UR5+0x6480], R19 ;  /* 0x006480131b007988 */ /* 0x0001e80008000005 */
        /* <DEDUP_REMOVED lines=20> */
[----:B------:R-:W-:Y:S04]  /*55200*/  STS.U8 [R27+UR5+0x7880], R2 ;  /* 0x007880021b007988 */ /* 0x000fe80008000005 */
[----:B------:R-:W-:Y:S01]  /*55210*/  STS.U8 [R27+UR5+0x78c0], R13 ;  /* 0x0078c00d1b007988 */ /* 0x000fe20008000005 */
[----:B------:R-:W-:-:S04]  /*55220*/  LOP3.LUT R29, R29, 0x3f, RZ, 0xc0, !PT ;  /* 0x0000003f1d1d7812 */ /* 0x000fc800078ec0ff */
[----:B0-----:R-:W-:-:S05]  /*55230*/  LOP3.LUT R3, R29, 0x20, RZ, 0x3c, !PT ;  /* 0x000000201d037812 */ /* 0x001fca00078e3cff */
[----:B------:R-:W-:Y:S04]  /*55240*/  STL [R1+0x4670], R3 ;  /* 0x0046700301007387 */ /* 0x000fe80000100800 */
[----:B--2---:R-:W-:Y:S04]  /*55250*/  STS.U8 [R27+UR5+0x7a80], R19 ;  /* 0x007a80131b007988 */ /* 0x004fe80008000005 */
[----:B------:R-:W-:Y:S04]  /*55260*/  STS.U8 [R27+UR5+0x7ac0], R17 ;  /* 0x007ac0111b007988 */ /* 0x000fe80008000005 */
[----:B----4-:R0:W-:Y:S04]  /*55270*/  STS.U8 [R27+UR5+0x7c80], R7 ;  /* 0x007c80071b007988 */ /* 0x0101e80008000005 */
[----:B0-----:R-:W2:Y:S04]  /*55280*/  LDL.LU R7, [R1+0xf98] ;  /* 0x000f980001077983 */ /* 0x001ea80000300800 */
[----:B------:R-:W4:Y:S04]  /*55290*/  LDL.LU R17, [R1+0xf78] ;  /* 0x000f780001117983 */ /* 0x000f280000300800 */
[----:B------:R-:W2:Y:S04]  /*552a0*/  LDL.LU R19, [R1+0xf74] ;  /* 0x000f740001137983 */ /* 0x000ea80000300800 */
        /* <DEDUP_REMOVED lines=16> */
[----:B------:R-:W2:Y:S01]  /*553b0*/  LDL.LU R9, [R1+0xe50] ;  /* 0x000e500001097983 */ /* 0x000ea20000300800 */
[----:B------:R-:W-:-:S03]  /*553c0*/  LOP3.LUT R3, R29, 0x10, RZ, 0x3c, !PT ;  /* 0x000000101d037812 */ /* 0x000fc600078e3cff */
[----:B------:R-:W2:Y:S04]  /*553d0*/  LDL.LU R4, [R1+0xe4c] ;  /* 0x000e4c0001047983 */ /* 0x000ea80000300800 */
[----:B------:R-:W2:Y:S04]  /*553e0*/  LDL.LU R2, [R1+0xe30] ;  /* 0x000e300001027983 */ /* 0x000ea80000300800 */
[----:B------:R-:W2:Y:S04]  /*553f0*/  LDL.LU R13, [R1+0xe2c] ;  /* 0x000e2c00010d7983 */ /* 0x000ea80000300800 */
[----:B------:R-:W2:Y:S04]  /*55400*/  LDL.LU R27, [R1+0xe10] ;  /* 0x000e1000011b7983 */ /* 0x000ea80000300800 */
[----:B------:R-:W2:Y:S04]  /*55410*/  LDL.LU R29, [R1+0xe0c] ;  /* 0x000e0c00011d7983 */ /* 0x000ea80000300800 */
[----:B---3--:R0:W-:Y:S04]  /*55420*/  STS.U8 [R3+UR5+0x7cc0], R8 ;  /* 0x007cc00803007988 */ /* 0x0081e80008000005 */
[----:B------:R1:W-:Y:S04]  /*55430*/  STS.U8 [R3+UR5+0x7e80], R20 ;  /* 0x007e801403007988 */ /* 0x0003e80008000005 */
[----:B------:R3:W-:Y:S04]  /*55440*/  STS.U8 [R3+UR5+0x7ec0], R22 ;  /* 0x007ec01603007988 */ /* 0x0007e80008000005 */
[----:B0-----:R-:W2:Y:S04]  /*55450*/  LDL.LU R8, [R1+0xf9c] ;  /* 0x000f9c0001087983 */ /* 0x001ea80000300800 */
[----:B-1----:R-:W2:Y:S04]  /*55460*/  LDL.LU R20, [R1+0xfd8] ;  /* 0x000fd80001147983 */ /* 0x002ea80000300800 */
[----:B---3--:R-:W3:Y:S04]  /*55470*/  LDL.LU R3, [R1+0x4670] ;  /* 0x0046700001037983 */ /* 0x008ee80000300800 */
[----:B------:R-:W3:Y:S04]  /*55480*/  LDL.LU R22, [R1+0xfdc] ;  /* 0x000fdc0001167983 */ /* 0x000ee80000300800 */
[----:B---3--:R0:W-:Y:S04]  /*55490*/  STS.U8 [R3+UR5+0x100], R22 ;  /* 0x0001001603007988 */ /* 0x0081e80008000005 */
[----:B0-----:R-:W3:Y:S04]  /*554a0*/  LDL.LU R22, [R1+0xdcc] ;  /* 0x000dcc0001167983 */ /* 0x001ee80000300800 */
[----:B---3--:R0:W-:Y:S04]  /*554b0*/  STL [R1+0x4664], R22 ;  /* 0x0046641601007387 */ /* 0x0081e80000100800 */
[----:B0-----:R-:W3:Y:S04]  /*554c0*/  LDL.LU R22, [R1+0xdd0] ;  /* 0x000dd00001167983 */ /* 0x001ee80000300800 */
[----:B---3--:R0:W-:Y:S04]  /*554d0*/  STL [R1+0x4668], R22 ;  /* 0x0046681601007387 */ /* 0x0081e80000100800 */
[----:B0-----:R-:W3:Y:S04]  /*554e0*/  LDL.LU R22, [R1+0xdec] ;  /* 0x000dec0001167983 */ /* 0x001ee80000300800 */
[----:B--2---:R-:W-:Y:S04]  /*554f0*/  STS.U8 [R3+UR5+0x140], R20 ;  /* 0x0001401403007988 */ /* 0x004fe80008000005 */
[----:B------:R-:W-:Y:S04]  /*55500*/  STS.U8 [R3+UR5+0x300], R8 ;  /* 0x0003000803007988 */ /* 0x000fe80008000005 */
        /* <DEDUP_REMOVED lines=167> */
[----:B------:R0:W-:Y:S04]  /*55f80*/  STS.U8 [R3+UR5+0x5940], R29 ;  /* 0x0059401d03007988 */ /* 0x0001e80008000005 */
[----:B------:R-:W3:Y:S04]  /*55f90*/  LDL.LU R13, [R1+0x944] ;  /* 0x00094400010d7983 */ /* 0x000ee80000300800 */
[----:B0-----:R-:W3:Y:S04]  /*55fa0*/  LDL.LU R29, [R1+0x928] ;  /* 0x00092800011d7983 */ /* 0x001ee80000300800 */
        /* <DEDUP_REMOVED lines=19> */
[----:B------:R-:W3:Y:S04]  /*560e0*/  LDL.LU R27, [R1] ;  /* 0x00000000011b7983 */ /* 0x000ee80000300800 */
        /* <DEDUP_REMOVED lines=19> */
[----:B------:R1:W-:Y:S04]  /*56220*/  STS.U8 [R3+UR5+0x6500], R29 ;  /* 0x0065001d03007988 */ /* 0x0003e80008000005 */
[----:B------:R1:W-:Y:S04]  /*56230*/  STS.U8 [R3+UR5+0x6540], R22 ;  /* 0x0065401603007988 */ /* 0x0003e80008000005 */
[----:B0-----:R-:W2:Y:S04]  /*56240*/  LDL.LU R13, [R1+0x4630] ;  /* 0x00463000010d7983 */ /* 0x001ea80000300800 */
[----:B-1----:R-:W2:Y:S04]  /*56250*/  LDL.LU R29, [R1+0x462c] ;  /* 0x00462c00011d7983 */ /* 0x002ea80000300800 */
[----:B------:R-:W2:Y:S04]  /*56260*/  LDL.LU R22, [R1+0xf50] ;  /* 0x000f500001167983 */ /* 0x000ea80000300800 */
[----:B------:R0:W-:Y:S04]  /*56270*/  STS.U8 [R3+UR5+0x6700], R20 ;  /* 0x0067001403007988 */ /* 0x0001e80008000005 */
[----:B------:R1:W-:Y:S04]  /*56280*/  STS.U8 [R3+UR5+0x6740], R8 ;  /* 0x0067400803007988 */ /* 0x0003e80008000005 */
[----:B------:R0:W-:Y:S04]  /*56290*/  STS.U8 [R3+UR5+0x6900], R7 ;  /* 0x0069000703007988 */ /* 0x0001e80008000005 */
[----:B------:R0:W-:Y:S04]  /*562a0*/  STS.U8 [R3+UR5+0x6940], R17 ;  /* 0x0069401103007988 */ /* 0x0001e80008000005 */
[----:B------:R0:W-:Y:S04]  /*562b0*/  STS.U8 [R3+UR5+0x6b00], R19 ;  /* 0x006b001303007988 */ /* 0x0001e80008000005 */
[----:B------:R0:W-:Y:S04]  /*562c0*/  STS.U8 [R3+UR5+0x6b40], R11 ;  /* 0x006b400b03007988 */ /* 0x0001e80008000005 */
        /* <DEDUP_REMOVED lines=13> */
[----:B--2---:R2:W-:Y:S04]  /*563a0*/  STL [R1+0x4628], R22 ;  /* 0x0046281601007387 */ /* 0x0045e80000100800 */
[----:B0-----:R-:W3:Y:S04]  /*563b0*/  LDL.LU R20, [R1+0xf4c] ;  /* 0x000f4c0001147983 */ /* 0x001ee80000300800 */
[----:B-1----:R-:W3:Y:S04]  /*563c0*/  LDL.LU R8, [R1+0xf30] ;  /* 0x000f300001087983 */ /* 0x002ee80000300800 */
[----:B------:R-:W3:Y:S04]  /*563d0*/  LDL.LU R7, [R1+0xf2c] ;  /* 0x000f2c0001077983 */ /* 0x000ee80000300800 */
[----:B------:R-:W3:Y:S04]  /*563e0*/  LDL.LU R17, [R1+0xf10] ;  /* 0x000f100001117983 */ /* 0x000ee80000300800 */
[----:B------:R-:W3:Y:S04]  /*563f0*/  LDL.LU R19, [R1+0xf0c] ;  /* 0x000f0c0001137983 */ /* 0x000ee80000300800 */
[----:B------:R-:W3:Y:S04]  /*56400*/  LDL.LU R11, [R1+0xef0] ;  /* 0x000ef000010b7983 */ /* 0x000ee80000300800 */
[----:B------:R-:W3:Y:S01]  /*56410*/  LDL.LU R27, [R1+0xeec] ;  /* 0x000eec00011b7983 */ /* 0x000ee20000300800 */
[----:B--2---:R-:W-:-:S05]  /*56420*/  LOP3.LUT R22, R25, 0x20, RZ, 0x3c, !PT ;  /* 0x0000002019167812 */ /* 0x004fca00078e3cff */
[----:B------:R0:W-:Y:S04]  /*56430*/  STS.U8 [R22+UR5+0x7940], R29 ;  /* 0x0079401d16007988 */ /* 0x0001e80008000005 */
[----:B------:R1:W-:Y:S04]  /*56440*/  STS.U8 [R22+UR5+0x7b00], R13 ;  /* 0x007b000d16007988 */ /* 0x0003e80008000005 */
[----:B------:R2:W-:Y:S04]  /*56450*/  STS.U8 [R22+UR5+0x7b40], R2 ;  /* 0x007b400216007988 */ /* 0x0005e80008000005 */
[----:B----4-:R4:W-:Y:S04]  /*56460*/  STS.U8 [R22+UR5+0x7d00], R9 ;  /* 0x007d000916007988 */ /* 0x0109e80008000005 */
[----:B0-----:R-:W3:Y:S04]  /*56470*/  LDL.LU R29, [R1+0xf6c] ;  /* 0x000f6c00011d7983 */ /* 0x001ee80000300800 */
[----:B-1----:R-:W3:Y:S04]  /*56480*/  LDL.LU R13, [R1+0xf70] ;  /* 0x000f7000010d7983 */ /* 0x002ee80000300800 */
[----:B--2---:R-:W2:Y:S04]  /*56490*/  LDL.LU R2, [R1+0xf90] ;  /* 0x000f900001027983 */ /* 0x004ea80000300800 */
[----:B----4-:R-:W4:Y:S04]  /*564a0*/  LDL.LU R9, [R1+0xf94] ;  /* 0x000f940001097983 */ /* 0x010f280000300800 */
        /* <DEDUP_REMOVED lines=20> */
[----:B--2---:R-:W-:Y:S04]  /*565f0*/  STS.U8 [R5+UR5+0x180], R24 ;  /* 0x0001801805007988 */ /* 0x004fe80008000005 */
[----:B------:R-:W-:Y:S04]  /*56600*/  STS.U8 [R5+UR5+0x1c0], R12 ;  /* 0x0001c00c05007988 */ /* 0x000fe80008000005 */
[----:B----4-:R-:W-:Y:S04]  /*56610*/  STS.U8 [R5+UR5+0x380], R9 ;  /* 0x0003800905007988 */ /* 0x010fe80008000005 */
[----:B------:R-:W-:Y:S04]  /*56620*/  STS.U8 [R5+UR5+0x3c0], R2 ;  /* 0x0003c00205007988 */ /* 0x000fe80008000005 */
[----:B------:R-:W-:Y:S04]  /*56630*/  STS.U8 [R5+UR5+0x580], R13 ;  /* 0x0005800d05007988 */ /* 0x000fe80008000005 */
[----:B------:R-:W-:Y:S04]  /*56640*/  STS.U8 [R5+UR5+0x5c0], R29 ;  /* 0x0005c01d05007988 */ /* 0x000fe80008000005 */
[----:B---3--:R-:W-:Y:S04]  /*56650*/  STS.U8 [R5+UR5+0x780], R22 ;  /* 0x0007801605007988 */ /* 0x008fe80008000005 */
        /* <DEDUP_REMOVED lines=16> */
[----:B0-----:R-:W2:Y:S04]  /*56760*/  LDL.LU R27, [R1+0xe04] ;  /* 0x000e0400011b7983 */ /* 0x001ea80000300800 */
[----:B------:R0:W-:Y:S04]  /*56770*/  STS.U8 [R5+UR5+0x17c0], R3 ;  /* 0x0017c00305007988 */ /* 0x0001e80008000005 */
[----:B0-----:R-:W3:Y:S04]  /*56780*/  LDL.LU R3, [R1+0xde8] ;  /* 0x000de80001037983 */ /* 0x001ee80000300800 */
[----:B------:R-:W4:Y:S04]  /*56790*/  LDL.LU R26, [R1+0xdc8] ;  /* 0x000dc800011a7983 */ /* 0x000f280000300800 */
[----:B------:R-:W-:Y:S04]  /*567a0*/  STS.U8 [R5+UR5+0x1980], R16 ;  /* 0x0019801005007988 */ /* 0x000fe80008000005 */
[----:B------:R-:W-:Y:S04]  /*567b0*/  STS.U8 [R5+UR5+0x19c0], R4 ;  /* 0x0019c00405007988 */ /* 0x000fe80008000005 */
[----:B------:R-:W-:Y:S04]  /*567c0*/  STS.U8 [R5+UR5+0x1b80], R25 ;  /* 0x001b801905007988 */ /* 0x000fe80008000005 */
[----:B----4-:R0:W-:Y:S04]  /*567d0*/  STL [R1+0x4624], R26 ;  /* 0x0046241a01007387 */ /* 0x0101e80000100800 */
        /* <DEDUP_REMOVED lines=22> */
[----:B--2---:R0:W-:Y:S04]  /*56940*/  STS.U8 [R5+UR5+0x1bc0], R27 ;  /* 0x001bc01b05007988 */ /* 0x0041e80008000005 */
[----:B------:R-:W2:Y:S04]  /*56950*/  LDL.LU R28, [R1+0xc68] ;  /* 0x000c6800011c7983 */ /* 0x000ea80000300800 */
[----:B---3--:R1:W-:Y:S04]  /*56960*/  STS.U8 [R5+UR5+0x1d80], R3 ;  /* 0x001d800305007988 */ /* 0x0083e80008000005 */
[----:B0-----:R-:W3:Y:S04]  /*56970*/  LDL.LU R27, [R1+0xc60] ;  /* 0x000c6000011b7983 */ /* 0x001ee80000300800 */
[----:B------:R-:W2:Y:S04]  /*56980*/  LDL.LU R18, [R1+0xc44] ;  /* 0x000c440001127983 */ /* 0x000ea80000300800 */
[----:B------:R-:W2:Y:S04]  /*56990*/  LDL.LU R16, [R1+0xc40] ;  /* 0x000c400001107983 */ /* 0x000ea80000300800 */
[----:B------:R-:W2:Y:S04]  /*569a0*/  LDL.LU R4, [R1+0xc24] ;  /* 0x000c240001047983 */ /* 0x000ea80000300800 */
[----:B-1----:R-:W2:Y:S04]  /*569b0*/  LDL.LU R3, [R1+0xc20] ;  /* 0x000c200001037983 */ /* 0x002ea80000300800 */
[----:B----4-:R0:W-:Y:S04]  /*569c0*/  STS.U8 [R5+UR5+0x1dc0], R26 ;  /* 0x001dc01a05007988 */ /* 0x0101e80008000005 */
[----:B0-----:R-:W4:Y:S04]  /*569d0*/  LDL.LU R26, [R1+0x4624] ;  /* 0x00462400011a7983 */ /* 0x001f280000300800 */
        /* <DEDUP_REMOVED lines=23> */
[----:B0-----:R-:W2:Y:S04]  /*56b50*/  LDL.LU R25, [R1+0xc04] ;  /* 0x000c040001197983 */ /* 0x001ea80000300800 */
[----:B---3--:R0:W-:Y:S04]  /*56b60*/  STS.U8 [R5+UR5+0x35c0], R27 ;  /* 0x0035c01b05007988 */ /* 0x0081e80008000005 */
        /* <DEDUP_REMOVED lines=33> */
[----:B---3--:R2:W-:Y:S04]  /*56d80*/  STS.U8 [R5+UR5+0x3bc0], R27 ;  /* 0x003bc01b05007988 */ /* 0x0085e80008000005 */
[----:B0-----:R-:W3:Y:S04]  /*56d90*/  LDL.LU R3, [R1+0xa00] ;  /* 0x000a000001037983 */ /* 0x001ee80000300800 */
[----:B-1----:R-:W3:Y:S04]  /*56da0*/  LDL.LU R25, [R1+0x9fc] ;  /* 0x0009fc0001197983 */ /* 0x002ee80000300800 */
[----:B--2---:R-:W2:Y:S04]  /*56db0*/  LDL.LU R27, [R1+0x9e0] ;  /* 0x0009e000011b7983 */ /* 0x004ea80000300800 */
        /* <DEDUP_REMOVED lines=19> */
[----:B------:R1:W-:Y:S04]  /*56ef0*/  STS.U8 [R5+UR5+0x4f80], R23 ;  /* 0x004f801705007988 */ /* 0x0003e80008000005 */
[----:B------:R-:W-:Y:S04]  /*56f00*/  STS.U8 [R5+UR5+0x4fc0], R0 ;  /* 0x004fc00005007988 */ /* 0x000fe80008000005 */
[----:B------:R4:W-:Y:S04]  /*56f10*/  STS.U8 [R5+UR5+0x5180], R14 ;  /* 0x0051800e05007988 */ /* 0x0009e80008000005 */
[----:B0-----:R-:W2:Y:S04]  /*56f20*/  LDL.LU R21, [R1+0x9dc] ;  /* 0x0009dc0001157983 */ /* 0x001ea80000300800 */
[----:B-1----:R-:W2:Y:S04]  /*56f30*/  LDL.LU R23, [R1+0x9c0] ;  /* 0x0009c00001177983 */ /* 0x002ea80000300800 */
[----:B----4-:R-:W4:Y:S04]  /*56f40*/  LDL.LU R14, [R1+0x9a0] ;  /* 0x0009a000010e7983 */ /* 0x010f280000300800 */
[----:B------:R-:W-:Y:S04]  /*56f50*/  STS.U8 [R5+UR5+0x51c0], R15 ;  /* 0x0051c00f05007988 */ /* 0x000fe80008000005 */
[----:B------:R-:W-:Y:S04]  /*56f60*/  STS.U8 [R5+UR5+0x5380], R28 ;  /* 0x0053801c05007988 */ /* 0x000fe80008000005 */
[----:B------:R-:W-:Y:S04]  /*56f70*/  STS.U8 [R5+UR5+0x53c0], R18 ;  /* 0x0053c01205007988 */ /* 0x000fe80008000005 */
[----:B------:R-:W-:Y:S04]  /*56f80*/  STS.U8 [R5+UR5+0x5580], R16 ;  /* 0x0055801005007988 */ /* 0x000fe80008000005 */
[----:B------:R-:W-:Y:S04]  /*56f90*/  STS.U8 [R5+UR5+0x55c0], R4 ;  /* 0x0055c00405007988 */ /* 0x000fe80008000005 */
[----:B---3--:R-:W-:Y:S04]  /*56fa0*/  STS.U8 [R5+UR5+0x5780], R3 ;  /* 0x0057800305007988 */ /* 0x008fe80008000005 */
[----:B------:R-:W-:Y:S04]  /*56fb0*/  STS.U8 [R5+UR5+0x57c0], R25 ;  /* 0x0057c01905007988 */ /* 0x000fe80008000005 */
[----:B--2---:R-:W-:Y:S04]  /*56fc0*/  STS.U8 [R5+UR5+0x5980], R27 ;  /* 0x0059801b05007988 */ /* 0x004fe80008000005 */
[----:B----4-:R0:W-:Y:S04]  /*56fd0*/  STL [R1+0x461c], R14 ;  /* 0x00461c0e01007387 */ /* 0x0101e80000100800 */
        /* <DEDUP_REMOVED lines=47> */
[----:B------:R-:W-:Y:S04]  /*572d0*/  STS.U8 [R5+UR5+0x65c0], R26 ;  /* 0x0065c01a05007988 */ /* 0x000fe80008000005 */
[----:B0-----:R-:W2:Y:S04]  /*572e0*/  LDL.LU R3, [R1+0x4600] ;  /* 0x0046000001037983 */ /* 0x001ea80000300800 */
[----:B-1----:R-:W2:Y:S04]  /*572f0*/  LDL.LU R25, [R1+0x45fc] ;  /* 0x0045fc0001197983 */ /* 0x002ea80000300800 */
[----:B------:R-:W2:Y:S04]  /*57300*/  LDL.LU R27, [R1+0x45f8] ;  /* 0x0045f800011b7983 */ /* 0x000ea80000300800 */
[----:B------:R-:W-:Y:S04]  /*57310*/  STS.U8 [R5+UR5+0x6780], R24 ;  /* 0x0067801805007988 */ /* 0x000fe80008000005 */
[----:B------:R0:W-:Y:S04]  /*57320*/  STS.U8 [R5+UR5+0x67c0], R0 ;  /* 0x0067c00005007988 */ /* 0x0001e80008000005 */
[----:B0-----:R-:W3:Y:S04]  /*57330*/  LDL.LU R0, [R1+0xfe8] ;  /* 0x000fe80001007983 */ /* 0x001ee80000300800 */
        /* <DEDUP_REMOVED lines=10> */
[----:B0-----:R-:W3:Y:S04]  /*573e0*/  LDL R17, [R1+0xa4] ;  /* 0x0000a40001117983 */ /* 0x001ee80000100800 */
[----:B------:R0:W-:Y:S04]  /*573f0*/  STS.U8 [R5+UR5+0x7380], R19 ;  /* 0x0073801305007988 */ /* 0x0001e80008000005 */
[----:B------:R-:W-:Y:S04]  /*57400*/  STS.U8 [R5+UR5+0x73c0], R11 ;  /* 0x0073c00b05007988 */ /* 0x000fe80008000005 */
[----:B------:R-:W-:Y:S04]  /*57410*/  STS.U8 [R5+UR5+0x7580], R10 ;  /* 0x0075800a05007988 */ /* 0x000fe80008000005 */
[----:B------:R-:W-:Y:S04]  /*57420*/  STS.U8 [R5+UR5+0x75c0], R6 ;  /* 0x0075c00605007988 */ /* 0x000fe80008000005 */
[----:B------:R1:W-:Y:S04]  /*57430*/  STS.U8 [R5+UR5+0x7780], R21 ;  /* 0x0077801505007988 */ /* 0x0003e80008000005 */
[----:B------:R0:W-:Y:S04]  /*57440*/  STS.U8 [R5+UR5+0x77c0], R23 ;  /* 0x0077c01705007988 */ /* 0x0001e80008000005 */
[----:B------:R-:W3:Y:S04]  /*57450*/  LDL.LU R22, [R1+0xa88] ;  /* 0x000a880001167983 */ /* 0x000ee80000300800 */
[----:B------:R-:W3:Y:S04]  /*57460*/  LDL.LU R20, [R1+0xa84] ;  /* 0x000a840001147983 */ /* 0x000ee80000300800 */
[----:B------:R-:W3:Y:S04]  /*57470*/  LDL.LU R8, [R1+0xa98] ;  /* 0x000a980001087983 */ /* 0x000ee80000300800 */
[----:B0-----:R-:W3:Y:S04]  /*57480*/  LDL.LU R19, [R1+0xa94] ;  /* 0x000a940001137983 */ /* 0x001ee80000300800 */
[----:B-1----:R-:W3:Y:S04]  /*57490*/  LDL.LU R21, [R1+0xaa8] ;  /* 0x000aa80001157983 */ /* 0x002ee80000300800 */
[----:B------:R-:W3:Y:S04]  /*574a0*/  LDL.LU R23, [R1+0xaa0] ;  /* 0x000aa00001177983 */ /* 0x000ee80000300800 */
[----:B--2---:R-:W-:Y:S04]  /*574b0*/  STS.U8 [R5+UR5+0x7980], R27 ;  /* 0x0079801b05007988 */ /* 0x004fe80008000005 */
[----:B------:R-:W-:Y:S04]  /*574c0*/  STS.U8 [R5+UR5+0x79c0], R25 ;  /* 0x0079c01905007988 */ /* 0x000fe80008000005 */
[----:B------:R-:W-:Y:S04]  /*574d0*/  STS.U8 [R5+UR5+0x7b80], R3 ;  /* 0x007b800305007988 */ /* 0x000fe80008000005 */
[----:B------:R-:W-:Y:S04]  /*574e0*/  STS.U8 [R5+UR5+0x7bc0], R4 ;  /* 0x007bc00405007988 */ /* 0x000fe80008000005 */
[----:B----4-:R-:W-:Y:S04]  /*574f0*/  STS.U8 [R5+UR5+0x7d80], R16 ;  /* 0x007d801005007988 */ /* 0x010fe80008000005 */
[----:B---3--:R-:W-:Y:S04]  /*57500*/  STS.U8 [R5+UR5+0x7dc0], R18 ;  /* 0x007dc01205007988 */ /* 0x008fe80008000005 */
[----:B------:R-:W-:Y:S04]  /*57510*/  STS.U8 [R5+UR5+0x7f80], R28 ;  /* 0x007f801c05007988 */ /* 0x000fe80008000005 */
[----:B------:R-:W-:Y:S01]  /*57520*/  STS.U8 [R5+UR5+0x7fc0], R0 ;  /* 0x007fc00005007988 */ /* 0x000fe20008000005 */
[----:B------:R-:W-:Y:S06]  /*57530*/  BAR.SYNC.DEFER_BLOCKING 0x0 ;  /* 0x0000000000007b1d */ /* 0x000fec0000010000 */
[----:B------:R-:W0:Y:S04]  /*57540*/  LDSM.16.M88.4 R4, [R17] ;  /* 0x000000001104783b */ /* 0x000e280000000200 */
[----:B------:R-:W-:Y:S04]  /*57550*/  LDSM.16.M88.4 R24, [R17+0xc00] ;  /* 0x000c00001118783b */ /* 0x000fe80000000200 */
[----:B0-----:R-:W-:Y:S01]  /*57560*/  STL.64 [R1+0x8b0], R4 ;  /* 0x0008b00401007387 */ /* 0x001fe20000100a00 */
[----:B------:R-:W-:-:S03]  /*57570*/  IMAD.MOV.U32 R10, RZ, RZ, R4 ;  /* 0x000000ffff0a7224 */ /* 0x000fc600078e0004 */
[----:B------:R-:W-:Y:S01]  /*57580*/  STL.64 [R1+0x8b8], R6 ;  /* 0x0008b80601007387 */ /* 0x000fe20000100a00 */
[----:B------:R-:W-:-:S03]  /*57590*/  IMAD.MOV.U32 R0, RZ, RZ, R5 ;  /* 0x000000ffff007224 */ /* 0x000fc600078e0005 */
[----:B------:R-:W0:Y:S04]  /*575a0*/  LDSM.16.M88.4 R4, [R17+0x400] ;  /* 0x000400001104783b */ /* 0x000e280000000200 */
[----:B0-----:R-:W-:Y:S01]  /*575b0*/  STL.64 [R1+0x8c0], R4 ;  /* 0x0008c00401007387 */ /* 0x001fe20000100a00 */
[----:B------:R-:W-:-:S03]  /*575c0*/  IMAD.MOV.U32 R16, RZ, RZ, R4 ;  /* 0x000000ffff107224 */ /* 0x000fc600078e0004 */
[----:B------:R-:W-:Y:S01]  /*575d0*/  STL.64 [R1+0x8c8], R6 ;  /* 0x0008c80601007387 */ /* 0x000fe20000100a00 */
[----:B------:R-:W-:-:S03]  /*575e0*/  IMAD.MOV.U32 R11, RZ, RZ, R5 ;  /* 0x000000ffff0b7224 */ /* 0x000fc600078e0005 */
[----:B------:R-:W0:Y:S04]  /*575f0*/  LDSM.16.M88.4 R4, [R17+0x800] ;  /* 0x000800001104783b */ /* 0x000e280000000200 */
[----:B0-----:R0:W-:Y:S04]  /*57600*/  STL.64 [R1+0x8d0], R4 ;  /* 0x0008d00401007387 */ /* 0x0011e80000100a00 */
[----:B------:R-:W-:Y:S01]  /*57610*/  STL.64 [R1+0x8d8], R6 ;  /* 0x0008d80601007387 */ /* 0x000fe20000100a00 */
[----:B------:R-:W-:Y:S02]  /*57620*/  IMAD.MOV.U32 R3, RZ, RZ, R4 ;  /* 0x000000ffff037224 */ /* 0x000fe400078e0004 */
[----:B------:R-:W-:Y:S01]  /*57630*/  IMAD.MOV.U32 R2, RZ, RZ, R5 ;  /* 0x000000ffff027224 */ /* 0x000fe200078e0005 */
[----:B------:R-:W-:Y:S04]  /*57640*/  STL.64 [R1+0x8e0], R24 ;  /* 0x0008e01801007387 */ /* 0x000fe80000100a00 */
[----:B------:R-:W-:Y:S01]  /*57650*/  STL.64 [R1+0x8e8], R26 ;  /* 0x0008e81a01007387 */ /* 0x000fe20000100a00 */
[----:B0-----:R-:W-:-:S02]  /*57660*/  IMAD.MOV.U32 R5, RZ, RZ, R24 ;  /* 0x000000ffff057224 */ /* 0x001fc400078e0018 */
[----:B------:R-:W-:Y:S02]  /*57670*/  IMAD.MOV.U32 R4, RZ, RZ, R25 ;  /* 0x000000ffff047224 */ /* 0x000fe400078e0019 */
[----:B------:R-:W0:Y:S02]  /*57680*/  LDSM.16.M88.4 R24, [R17+0x1000] ;  /* 0x001000001118783b */ /* 0x000e240000000200 */
[----:B0-----:R-:W-:Y:S02]  /*57690*/  IMAD.MOV.U32 R7, RZ, RZ, R24 ;  /* 0x000000ffff077224 */ /* 0x001fe400078e0018 */
[----:B------:R-:W-:Y:S01]  /*576a0*/  IMAD.MOV.U32 R6, RZ, RZ, R25 ;  /* 0x000000ffff067224 */ /* 0x000fe200078e0019 */
[----:B------:R0:W-:Y:S04]  /*576b0*/  STL.64 [R1+0x8f0], R24 ;  /* 0x0008f01801007387 */ /* 0x0001e80000100a00 */
[----:B------:R1:W-:Y:S04]  /*576c0*/  STL.64 [R1+0x8f8], R26 ;  /* 0x0008f81a01007387 */ /* 0x0003e80000100a00 */
[----:B------:R-:W-:Y:S04]  /*576d0*/  STL.64 [R1+0x45f0], R6 ;  /* 0x0045f00601007387 */ /* 0x000fe80000100a00 */
[----:B------:R-:W-:Y:S04]  /*576e0*/  STL.64 [R1+0x45e8], R4 ;  /* 0x0045e80401007387 */ /* 0x000fe80000100a00 */
[----:B------:R-:W2:Y:S04]  /*576f0*/  LDSM.16.M88.4 R4, [R17+0x1400] ;  /* 0x001400001104783b */ /* 0x000ea80000000200 */
[----:B0-----:R-:W3:Y:S04]  /*57700*/  LDL.LU.64 R24, [R1+0xe0] ;  /* 0x0000e00001187983 */ /* 0x001ee80000300a00 */
[----:B-1----:R-:W3:Y:S01]  /*57710*/  LDL.LU.64 R26, [R1+0xe8] ;  /* 0x0000e800011a7983 */ /* 0x002ee20000300a00 */
[----:B------:R-:W-:-:S02]  /*57720*/  IMAD R12, R14, 0x100, R15 ;  /* 0x000001000e0c7824 */ /* 0x000fc400078e020f */
[----:B------:R-:W-:Y:S02]  /*57730*/  IMAD R13, R20, 0x100, R22 ;  /* 0x00000100140d7824 */ /* 0x000fe400078e0216 */
[----:B------:R-:W-:Y:S02]  /*57740*/  IMAD R15, R23, 0x100, R21 ;  /* 0x00000100170f7824 */ /* 0x000fe400078e0215 */
[----:B------:R-:W0:Y:S01]  /*57750*/  LDSM.16.M88.4 R20, [R17+0x1800] ;  /* 0x001800001114783b */ /* 0x000e220000000200 */
[----:B------:R-:W-:Y:S01]  /*57760*/  IMAD R14, R19, 0x100, R8 ;  /* 0x00000100130e7824 */ /* 0x000fe200078e0208 */
[----:B------:R-:W-:Y:S02]  /*57770*/  F2FP.F16.E4M3.UNPACK_B R12, R12 ;  /* 0x0000000cff0c723e */ /* 0x000fe400020006ff */
[----:B------:R-:W-:Y:S02]  /*57780*/  F2FP.F16.E4M3.UNPACK_B R13, R13 ;  /* 0x0000000dff0d723e */ /* 0x000fe400020006ff */
[----:B------:R-:W-:-:S02]  /*57790*/  F2FP.F16.E4M3.UNPACK_B R15, R15 ;  /* 0x0000000fff0f723e */ /* 0x000fc400020006ff */
[----:B------:R-:W-:Y:S01]  /*577a0*/  F2FP.F16.E4M3.UNPACK_B R14, R14 ;  /* 0x0000000eff0e723e */ /* 0x000fe200020006ff */
[----:B--2---:R-:W-:Y:S01]  /*577b0*/  IMAD.MOV.U32 R9, RZ, RZ, R4 ;  /* 0x000000ffff097224 */ /* 0x004fe200078e0004 */
[----:B------:R1:W-:Y:S01]  /*577c0*/  STL.64 [R1+0x900], R4 ;  /* 0x0009000401007387 */ /* 0x0003e20000100a00 */
[----:B------:R-:W-:-:S03]  /*577d0*/  IMAD.MOV.U32 R8, RZ, RZ, R5 ;  /* 0x000000ffff087224 */ /* 0x000fc600078e0005 */
[----:B------:R-:W-:Y:S01]  /*577e0*/  STL.64 [R1+0x908], R6 ;  /* 0x0009080601007387 */ /* 0x000fe20000100a00 */
[----:B-1----:R-:W-:Y:S02]  /*577f0*/  F2FP.F16.E4M3.UNPACK_B R4, R10 ;  /* 0x0000000aff04723e */ /* 0x002fe400020006ff */
[----:B------:R-:W-:Y:S01]  /*57800*/  F2FP.F16.E4M3.UNPACK_B R5, R0 ;  /* 0x00000000ff05723e */ /* 0x000fe200020006ff */
[----:B0-----:R0:W-:Y:S04]  /*57810*/  STL.64 [R1+0x910], R20 ;  /* 0x0009101401007387 */ /* 0x0011e80000100a00 */
[----:B------:R-:W-:Y:S04]  /*57820*/  STL.64 [R1+0x918], R22 ;  /* 0x0009181601007387 */ /* 0x000fe80000100a00 */
[----:B------:R3:W-:Y:S01]  /*57830*/  STL.64 [R1+0x98], R4 ;  /* 0x0000980401007387 */ /* 0x0007e20000100a00 */
[----:B------:R-:W-:-:S02]  /*57840*/  IMAD.MOV.U32 R10, RZ, RZ, R20 ;  /* 0x000000ffff0a7224 */ /* 0x000fc400078e0014 */
[----:B------:R-:W-:Y:S01]  /*57850*/  IMAD.MOV.U32 R0, RZ, RZ, R21 ;  /* 0x000000ffff007224 */ /* 0x000fe200078e0015 */
[----:B0-----:R-:W-:Y:S02]  /*57860*/  F2FP.F16.E4M3.UNPACK_B R20, R16 ;  /* 0x00000010ff14723e */ /* 0x001fe400020006ff */
[----:B------:R-:W-:Y:S01]  /*57870*/  F2FP.F16.E4M3.UNPACK_B R21, R11 ;  /* 0x0000000bff15723e */ /* 0x000fe200020006ff */
[----:B---3--:R-:W-:Y:S01]  /*57880*/  HMMA.16816.F32 R4, R12, R4, R24 ;  /* 0x000000040c04723c */ /* 0x008fe20000001818 */
[----:B------:R-:W2:-:S15]  /*57890*/  LDL.LU.64 R24, [R1+0x120] ;  /* 0x0001200001187983 */ /* 0x000e9e0000300a00 */
[----:B------:R-:W-:-:S03]  /*578a0*/  NOP ;  /* 0x0000000000007918 */ /* 0x000fc60000000000 */
[----:B------:R-:W-:Y:S04]  /*578b0*/  STL.64 [R1+0xe0], R4 ;  /* 0x0000e00401007387 */ /* 0x000fe80000100a00 */
[----:B------:R-:W-:Y:S04]  /*578c0*/  STL.64 [R1+0xe8], R6 ;  /* 0x0000e80601007387 */ /* 0x000fe80000100a00 */
[----:B------:R-:W0:Y:S04]  /*578d0*/  LDSM.16.M88.4 R4, [R17+0x1c00] ;  /* 0x001c00001104783b */ /* 0x000e280000000200 */
[----:B------:R-:W-:Y:S04]  /*578e0*/  STL [R1+0x90], R20 ;  /* 0x0000901401007387 */ /* 0x000fe80000100800 */
[----:B------:R-:W2:Y:S04]  /*578f0*/  LDL.LU.64 R26, [R1+0x128] ;  /* 0x00012800011a7983 */ /* 0x000ea80000300a00 */
[----:B0-----:R-:W-:Y:S01]  /*57900*/  STL.64 [R1+0x920], R4 ;  /* 0x0009200401007387 */ /* 0x001fe20000100a00 */
[----:B------:R-:W-:-:S03]  /*57910*/  IMAD.MOV.U32 R11, RZ, RZ, R5 ;  /* 0x000000ffff0b7224 */ /* 0x000fc600078e0005 */
[----:B------:R0:W-:Y:S01]  /*57920*/  STL.64 [R1+0x928], R6 ;  /* 0x0009280601007387 */ /* 0x0001e20000100a00 */
[----:B------:R-:W-:-:S03]  /*57930*/  IMAD.MOV.U32 R16, RZ, RZ, R4 ;  /* 0x000000ffff107224 */ /* 0x000fc600078e0004 */
[----:B0-----:R-:W3:Y:S04]  /*57940*/  LDL.LU.64 R6, [R1+0x45f0] ;  /* 0x0045f00001067983 */ /* 0x001ee80000300a00 */
[----:B------:R-:W4:Y:S04]  /*57950*/  LDL.LU.64 R4, [R1+0x45e8] ;  /* 0x0045e80001047983 */ /* 0x000f280000300a00 */
[----:B------:R-:W-:Y:S04]  /*57960*/  STL [R1+0x94], R21 ;  /* 0x0000941501007387 */ /* 0x000fe80000100800 */
[----:B------:R-:W-:Y:S04]  /*57970*/  STL.64 [R1+0x45d0], R10 ;  /* 0x0045d00a01007387 */ /* 0x000fe80000100a00 */
[----:B------:R0:W-:Y:S04]  /*57980*/  STL.64 [R1+0x45c8], R8 ;  /* 0x0045c80801007387 */ /* 0x0001e80000100a00 */
[----:B0-----:R-:W2:Y:S04]  /*57990*/  LDL.LU.64 R8, [R1+0x140] ;  /* 0x0001400001087983 */ /* 0x001ea80000300a00 */
[----:B------:R-:W2:Y:S04]  /*579a0*/  LDL.LU.64 R10, [R1+0x148] ;  /* 0x00014800010a7983 */ /* 0x000ea80000300a00 */
[----:B--2---:R-:W-:Y:S04]  /*579b0*/  STL.64 [R1+0x45e0], R10 ;  /* 0x0045e00a01007387 */ /* 0x004fe80000100a00 */
[----:B------:R0:W-:Y:S04]  /*579c0*/  STL.64 [R1+0x45d8], R8 ;  /* 0x0045d80801007387 */ /* 0x0001e80000100a00 */
[----:B0-----:R-:W2:Y:S04]  /*579d0*/  LDL.LU.64 R8, [R1+0x100] ;  /* 0x0001000001087983 */ /* 0x001ea80000300a00 */
[----:B------:R-:W2:Y:S01]  /*579e0*/  LDL.LU.64 R10, [R1+0x108] ;  /* 0x00010800010a7983 */ /* 0x000ea20000300a00 */
[----:B------:R-:W-:-:S02]  /*579f0*/  F2FP.F16.E4M3.UNPACK_B R18, R3 ;  /* 0x00000003ff12723e */ /* 0x000fc400020006ff */
[----:B------:R-:W-:Y:S01]  /*57a00*/  F2FP.F16.E4M3.UNPACK_B R19, R2 ;  /* 0x00000002ff13723e */ /* 0x000fe200020006ff */
[----:B--2---:R-:W-:Y:S01]  /*57a10*/  HMMA.16816.F32 R20, R12, R20, R8 ;  /* 0x000000140c14723c */ /* 0x004fe20000001808 */
[----:B------:R-:W0:-:S15]  /*57a20*/  LDSM.16.M88.4 R8, [R17+0x2000] ;  /* 0x002000001108783b */ /* 0x000e1e0000000200 */
[----:B------:R-:W-:-:S03]  /*57a30*/  NOP ;  /* 0x0000000000007918 */ /* 0x000fc60000000000 */
[----:B------:R-:W-:Y:S04]  /*57a40*/  STL.64 [R1+0x100], R20 ;  /* 0x0001001401007387 */ /* 0x000fe80000100a00 */
[----:B------:R-:W-:Y:S04]  /*57a50*/  STL.64 [R1+0x108], R22 ;  /* 0x0001081601007387 */ /* 0x000fe80000100a00 */
[----:B0-----:R-:W-:Y:S01]  /*57a60*/  STL.64 [R1+0x930], R8 ;  /* 0x0009300801007387 */ /* 0x001fe20000100a00 */
[----:B------:R-:W-:-:S03]  /*57a70*/  IMAD.MOV.U32 R3, RZ, RZ, R8 ;  /* 0x000000ffff037224 */ /* 0x000fc600078e0008 */
[----:B------:R0:W-:Y:S01]  /*57a80*/  STL.64 [R1+0x938], R10 ;  /* 0x0009380a01007387 */ /* 0x0001e20000100a00 */
[----:B------:R-:W-:Y:S02]  /*57a90*/  IMAD.MOV.U32 R2, RZ, RZ, R9 ;  /* 0x000000ffff027224 */ /* 0x000fe400078e0009 */
[----:B0-----:R-:W-:Y:S01]  /*57aa0*/  HMMA.16816.F32 R8, R12, R18, R24 ;  /* 0x000000120c08723c */ /* 0x001fe20000001818 */
[----:B------:R-:W-:Y:S04]  /*57ab0*/  STL.64 [R1+0x88], R18 ;  /* 0x0000881201007387 */ /* 0x000fe80000100a00 */
[----:B------:R-:W2:-:S14]  /*57ac0*/  LDL.LU.64 R24, [R1+0x160] ;  /* 0x0001600001187983 */ /* 0x000e9c0000300a00 */
[----:B------:R-:W-:Y:S04]  /*57ad0*/  STL.64 [R1+0x120], R8 ;  /* 0x0001200801007387 */ /* 0x000fe80000100a00 */
[----:B------:R-:W-:Y:S04]  /*57ae0*/  STL.64 [R1+0x128], R10 ;  /* 0x0001280a01007387 */ /* 0x000fe80000100a00 */
[----:B------:R-:W0:Y:S01]  /*57af0*/  LDSM.16.M88.4 R8, [R17+0x2400] ;  /* 0x002400001108783b */ /* 0x000e220000000200 */
[----:B----4-:R-:W-:Y:S02]  /*57b00*/  F2FP.F16.E4M3.UNPACK_B R20, R5 ;  /* 0x00000005ff14723e */ /* 0x010fe400020006ff */
[----:B------:R-:W-:-:S03]  /*57b10*/  F2FP.F16.E4M3.UNPACK_B R21, R4 ;  /* 0x00000004ff15723e */ /* 0x000fc600020006ff */
[----:B------:R-:W-:Y:S04]  /*57b20*/  STL [R1+0x80], R20 ;  /* 0x0000801401007387 */ /* 0x000fe80000100800 */
[----:B------:R-:W2:Y:S04]  /*57b30*/  LDL.LU.64 R26, [R1+0x168] ;  /* 0x00016800011a7983 */ /* 0x000ea80000300a00 */
[----:B0-----:R-:W-:Y:S04]  /*57b40*/  STL.64 [R1+0x940], R8 ;  /* 0x0009400801007387 */ /* 0x001fe80000100a00 */
[----:B------:R0:W-:Y:S01]  /*57b50*/  STL.64 [R1+0x948], R10 ;  /* 0x0009480a01007387 */ /* 0x0001e20000100a00 */
[----:B------:R-:W-:-:S02]  /*57b60*/  IMAD.MOV.U32 R5, RZ, RZ, R8 ;  /* 0x000000ffff057224 */ /* 0x000fc400078e0008 */
[----:B------:R-:W-:Y:S01]  /*57b70*/  IMAD.MOV.U32 R4, RZ, RZ, R9 ;  /* 0x000000ffff047224 */ /* 0x000fe200078e0009 */
[----:B0-----:R-:W4:Y:S04]  /*57b80*/  LDL.LU.64 R10, [R1+0x45e0] ;  /* 0x0045e000010a7983 */ /* 0x001f280000300a00 */
[----:B------:R-:W4:Y:S04]  /*57b90*/  LDL.LU.64 R8, [R1+0x45d8] ;  /* 0x0045d80001087983 */ /* 0x000f280000300a00 */
[----:B------:R4:W-:Y:S01]  /*57ba0*/  STL [R1+0x84], R21 ;  /* 0x0000841501007387 */ /* 0x0009e20000100800 */
[----:B---3--:R-:W-:-:S02]  /*57bb0*/  F2FP.F16.E4M3.UNPACK_B R18, R7 ;  /* 0x00000007ff12723e */ /* 0x008fc400020006ff */
[----:B------:R-:W-:Y:S01]  /*57bc0*/  F2FP.F16.E4M3.UNPACK_B R19, R6 ;  /* 0x00000006ff13723e */ /* 0x000fe200020006ff */
[----:B----4-:R-:W-:Y:S01]  /*57bd0*/  HMMA.16816.F32 R20, R12, R20, R8 ;  /* 0x000000140c14723c */ /* 0x010fe20000001808 */
[----:B------:R-:W3:Y:S04]  /*57be0*/  LDL.LU.64 R10, [R1+0x45d0] ;  /* 0x0045d000010a7983 */ /* 0x000ee80000300a00 */
[----:B------:R-:W4:-:S14]  /*57bf0*/  LDL.LU.64 R8, [R1+0x45c8] ;  /* 0x0045c80001087983 */ /* 0x000f1c0000300a00 */
[----:B------:R-:W-:Y:S04]  /*57c00*/  STL.64 [R1+0x140], R20 ;  /* 0x0001401401007387 */ /* 0x000fe80000100a00 */
[----:B------:R-:W-:Y:S04]  /*57c10*/  STL.64 [R1+0x148], R22 ;  /* 0x0001481601007387 */ /* 0x000fe80000100a00 */
[----:B------:R-:W0:Y:S02]  /*57c20*/  LDSM.16.M88.4 R20, [R17+0x2800] ;  /* 0x002800001114783b */ /* 0x000e240000000200 */
[----:B0-----:R-:W-:-:S02]  /*57c30*/  IMAD.MOV.U32 R7, RZ, RZ, R20 ;  /* 0x000000ffff077224 */ /* 0x001fc400078e0014 */
[----:B------:R-:W-:Y:S01]  /*57c40*/  IMAD.MOV.U32 R6, RZ, RZ, R21 ;  /* 0x000000ffff067224 */ /* 0x000fe200078e0015 */
[----:B------:R-:W-:Y:S04]  /*57c50*/  STL.64 [R1+0x950], R20 ;  /* 0x0009501401007387 */ /* 0x000fe80000100a00 */
[----:B------:R-:W-:Y:S04]  /*57c60*/  STL.64 [R1+0x958], R22 ;  /* 0x0009581601007387 */ /* 0x000fe80000100a00 */
[----:B------:R-:W-:Y:S04]  /*57c70*/  STL.64 [R1+0x78], R18 ;  /* 0x0000781201007387 */ /* 0x000fe80000100a00 */
[----:B------:R-:W-:Y:S04]  /*57c80*/  STL.64 [R1+0x45a0], R6 ;  /* 0x0045a00601007387 */ /* 0x000fe80000100a00 */
[----:B------:R0:W-:Y:S04]  /*57c90*/  STL.64 [R1+0x4598], R4 ;  /* 0x0045980401007387 */ /* 0x0001e80000100a00 */
[----:B0-----:R-:W2:Y:S04]  /*57ca0*/  LDL.LU.64 R4, [R1+0x180] ;  /* 0x0001800001047983 */ /* 0x001ea80000300a00 */
[----:B------:R-:W2:Y:S01]  /*57cb0*/  LDL.LU.64 R6, [R1+0x188] ;  /* 0x0001880001067983 */ /* 0x000ea20000300a00 */
[----:B----4-:R-:W-:-:S02]  /*57cc0*/  F2FP.F16.E4M3.UNPACK_B R20, R9 ;  /* 0x00000009ff14723e */ /* 0x010fc400020006ff */
[----:B------:R-:W-:Y:S01]  /*57cd0*/  F2FP.F16.E4M3.UNPACK_B R21, R8 ;  /* 0x00000008ff15723e */ /* 0x000fe200020006ff */
[----:B--2---:R-:W-:Y:S04]  /*57ce0*/  STL.64 [R1+0x45c0], R6 ;  /* 0x0045c00601007387 */ /* 0x004fe80000100a00 */
[----:B------:R0:W-:Y:S02]  /*57cf0*/  STL.64 [R1+0x45b8], R4 ;  /* 0x0045b80401007387 */ /* 0x0001e40000100a00 */
[----:B0-----:R-:W-:Y:S02]  /*57d00*/  HMMA.16816.F32 R4, R12, R18, R24 ;  /* 0x000000120c04723c */ /* 0x001fe40000001818 */
[----:B------:R-:W2:-:S15]  /*57d10*/  LDL.LU.64 R24, [R1+0x1a0] ;  /* 0x0001a00001187983 */ /* 0x000e9e0000300a00 */
[----:B------:R-:W-:Y:S02]  /*57d20*/  NOP ;  /* 0x0000000000007918 */ /* 0x000fe40000000000 */
[----:B------:R-:W-:Y:S04]  /*57d30*/  STL.64 [R1+0x160], R4 ;  /* 0x0001600401007387 */ /* 0x000fe80000100a00 */
[----:B------:R-:W-:Y:S04]  /*57d40*/  STL.64 [R1+0x168], R6 ;  /* 0x0001680601007387 */ /* 0x000fe80000100a00 */
[----:B------:R-:W0:Y:S04]  /*57d50*/  LDSM.16.M88.4 R4, [R17+0x2c00] ;  /* 0x002c00001104783b */ /* 0x000e280000000200 */
        /* <DEDUP_REMOVED lines=9> */
[----:B---3--:R-:W-:Y:S01]  /*57df0*/  F2FP.F16.E4M3.UNPACK_B R18, R10 ;  /* 0x0000000aff12723e */ /* 0x008fe200020006ff */
[----:B----4-:R-:W-:Y:S02]  /*57e00*/  HMMA.16816.F32 R20, R12, R20, R4 ;  /* 0x000000140c14723c */ /* 0x010fe40000001804 */
[----:B------:R-:W3:-:S15]  /*57e10*/  LDL.LU.64 R4, [R1+0x1c0] ;  /* 0x0001c00001047983 */ /* 0x000ede0000300a00 */
[----:B------:R-:W-:Y:S02]  /*57e20*/  NOP ;  /* 0x0000000000007918 */ /* 0x000fe40000000000 */
[----:B------:R-:W-:Y:S04]  /*57e30*/  STL.64 [R1+0x180], R20 ;  /* 0x0001801401007387 */ /* 0x000fe80000100a00 */
[----:B------:R-:W-:Y:S04]  /*57e40*/  STL.64 [R1+0x188], R22 ;  /* 0x0001881601007387 */ /* 0x000fe80000100a00 */
[----:B------:R-:W-:Y:S04]  /*57e50*/  STL [R1+0x68], R18 ;  /* 0x0000681201007387 */ /* 0x000fe80000100800 */
[----:B------:R-:W4:Y:S04]  /*57e60*/  LDL.LU.64 R6, [R1+0x1c8] ;  /* 0x0001c80001067983 */ /* 0x000f280000300a00 */
[----:B------:R-:W0:Y:S01]  /*57e70*/  LDSM.16.M88.4 R20, [R17+0x3000] ;  /* 0x003000001114783b */ /* 0x000e220000000200 */
[----:B------:R-:W-:Y:S01]  /*57e80*/  F2FP.F16.E4M3.UNPACK_B R19, R0 ;  /* 0x00000000ff13723e */ /* 0x000fe200020006ff */
[----:B0-----:R-:W-:-:S02]  /*57e90*/  IMAD.MOV.U32 R10, RZ, RZ, R20 ;  /* 0x000000ffff0a7224 */ /* 0x001fc400078e0014 */
[----:B----4-:R-:W-:Y:S04]  /*57ea0*/  STL.64 [R1+0x45b0], R6 ;  /* 0x0045b00601007387 */ /* 0x010fe80000100a00 */
[----:B------:R-:W-:Y:S04]  /*57eb0*/  STL [R1+0x6c], R19 ;  /* 0x00006c1301007387 */ /* 0x000fe80000100800 */
[----:B---3--:R2:W-:Y:S02]  /*57ec0*/  STL.64 [R1+0x45a8], R4 ;  /* 0x0045a80401007387 */ /* 0x0085e40000100a00 */
[----:B--2---:R-:W-:Y:S02]  /*57ed0*/  HMMA.16816.F32 R4, R12, R18, R24 ;  /* 0x000000120c04723c */ /* 0x004fe40000001818 */
[----:B------:R0:W-:Y:S04]  /*57ee0*/  STL.64 [R1+0x970], R20 ;  /* 0x0009701401007387 */ /* 0x0001e80000100a00 */
[----:B------:R-:W-:Y:S04]  /*57ef0*/  STL.64 [R1+0x978], R22 ;  /* 0x0009781601007387 */ /* 0x000fe80000100a00 */
[----:B------:R-:W2:Y:S01]  /*57f00*/  LDL.LU.64 R24, [R1+0x200] ;  /* 0x0002000001187983 */ /* 0x000ea20000300a00 */
[----:B0-----:R-:W-:-:S08]  /*57f10*/  F2FP.F16.E4M3.UNPACK_B R20, R16 ;  /* 0x00000010ff14723e */ /* 0x001fd000020006ff */
[----:B------:R-:W-:Y:S04]  /*57f20*/  STL.64 [R1+0x1a0], R4 ;  /* 0x0001a00401007387 */ /* 0x000fe80000100a00 */
[----:B------:R-:W-:Y:S04]  /*57f30*/  STL.64 [R1+0x1a8], R6 ;  /* 0x0001a80601007387 */ /* 0x000fe80000100a00 */
[----:B------:R-:W-:Y:S04]  /*57f40*/  STL [R1+0x60], R20 ;  /* 0x0000601401007387 */ /* 0x000fe80000100800 */
[----:B------:R-:W3:Y:S04]  /*57f50*/  LDL.LU.64 R26, [R1+0x208] ;  /* 0x00020800011a7983 */ /* 0x000ee80000300a00 */
[----:B------:R-:W0:Y:S01]  /*57f60*/  LDSM.16.M88.4 R4, [R17+0x3400] ;  /* 0x003400001104783b */ /* 0x000e220000000200 */
[----:B------:R-:W-:Y:S01]  /*57f70*/  IMAD.MOV.U32 R0, RZ, RZ, R21 ;  /* 0x000000ffff007224 */ /* 0x000fe200078e0015 */
[----:B------:R-:W-:Y:S01]  /*57f80*/  F2FP.F16.E4M3.UNPACK_B R21, R11 ;  /* 0x0000000bff15723e */ /* 0x000fe200020006ff */
[----:B0-----:R-:W-:-:S02]  /*57f90*/  IMAD.MOV.U32 R16, RZ, RZ, R4 ;  /* 0x000000ffff107224 */ /* 0x001fc400078e0004 */
[----:B------:R-:W-:Y:S01]  /*57fa0*/  IMAD.MOV.U32 R11, RZ, RZ, R5 ;  /* 0x000000ffff0b7224 */ /* 0x000fe200078e0005 */
[----:B---3--:R-:W-:Y:S04]  /*57fb0*/  STL.64 [R1+0x4590], R26 ;  /* 0x0045901a01007387 */ /* 0x008fe80000100a00 */
[----:B------:R-:W-:Y:S04]  /*57fc0*/  STL [R1+0x64], R21 ;  /* 0x0000641501007387 */ /* 0x000fe80000100800 */
[----:B--2---:R0:W-:Y:S04]  /*57fd0*/  STL.64 [R1+0x4588], R24 ;  /* 0x0045881801007387 */ /* 0x0041e80000100a00 */
[----:B0-----:R-:W2:Y:S04]  /*57fe0*/  LDL.LU.64 R24, [R1+0x1e0] ;  /* 0x0001e00001187983 */ /* 0x001ea80000300a00 */
[----:B------:R-:W2:Y:S04]  /*57ff0*/  LDL.LU.64 R26, [R1+0x1e8] ;  /* 0x0001e800011a7983 */ /* 0x000ea80000300a00 */
[----:B------:R-:W-:Y:S04]  /*58000*/  STL.64 [R1+0x980], R4 ;  /* 0x0009800401007387 */ /* 0x000fe80000100a00 */
[----:B------:R0:W-:Y:S04]  /*58010*/  STL.64 [R1+0x988], R6 ;  /* 0x0009880601007387 */ /* 0x0001e80000100a00 */
[----:B0-----:R-:W3:Y:S04]  /*58020*/  LDL.LU.64 R6, [R1+0x45b0] ;  /* 0x0045b00001067983 */ /* 0x001ee80000300a00 */
[----:B------:R-:W3:Y:S01]  /*58030*/  LDL.LU.64 R4, [R1+0x45a8] ;  /* 0x0045a80001047983 */ /* 0x000ee20000300a00 */
[----:B------:R-:W-:-:S02]  /*58040*/  F2FP.F16.E4M3.UNPACK_B R18, R3 ;  /* 0x00000003ff12723e */ /* 0x000fc400020006ff */
[----:B------:R-:W-:Y:S01]  /*58050*/  F2FP.F16.E4M3.UNPACK_B R19, R2 ;  /* 0x00000002ff13723e */ /* 0x000fe200020006ff */
[----:B---3--:R-:W-:Y:S01]  /*58060*/  HMMA.16816.F32 R20, R12, R20, R4 ;  /* 0x000000140c14723c */ /* 0x008fe20000001804 */
[----:B------:R-:W3:Y:S04]  /*58070*/  LDL.LU.64 R6, [R1+0x45a0] ;  /* 0x0045a00001067983 */ /* 0x000ee80000300a00 */
[----:B------:R-:W4:-:S14]  /*58080*/  LDL.LU.64 R4, [R1+0x4598] ;  /* 0x0045980001047983 */ /* 0x000f1c0000300a00 */
[----:B------:R-:W-:Y:S04]  /*58090*/  STL.64 [R1+0x1c0], R20 ;  /* 0x0001c01401007387 */ /* 0x000fe80000100a00 */
[----:B------:R-:W-:Y:S04]  /*580a0*/  STL.64 [R1+0x1c8], R22 ;  /* 0x0001c81601007387 */ /* 0x000fe80000100a00 */
[----:B------:R-:W0:Y:S01]  /*580b0*/  LDSM.16.M88.4 R20, [R17+0x3800] ;  /* 0x003800001114783b */ /* 0x000e220000000200 */
[----:B--2---:R-:W-:Y:S03]  /*580c0*/  HMMA.16816.F32 R24, R12, R18, R24 ;  /* 0x000000120c18723c */ /* 0x004fe60000001818 */
[----:B0-----:R-:W-:Y:S04]  /*580d0*/  STL.64 [R1+0x990], R20 ;  /* 0x0009901401007387 */ /* 0x001fe80000100a00 */
[----:B------:R-:W-:Y:S04]  /*580e0*/  STL.64 [R1+0x998], R22 ;  /* 0x0009981601007387 */ /* 0x000fe80000100a00 */
[----:B------:R-:W-:Y:S08]  /*580f0*/  STL.64 [R1+0x58], R18 ;  /* 0x0000581201007387 */ /* 0x000ff00000100a00 */
[----:B------:R-:W-:Y:S04]  /*58100*/  STL.64 [R1+0x1e0], R24 ;  /* 0x0001e01801007387 */ /* 0x000fe80000100a00 */
[----:B------:R-:W-:Y:S04]  /*58110*/  STL.64 [R1+0x1e8], R26 ;  /* 0x0001e81a01007387 */ /* 0x000fe80000100a00 */
[----:B------:R-:W0:Y:S01]  /*58120*/  LDSM.16.M88.4 R24, [R17+0x3c00] ;  /* 0x003c00001118783b */ /* 0x000e220000000200 */
[----:B------:R-:W-:-:S02]  /*58130*/  IMAD.MOV.U32 R3, RZ, RZ, R20 ;  /* 0x000000ffff037224 */ /* 0x000fc400078e0014 */
[----:B------:R-:W-:Y:S01]  /*58140*/  IMAD.MOV.U32 R2, RZ, RZ, R21 ;  /* 0x000000ffff027224 */ /* 0x000fe200078e0015 */
[----:B0-----:R-:W-:Y:S04]  /*58150*/  STL.64 [R1+0x9a0], R24 ;  /* 0x0009a01801007387 */ /* 0x001fe80000100a00 */
[----:B------:R0:W-:Y:S04]  /*58160*/  STL.64 [R1+0x9a8], R26 ;  /* 0x0009a81a01007387 */ /* 0x0001e80000100a00 */
[----:B0-----:R-:W2:Y:S01]  /*58170*/  LDL.LU.64 R26, [R1+0x4590] ;  /* 0x00459000011a7983 */ /* 0x001ea20000300a00 */
[----:B----4-:R-:W-:-:S02]  /*58180*/  F2FP.F16.E4M3.UNPACK_B R20, R5 ;  /* 0x00000005ff14723e */ /* 0x010fc400020006ff */
[----:B------:R-:W-:Y:S01]  /*58190*/  F2FP.F16.E4M3.UNPACK_B R21, R4 ;  /* 0x00000004ff15723e */ /* 0x000fe200020006ff */
[----:B------:R-:W-:Y:S02]  /*581a0*/  IMAD.MOV.U32 R5, RZ, RZ, R24 ;  /* 0x000000ffff057224 */ /* 0x000fe400078e0018 */
[----:B------:R-:W-:Y:S02]  /*581b0*/  IMAD.MOV.U32 R4, RZ, RZ, R25 ;  /* 0x000000ffff047224 */ /* 0x000fe400078e0019 */
[----:B------:R-:W2:Y:S04]  /*581c0*/  LDL.LU.64 R24, [R1+0x4588] ;  /* 0x0045880001187983 */ /* 0x000ea80000300a00 */
[----:B------:R-:W-:Y:S01]  /*581d0*/  STL.64 [R1+0x50], R20 ;  /* 0x0000501401007387 */ /* 0x000fe20000100a00 */
[----:B---3--:R-:W-:-:S02]  /*581e0*/  F2FP.F16.E4M3.UNPACK_B R18, R7 ;  /* 0x00000007ff12723e */ /* 0x008fc400020006ff */
[----:B------:R-:W-:Y:S01]  /*581f0*/  F2FP.F16.E4M3.UNPACK_B R19, R6 ;  /* 0x00000006ff13723e */ /* 0x000fe200020006ff */
[----:B--2---:R-:W-:Y:S01]  /*58200*/  HMMA.16816.F32 R24, R12, R20, R24 ;  /* 0x000000140c18723c */ /* 0x004fe20000001818 */
[----:B------:R-:W0:-:S15]  /*58210*/  LDSM.16.M88.4 R20, [R17+0x4000] ;  /* 0x004000001114783b */ /* 0x000e1e0000000200 */
[----:B------:R-:W-:-:S03]  /*58220*/  NOP ;  /* 0x0000000000007918 */ /* 0x000fc60000000000 */
[----:B------:R-:W-:Y:S04]  /*58230*/  STL.64 [R1+0x200], R24 ;  /* 0x0002001801007387 */ /* 0x000fe80000100a00 */
[----:B------:R-:W-:Y:S01]  /*58240*/  STL.64 [R1+0x208], R26 ;  /* 0x0002081a01007387 */ /* 0x000fe20000100a00 */
[----:B0-----:R-:W-:Y:S02]  /*58250*/  IMAD.MOV.U32 R7, RZ, RZ, R20 ;  /* 0x000000ffff077224 */ /* 0x001fe400078e0014 */
[----:B------:R-:W-:Y:S01]  /*58260*/  IMAD.MOV.U32 R6, RZ, RZ, R21 ;  /* 0x000000ffff067224 */ /* 0x000fe200078e0015 */
[----:B------:R-:W-:Y:S04]  /*58270*/  STL.64 [R1+0x9b0], R20 ;  /* 0x0009b01401007387 */ /* 0x000fe80000100a00 */
[----:B------:R-:W-:Y:S04]  /*58280*/  STL.64 [R1+0x9b8], R22 ;  /* 0x0009b81601007387 */ /* 0x000fe80000100a00 */
[----:B------:R-:W-:Y:S04]  /*58290*/  STL.64 [R1+0x48], R18 ;  /* 0x0000481201007387 */ /* 0x000fe80000100a00 */
[----:B------:R-:W-:Y:S04]  /*582a0*/  STL.64 [R1+0x4570], R6 ;  /* 0x0045700601007387 */ /* 0x000fe80000100a00 */
[----:B------:R0:W-:Y:S04]  /*582b0*/  STL.64 [R1+0x4568], R4 ;  /* 0x0045680401007387 */ /* 0x0001e80000100a00 */
[----:B0-----:R-:W2:Y:S04]  /*582c0*/  LDL.LU.64 R4, [R1+0x240] ;  /* 0x0002400001047983 */ /* 0x001ea80000300a00 */
[----:B------:R-:W3:Y:S04]  /*582d0*/  LDL.LU.64 R6, [R1+0x248] ;  /* 0x0002480001067983 */ /* 0x000ee80000300a00 */
[----:B---3--:R-:W-:Y:S04]  /*582e0*/  STL.64 [R1+0x4580], R6 ;  /* 0x0045800601007387 */ /* 0x008fe80000100a00 */
[----:B--2---:R0:W-:Y:S04]  /*582f0*/  STL.64 [R1+0x4578], R4 ;  /* 0x0045780401007387 */ /* 0x0041e80000100a00 */
[----:B0-----:R-:W2:Y:S04]  /*58300*/  LDL.LU.64 R4, [R1+0x220] ;  /* 0x0002200001047983 */ /* 0x001ea80000300a00 */
[----:B------:R-:W2:Y:S04]  /*58310*/  LDL.LU.64 R6, [R1+0x228] ;  /* 0x0002280001067983 */ /* 0x000ea80000300a00 */
[----:B------:R-:W3:Y:S04]  /*58320*/  LDL.LU.64 R24, [R1+0x260] ;  /* 0x0002600001187983 */ /* 0x000ee80000300a00 */
[----:B------:R-:W3:Y:S01]  /*58330*/  LDL.LU.64 R26, [R1+0x268] ;  /* 0x00026800011a7983 */ /* 0x000ee20000300a00 */
[----:B------:R-:W-:-:S02]  /*58340*/  F2FP.F16.E4M3.UNPACK_B R20, R9 ;  /* 0x00000009ff14723e */ /* 0x000fc400020006ff */
[----:B------:R-:W-:Y:S01]  /*58350*/  F2FP.F16.E4M3.UNPACK_B R21, R8 ;  /* 0x00000008ff15723e */ /* 0x000fe200020006ff */
[----:B--2---:R-:W-:-:S15]  /*58360*/  HMMA.16816.F32 R4, R12, R18, R4 ;  /* 0x000000120c04723c */ /* 0x004fde0000001804 */
[----:B------:R-:W-:-:S04]  /*58370*/  NOP ;  /* 0x0000000000007918 */ /* 0x000fc80000000000 */
[----:B------:R-:W-:Y:S04]  /*58380*/  STL.64 [R1+0x220], R4 ;  /* 0x0002200401007387 */ /* 0x000fe80000100a00 */
[----:B------:R-:W-:Y:S04]  /*58390*/  STL.64 [R1+0x228], R6 ;  /* 0x0002280601007387 */ /* 0x000fe80000100a00 */
[----:B------:R-:W0:Y:S04]  /*583a0*/  LDSM.16.M88.4 R4, [R17+0x4400] ;  /* 0x004400001104783b */ /* 0x000e280000000200 */
[----:B0-----:R-:W-:Y:S04]  /*583b0*/  STL.64 [R1+0x9c0], R4 ;  /* 0x0009c00401007387 */ /* 0x001fe80000100a00 */
[----:B------:R0:W-:Y:S01]  /*583c0*/  STL.64 [R1+0x9c8], R6 ;  /* 0x0009c80601007387 */ /* 0x0001e20000100a00 */
[----:B------:R-:W-:-:S02]  /*583d0*/  IMAD.MOV.U32 R9, RZ, RZ, R4 ;  /* 0x000000ffff097224 */ /* 0x000fc400078e0004 */
[----:B------:R-:W-:Y:S01]  /*583e0*/  IMAD.MOV.U32 R8, RZ, RZ, R5 ;  /* 0x000000ffff087224 */ /* 0x000fe200078e0005 */
[----:B0-----:R-:W2:Y:S04]  /*583f0*/  LDL.LU.64 R6, [R1+0x4580] ;  /* 0x0045800001067983 */ /* 0x001ea80000300a00 */
[----:B------:R-:W2:Y:S04]  /*58400*/  LDL.LU.64 R4, [R1+0x4578] ;  /* 0x0045780001047983 */ /* 0x000ea80000300a00 */
[----:B------:R2:W-:Y:S01]  /*58410*/  STL.64 [R1+0x40], R20 ;  /* 0x0000401401007387 */ /* 0x0005e20000100a00 */
[----:B------:R-:W-:-:S02]  /*58420*/  F2FP.F16.E4M3.UNPACK_B R18, R10 ;  /* 0x0000000aff12723e */ /* 0x000fc400020006ff */
[----:B------:R-:W-:-:S07]  /*58430*/  F2FP.F16.E4M3.UNPACK_B R19, R0 ;  /* 0x00000000ff13723e */ /* 0x000fce00020006ff */
[C---:B---3--:R-:W-:Y:S08]  /*58440*/  HMMA.16816.F32 R24, R12.reuse, R18, R24 ;  /* 0x000000120c18723c */ /* 0x048ff00000001818 */
[----:B--2---:R-:W-:Y:S01]  /*58450*/  HMMA.16816.F32 R20, R12, R20, R4 ;  /* 0x000000140c14723c */ /* 0x004fe20000001804 */
[----:B------:R-:W2:Y:S04]  /*58460*/  LDL.LU.64 R6, [R1+0x4570] ;  /* 0x0045700001067983 */ /* 0x000ea80000300a00 */
[----:B------:R-:W3:-:S14]  /*58470*/  LDL.LU.64 R4, [R1+0x4568] ;  /* 0x0045680001047983 */ /* 0x000edc0000300a00 */
[----:B------:R-:W-:Y:S04]  /*58480*/  STL.64 [R1+0x240], R20 ;  /* 0x0002401401007387 */ /* 0x000fe80000100a00 */
[----:B------:R-:W-:Y:S04]  /*58490*/  STL.64 [R1+0x248], R22 ;  /* 0x0002481601007387 */ /* 0x000fe80000100a00 */
[----:B------:R-:W0:Y:S02]  /*584a0*/  LDSM.16.M88.4 R20, [R17+0x4800] ;  /* 0x004800001114783b */ /* 0x000e240000000200 */
[----:B0-----:R-:W-:-:S02]  /*584b0*/  IMAD.MOV.U32 R10, RZ, RZ, R21 ;  /* 0x000000ffff0a7224 */ /* 0x001fc400078e0015 */
[----:B------:R0:W-:Y:S04]  /*584c0*/  STL.64 [R1+0x9d0], R20 ;  /* 0x0009d01401007387 */ /* 0x0001e80000100a00 */
[----:B------:R-:W-:Y:S04]  /*584d0*/  STL.64 [R1+0x9d8], R22 ;  /* 0x0009d81601007387 */ /* 0x000fe80000100a00 */
[----:B------:R-:W-:Y:S04]  /*584e0*/  STL.64 [R1+0x38], R18 ;  /* 0x0000381201007387 */ /* 0x000fe80000100a00 */
[----:B------:R-:W-:Y:S04]  /*584f0*/  STL [R1+0x4550], R10 ;  /* 0x0045500a01007387 */ /* 0x000fe80000100800 */
[----:B------:R-:W-:Y:S01]  /*58500*/  STL.64 [R1+0x4548], R8 ;  /* 0x0045480801007387 */ /* 0x000fe20000100a00 */
[----:B0-----:R-:W-:-:S03]  /*58510*/  F2FP.F16.E4M3.UNPACK_B R21, R11 ;  /* 0x0000000bff15723e */ /* 0x001fc600020006ff */
[----:B------:R-:W0:Y:S01]  /*58520*/  LDSM.16.M88.4 R8, [R17+0x4c00] ;  /* 0x004c00001108783b */ /* 0x000e220000000200 */
[----:B------:R-:W-:Y:S01]  /*58530*/  IMAD.MOV.U32 R0, RZ, RZ, R20 ;  /* 0x000000ffff007224 */ /* 0x000fe200078e0014 */
[----:B------:R-:W-:Y:S02]  /*58540*/  F2FP.F16.E4M3.UNPACK_B R20, R16 ;  /* 0x00000010ff14723e */ /* 0x000fe400020006ff */
[----:B------:R1:W-:Y:S04]  /*58550*/  STL.64 [R1+0x260], R24 ;  /* 0x0002601801007387 */ /* 0x0003e80000100a00 */
[----:B------:R-:W-:Y:S04]  /*58560*/  STL.64 [R1+0x268], R26 ;  /* 0x0002681a01007387 */ /* 0x000fe80000100a00 */
[----:B0-----:R0:W-:Y:S04]  /*58570*/  STL.64 [R1+0x9e0], R8 ;  /* 0x0009e00801007387 */ /* 0x0011e80000100a00 */
[----:B------:R4:W-:Y:S01]  /*58580*/  STL.64 [R1+0x9e8], R10 ;  /* 0x0009e80a01007387 */ /* 0x0009e20000100a00 */
[----:B-1----:R-:W-:-:S02]  /*58590*/  IMAD.MOV.U32 R24, RZ, RZ, R8 ;  /* 0x000000ffff187224 */ /* 0x002fc400078e0008 */
[----:B------:R-:W-:Y:S01]  /*585a0*/  IMAD.MOV.U32 R16, RZ, RZ, R9 ;  /* 0x000000ffff107224 */ /* 0x000fe200078e0009 */
[----:B------:R-:W-:Y:S04]  /*585b0*/  STL.64 [R1+0x30], R20 ;  /* 0x0000301401007387 */ /* 0x000fe80000100a00 */
[----:B0-----:R-:W2:Y:S04]  /*585c0*/  LDL.LU.64 R8, [R1+0x2c0] ;  /* 0x0002c00001087983 */ /* 0x001ea80000300a00 */
[----:B----4-:R-:W4:Y:S04]  /*585d0*/  LDL.LU.64 R10, [R1+0x2c8] ;  /* 0x0002c800010a7983 */ /* 0x010f280000300a00 */
[----:B----4-:R-:W-:Y:S04]  /*585e0*/  STL.64 [R1+0x4560], R10 ;  /* 0x0045600a01007387 */ /* 0x010fe80000100a00 */
[----:B--2---:R0:W-:Y:S04]  /*585f0*/  STL.64 [R1+0x4558], R8 ;  /* 0x0045580801007387 */ /* 0x0041e80000100a00 */
[----:B0-----:R-:W2:Y:S04]  /*58600*/  LDL.LU.64 R8, [R1+0x2a0] ;  /* 0x0002a00001087983 */ /* 0x001ea80000300a00 */
[----:B------:R-:W2:Y:S04]  /*58610*/  LDL.LU.64 R10, [R1+0x2a8] ;  /* 0x0002a800010a7983 */ /* 0x000ea80000300a00 */
[----:B------:R0:W-:Y:S04]  /*58620*/  STL [R1+0x4540], R24 ;  /* 0x0045401801007387 */ /* 0x0001e80000100800 */
[----:B0-----:R-:W4:Y:S04]  /*58630*/  LDL.LU.64 R24, [R1+0x280] ;  /* 0x0002800001187983 */ /* 0x001f280000300a00 */
[----:B------:R-:W4:Y:S01]  /*58640*/  LDL.LU.64 R26, [R1+0x288] ;  /* 0x00028800011a7983 */ /* 0x000f220000300a00 */
[----:B------:R-:W-:-:S02]  /*58650*/  F2FP.F16.E4M3.UNPACK_B R18, R3 ;  /* 0x00000003ff12723e */ /* 0x000fc400020006ff */
[----:B------:R-:W-:Y:S01]  /*58660*/  F2FP.F16.E4M3.UNPACK_B R19, R2 ;  /* 0x00000002ff13723e */ /* 0x000fe200020006ff */
[C---:B----4-:R-:W-:Y:S01]  /*58670*/  HMMA.16816.F32 R24, R12.reuse, R20, R24 ;  /* 0x000000140c18723c */ /* 0x050fe20000001818 */
[----:B------:R-:W0:Y:S07]  /*58680*/  LDSM.16.M88.4 R20, [R17+0x5000] ;  /* 0x005000001114783b */ /* 0x000e2e0000000200 */
[----:B--2---:R-:W-:Y:S11]  /*58690*/  HMMA.16816.F32 R8, R12, R18, R8 ;  /* 0x000000120c08723c */ /* 0x004ff60000001808 */
[----:B------:R1:W-:Y:S04]  /*586a0*/  STL.64 [R1+0x280], R24 ;  /* 0x0002801801007387 */ /* 0x0003e80000100a00 */
[----:B------:R2:W-:Y:S04]  /*586b0*/  STL.64 [R1+0x288], R26 ;  /* 0x0002881a01007387 */ /* 0x0005e80000100a00 */
[----:B0-----:R3:W-:Y:S04]  /*586c0*/  STL.64 [R1+0x9f0], R20 ;  /* 0x0009f01401007387 */ /* 0x0017e80000100a00 */
[----:B------:R-:W-:Y:S04]  /*586d0*/  STL.64 [R1+0x9f8], R22 ;  /* 0x0009f81601007387 */ /* 0x000fe80000100a00 */
[----:B------:R-:W-:Y:S04]  /*586e0*/  STL.64 [R1+0x28], R18 ;  /* 0x0000281201007387 */ /* 0x000fe80000100a00 */
[----:B-1----:R-:W4:Y:S04]  /*586f0*/  LDL.LU.64 R24, [R1+0x2e0] ;  /* 0x0002e00001187983 */ /* 0x002f280000300a00 */
[----:B--2---:R-:W4:Y:S04]  /*58700*/  LDL.LU.64 R26, [R1+0x2e8] ;  /* 0x0002e800011a7983 */ /* 0x004f280000300a00 */
[----:B------:R-:W-:Y:S04]  /*58710*/  STL.64 [R1+0x2a0], R8 ;  /* 0x0002a00801007387 */ /* 0x000fe80000100a00 */
[----:B------:R-:W-:Y:S04]  /*58720*/  STL.64 [R1+0x2a8], R10 ;  /* 0x0002a80a01007387 */ /* 0x000fe80000100a00 */
[----:B------:R-:W0:Y:S01]  /*58730*/  LDSM.16.M88.4 R8, [R17+0x5400] ;  /* 0x005400001108783b */ /* 0x000e220000000200 */
[----:B------:R-:W-:Y:S01]  /*58740*/  IMAD.MOV.U32 R3, RZ, RZ, R20 ;  /* 0x000000ffff037224 */ /* 0x000fe200078e0014 */
[----:B---3--:R-:W-:Y:S01]  /*58750*/  F2FP.F16.E4M3.UNPACK_B R20, R5 ;  /* 0x00000005ff14723e */ /* 0x008fe200020006ff */
[----:B------:R-:W-:Y:S01]  /*58760*/  IMAD.MOV.U32 R2, RZ, RZ, R21 ;  /* 0x000000ffff027224 */ /* 0x000fe200078e0015 */
[----:B------:R-:W-:-:S03]  /*58770*/  F2FP.F16.E4M3.UNPACK_B R21, R4 ;  /* 0x00000004ff15723e */ /* 0x000fc600020006ff */
[----:B------:R-:W-:Y:S04]  /*58780*/  STL [R1+0x20], R20 ;  /* 0x0000201401007387 */ /* 0x000fe80000100800 */
[----:B0-----:R-:W-:Y:S04]  /*58790*/  STL.64 [R1+0xa00], R8 ;  /* 0x000a000801007387 */ /* 0x001fe80000100a00 */
[----:B------:R0:W-:Y:S01]  /*587a0*/  STL.64 [R1+0xa08], R10 ;  /* 0x000a080a01007387 */ /* 0x0001e20000100a00 */
[----:B------:R-:W-:Y:S02]  /*587b0*/  IMAD.MOV.U32 R5, RZ, RZ, R8 ;  /* 0x000000ffff057224 */ /* 0x000fe400078e0008 */
[----:B------:R-:W-:Y:S01]  /*587c0*/  IMAD.MOV.U32 R4, RZ, RZ, R9 ;  /* 0x000000ffff047224 */ /* 0x000fe200078e0009 */
[----:B0-----:R-:W2:Y:S04]  /*587d0*/  LDL.LU.64 R10, [R1+0x4560] ;  /* 0x00456000010a7983 */ /* 0x001ea80000300a00 */
[----:B------:R-:W2:Y:S04]  /*587e0*/  LDL.LU.64 R8, [R1+0x4558] ;  /* 0x0045580001087983 */ /* 0x000ea80000300a00 */
[----:B------:R2:W-:Y:S01]  /*587f0*/  STL [R1+0x24], R21 ;  /* 0x0000241501007387 */ /* 0x0005e20000100800 */
[----:B------:R-:W-:-:S02]  /*58800*/  F2FP.F16.E4M3.UNPACK_B R18, R7 ;  /* 0x00000007ff12723e */ /* 0x000fc400020006ff */
[----:B------:R-:W-:Y:S01]  /*58810*/  F2FP.F16.E4M3.UNPACK_B R19, R6 ;  /* 0x00000006ff13723e */ /* 0x000fe200020006ff */
[----:B--2---:R-:W-:Y:S01]  /*58820*/  HMMA.16816.F32 R20, R12, R20, R8 ;  /* 0x000000140c14723c */ /* 0x004fe20000001808 */
[----:B------:R-:W2:Y:S04]  /*58830*/  LDL.LU R10, [R1+0x4550] ;  /* 0x00455000010a7983 */ /* 0x000ea80000300800 */
[----:B------:R-:W3:-:S14]  /*58840*/  LDL.LU.64 R8, [R1+0x4548] ;  /* 0x0045480001087983 */ /* 0x000edc0000300a00 */
        /* <DEDUP_REMOVED lines=12> */
[----:B----4-:R-:W-:-:S15]  /*58910*/  HMMA.16816.F32 R24, R12, R18, R24 ;  /* 0x000000120c18723c */ /* 0x010fde0000001818 */
[----:B------:R-:W-:-:S04]  /*58920*/  NOP ;  /* 0x0000000000007918 */ /* 0x000fc80000000000 */
[----:B------:R-:W-:Y:S04]  /*58930*/  STL.64 [R1+0x2e0], R24 ;  /* 0x0002e01801007387 */ /* 0x000fe80000100a00 */
[----:B------:R-:W-:Y:S04]  /*58940*/  STL.64 [R1+0x2e8], R26 ;  /* 0x0002e81a01007387 */ /* 0x000fe80000100a00 */
[----:B------:R-:W0:Y:S01]  /*58950*/  LDSM.16.M88.4 R24, [R17+0x5c00] ;  /* 0x005c00001118783b */ /* 0x000e220000000200 */
[----:B------:R-:W-:-:S03]  /*58960*/  F2FP.F16.E4M3.UNPACK_B R18, R0 ;  /* 0x00000000ff12723e */ /* 0x000fc600020006ff */
[----:B0-----:R0:W-:Y:S04]  /*58970*/  STL.64 [R1+0xa20], R24 ;  /* 0x000a201801007387 */ /* 0x0011e80000100a00 */
[----:B------:R-:W-:Y:S01]  /*58980*/  STL.64 [R1+0xa28], R26 ;  /* 0x000a281a01007387 */ /* 0x000fe20000100a00 */
[----:B---3--:R-:W-:Y:S02]  /*58990*/  F2FP.F16.E4M3.UNPACK_B R20, R9 ;  /* 0x00000009ff14723e */ /* 0x008fe400020006ff */
[----:B------:R-:W-:Y:S01]  /*589a0*/  F2FP.F16.E4M3.UNPACK_B R21, R8 ;  /* 0x00000008ff15723e */ /* 0x000fe200020006ff */
[----:B------:R-:W-:Y:S02]  /*589b0*/  IMAD.MOV.U32 R9, RZ, RZ, R24 ;  /* 0x000000ffff097224 */ /* 0x000fe400078e0018 */
[----:B0-----:R-:W3:Y:S04]  /*589c0*/  LDL.LU R24, [R1+0x4540] ;  /* 0x0045400001187983 */ /* 0x001ee80000300800 */
[----:B------:R0:W-:Y:S01]  /*589d0*/  STL.64 [R1+0x10], R20 ;  /* 0x0000101401007387 */ /* 0x0001e20000100a00 */
[----:B------:R-:W-:Y:S01]  /*589e0*/  IMAD.MOV.U32 R0, RZ, RZ, R21 ;  /* 0x000000ffff007224 */ /* 0x000fe200078e0015 */
[----:B--2---:R-:W-:Y:S02]  /*589f0*/  HMMA.16816.F32 R4, R12, R20, R4 ;  /* 0x000000140c04723c */ /* 0x004fe40000001804 */
[----:B0-----:R-:W2:-:S15]  /*58a00*/  LDL.LU.64 R20, [R1+0x320] ;  /* 0x0003200001147983 */ /* 0x001e9e0000300a00 */
[----:B------:R-:W-:Y:S02]  /*58a10*/  NOP ;  /* 0x0000000000007918 */ /* 0x000fe40000000000 */
[----:B------:R0:W-:Y:S04]  /*58a20*/  STL.64 [R1+0x300], R4 ;  /* 0x0003000401007387 */ /* 0x0001e80000100a00 */
[----:B------:R1:W-:Y:S04]  /*58a30*/  STL.64 [R1+0x308], R6 ;  /* 0x0003080601007387 */ /* 0x0003e80000100a00 */
[----:B------:R-:W2:Y:S04]  /*58a40*/  LDL.LU.64 R22, [R1+0x328] ;  /* 0x0003280001167983 */ /* 0x000ea80000300a00 */
[----:B------:R-:W-:Y:S04]  /*58a50*/  STL [R1+0x4490], R0 ;  /* 0x0044900001007387 */ /* 0x000fe80000100800 */
[----:B------:R-:W-:Y:S04]  /*58a60*/  STL [R1+0x8], R18 ;  /* 0x0000081201007387 */ /* 0x000fe80000100800 */
[----:B0-----:R-:W4:Y:S04]  /*58a70*/  LDL.LU.64 R4, [R1+0x340] ;  /* 0x0003400001047983 */ /* 0x001f280000300a00 */
[----:B-1----:R-:W2:Y:S01]  /*58a80*/  LDL.LU.64 R6, [R1+0x348] ;  /* 0x0003480001067983 */ /* 0x002ea20000300a00 */
[----:B------:R-:W-:Y:S01]  /*58a90*/  F2FP.F16.E4M3.UNPACK_B R19, R10 ;  /* 0x0000000aff13723e */ /* 0x000fe200020006ff */
[----:B------:R-:W-:Y:S01]  /*58aa0*/  IMAD.MOV.U32 R8, RZ, RZ, R25 ;  /* 0x000000ffff087224 */ /* 0x000fe200078e0019 */
[----:B------:R-:W-:-:S02]  /*58ab0*/  F2FP.F16.E4M3.UNPACK_B R25, R16 ;  /* 0x00000010ff19723e */ /* 0x000fc400020006ff */
[----:B---3--:R-:W-:Y:S01]  /*58ac0*/  F2FP.F16.E4M3.UNPACK_B R24, R24 ;  /* 0x00000018ff18723e */ /* 0x008fe200020006ff */
[----:B--2---:R-:W-:Y:S04]  /*58ad0*/  STL.64 [R1+0x4538], R6 ;  /* 0x0045380601007387 */ /* 0x004fe80000100a00 */
[----:B------:R-:W-:Y:S04]  /*58ae0*/  STL [R1+0xc], R19 ;  /* 0x00000c1301007387 */ /* 0x000fe80000100800 */
[----:B----4-:R-:W-:Y:S04]  /*58af0*/  STL.64 [R1+0x4530], R4 ;  /* 0x0045300401007387 */ /* 0x010fe80000100a00 */
[----:B------:R-:W0:Y:S04]  /*58b00*/  LDSM.16.M88.4 R4, [R17+0x6000] ;  /* 0x006000001104783b */ /* 0x000e280000000200 */
[----:B0-----:R-:W-:Y:S01]  /*58b10*/  STL.64 [R1+0xa30], R4 ;  /* 0x000a300401007387 */ /* 0x001fe20000100a00 */
[----:B------:R-:W-:-:S03]  /*58b20*/  IMAD.MOV.U32 R11, RZ, RZ, R4 ;  /* 0x000000ffff0b7224 */ /* 0x000fc600078e0004 */
[----:B------:R0:W-:Y:S01]  /*58b30*/  STL.64 [R1+0xa38], R6 ;  /* 0x000a380601007387 */ /* 0x0001e20000100a00 */
[----:B------:R-:W-:Y:S02]  /*58b40*/  IMAD.MOV.U32 R10, RZ, RZ, R5 ;  /* 0x000000ffff0a7224 */ /* 0x000fe400078e0005 */
[----:B0-----:R-:W-:Y:S03]  /*58b50*/  HMMA.16816.F32 R4, R12, R18, R20 ;  /* 0x000000120c04723c */ /* 0x001fe60000001814 */
[----:B------:R-:W-:Y:S04]  /*58b60*/  STL.64 [R1+0x4518], R10 ;  /* 0x0045180a01007387 */ /* 0x000fe80000100a00 */
[----:B------:R0:W-:Y:S04]  /*58b70*/  STL.64 [R1+0x4510], R8 ;  /* 0x0045100801007387 */ /* 0x0001e80000100a00 */
[----:B0-----:R-:W2:Y:S04]  /*58b80*/  LDL.LU.64 R8, [R1+0x360] ;  /* 0x0003600001087983 */ /* 0x001ea80000300a00 */
[----:B------:R-:W2:Y:S04]  /*58b90*/  LDL.LU.64 R10, [R1+0x368] ;  /* 0x00036800010a7983 */ /* 0x000ea80000300a00 */
[----:B------:R-:W3:Y:S04]  /*58ba0*/  LDL.LU.64 R20, [R1+0x380] ;  /* 0x0003800001147983 */ /* 0x000ee80000300a00 */
[----:B------:R-:W-:Y:S04]  /*58bb0*/  STL.64 [R1+0x320], R4 ;  /* 0x0003200401007387 */ /* 0x000fe80000100a00 */
[----:B------:R-:W-:Y:S04]  /*58bc0*/  STL.64 [R1+0x328], R6 ;  /* 0x0003280601007387 */ /* 0x000fe80000100a00 */
[----:B------:R-:W0:Y:S04]  /*58bd0*/  LDSM.16.M88.4 R4, [R17+0x6400] ;  /* 0x006400001104783b */ /* 0x000e280000000200 */
[----:B------:R-:W-:Y:S04]  /*58be0*/  STL [R1], R24 ;  /* 0x0000001801007387 */ /* 0x000fe80000100800 */
[----:B------:R-:W3:Y:S04]  /*58bf0*/  LDL.LU.64 R22, [R1+0x388] ;  /* 0x0003880001167983 */ /* 0x000ee80000300a00 */
[----:B0-----:R-:W-:Y:S04]  /*58c00*/  STL.64 [R1+0xa40], R4 ;  /* 0x000a400401007387 */ /* 0x001fe80000100a00 */
[----:B------:R0:W-:Y:S01]  /*58c10*/  STL.64 [R1+0xa48], R6 ;  /* 0x000a480601007387 */ /* 0x0001e20000100a00 */
[----:B------:R-:W-:-:S02]  /*58c20*/  IMAD.MOV.U32 R18, RZ, RZ, R4 ;  /* 0x000000ffff127224 */ /* 0x000fc400078e0004 */
[----:B------:R-:W-:Y:S01]  /*58c30*/  IMAD.MOV.U32 R16, RZ, RZ, R5 ;  /* 0x000000ffff107224 */ /* 0x000fe200078e0005 */
[----:B0-----:R-:W4:Y:S04]  /*58c40*/  LDL.LU.64 R6, [R1+0x4538] ;  /* 0x0045380001067983 */ /* 0x001f280000300a00 */
[----:B------:R-:W4:Y:S04]  /*58c50*/  LDL.LU.64 R4, [R1+0x4530] ;  /* 0x0045300001047983 */ /* 0x000f280000300a00 */
[----:B------:R-:W-:Y:S01]  /*58c60*/  STL [R1+0x4], R25 ;  /* 0x0000041901007387 */ /* 0x000fe20000100800 */
[----:B------:R-:W-:Y:S01]  /*58c70*/  IMAD.MOV.U32 R0, RZ, RZ, R25 ;  /* 0x000000ffff007224 */ /* 0x000fe200078e0019 */
[----:B------:R-:W-:-:S02]  /*58c80*/  F2FP.F16.E4M3.UNPACK_B R28, R3 ;  /* 0x00000003ff1c723e */ /* 0x000fc400020006ff */
[----:B------:R-:W-:Y:S01]  /*58c90*/  F2FP.F16.E4M3.UNPACK_B R29, R2 ;  /* 0x00000002ff1d723e */ /* 0x000fe200020006ff */
[----:B----4-:R-:W-:Y:S01]  /*58ca0*/  HMMA.16816.F32 R4, R12, R24, R4 ;  /* 0x000000180c04723c */ /* 0x010fe20000001804 */
[----:B------:R-:W0:-:S15]  /*58cb0*/  LDSM.16.M88.4 R24, [R17+0x6800] ;  /* 0x006800001118783b */ /* 0x000e1e0000000200 */
[----:B------:R-:W-:-:S03]  /*58cc0*/  NOP ;  /* 0x0000000000007918 */ /* 0x000fc60000000000 */
[----:B------:R-:W-:Y:S04]  /*58cd0*/  STL.64 [R1+0x340], R4 ;  /* 0x0003400401007387 */ /* 0x000fe80000100a00 */
[----:B------:R1:W-:Y:S04]  /*58ce0*/  STL.64 [R1+0x348], R6 ;  /* 0x0003480601007387 */ /* 0x0003e80000100a00 */
[----:B-1----:R-:W4:Y:S04]  /*58cf0*/  LDL.LU.64 R6, [R1+0x4528] ;  /* 0x0045280001067983 */ /* 0x002f280000300a00 */
[----:B------:R-:W3:Y:S01]  /*58d00*/  LDL.LU.64 R4, [R1+0x4520] ;  /* 0x0045200001047983 */ /* 0x000ee20000300a00 */
[----:B--2---:R-:W-:Y:S03]  /*58d10*/  HMMA.16816.F32 R8, R12, R28, R8 ;  /* 0x0000001c0c08723c */ /* 0x004fe60000001808 */
[----:B0-----:R-:W-:Y:S04]  /*58d20*/  STL.64 [R1+0xa50], R24 ;  /* 0x000a501801007387 */ /* 0x001fe80000100a00 */
[----:B------:R-:W-:-:S12]  /*58d30*/  STL.64 [R1+0xa58], R26 ;  /* 0x000a581a01007387 */ /* 0x000fd80000100a00 */
[----:B------:R-:W-:Y:S04]  /*58d40*/  STL.64 [R1+0x360], R8 ;  /* 0x0003600801007387 */ /* 0x000fe80000100a00 */
[----:B------:R-:W-:Y:S04]  /*58d50*/  STL.64 [R1+0x368], R10 ;  /* 0x0003680a01007387 */ /* 0x000fe80000100a00 */
[----:B------:R-:W0:Y:S04]  /*58d60*/  LDSM.16.M88.4 R8, [R17+0x6c00] ;  /* 0x006c00001108783b */ /* 0x000e280000000200 */
[----:B0-----:R-:W-:Y:S04]  /*58d70*/  STL.64 [R1+0xa60], R8 ;  /* 0x000a600801007387 */ /* 0x001fe80000100a00 */
[----:B------:R0:W-:Y:S04]  /*58d80*/  STL.64 [R1+0xa68], R10 ;  /* 0x000a680a01007387 */ /* 0x0001e80000100a00 */
[----:B0-----:R-:W2:Y:S01]  /*58d90*/  LDL.LU.64 R10, [R1+0x4518] ;  /* 0x00451800010a7983 */ /* 0x001ea20000300a00 */
[----:B------:R-:W-:-:S02]  /*58da0*/  IMAD.MOV.U32 R2, RZ, RZ, R24 ;  /* 0x000000ffff027224 */ /* 0x000fc400078e0018 */
[----:B------:R-:W-:Y:S01]  /*58db0*/  IMAD.MOV.U32 R3, RZ, RZ, R25 ;  /* 0x000000ffff037224 */ /* 0x000fe200078e0019 */
[----:B---3--:R-:W-:Y:S02]  /*58dc0*/  F2FP.F16.E4M3.UNPACK_B R26, R5 ;  /* 0x00000005ff1a723e */ /* 0x008fe400020006ff */
[----:B------:R-:W-:-:S07]  /*58dd0*/  F2FP.F16.E4M3.UNPACK_B R27, R4 ;  /* 0x00000004ff1b723e */ /* 0x000fce00020006ff */
[----:B------:R-:W-:Y:S01]  /*58de0*/  HMMA.16816.F32 R20, R12, R26, R20 ;  /* 0x0000001a0c14723c */ /* 0x000fe20000001814 */
[----:B------:R-:W-:Y:S02]  /*58df0*/  IMAD.MOV.U32 R4, RZ, RZ, R8 ;  /* 0x000000ffff047224 */ /* 0x000fe400078e0008 */
[----:B------:R-:W-:Y:S02]  /*58e00*/  IMAD.MOV.U32 R5, RZ, RZ, R9 ;  /* 0x000000ffff057224 */ /* 0x000fe400078e0009 */
[----:B------:R-:W3:-:S14]  /*58e10*/  LDL.LU.64 R8, [R1+0x4510] ;  /* 0x0045100001087983 */ /* 0x000edc0000300a00 */
[----:B------:R-:W-:Y:S04]  /*58e20*/  STL.64 [R1+0x380], R20 ;  /* 0x0003801401007387 */ /* 0x000fe80000100a00 */
[----:B------:R-:W-:Y:S04]  /*58e30*/  STL.64 [R1+0x388], R22 ;  /* 0x0003881601007387 */ /* 0x000fe80000100a00 */
[----:B------:R-:W0:Y:S01]  /*58e40*/  LDSM.16.M88.4 R20, [R17+0x7000] ;  /* 0x007000001114783b */ /* 0x000e220000000200 */
[----:B----4-:R-:W-:Y:S02]  /*58e50*/  F2FP.F16.E4M3.UNPACK_B R24, R7 ;  /* 0x00000007ff18723e */ /* 0x010fe400020006ff */
[----:B------:R-:W-:Y:S01]  /*58e60*/  F2FP.F16.E4M3.UNPACK_B R25, R6 ;  /* 0x00000006ff19723e */ /* 0x000fe200020006ff */
[----:B0-----:R-:W-:-:S02]  /*58e70*/  IMAD.MOV.U32 R6, RZ, RZ, R20 ;  /* 0x000000ffff067224 */ /* 0x001fc400078e0014 */
[----:B------:R-:W-:Y:S01]  /*58e80*/  IMAD.MOV.U32 R7, RZ, RZ, R21 ;  /* 0x000000ffff077224 */ /* 0x000fe200078e0015 */
[----:B------:R-:W-:Y:S04]  /*58e90*/  STL.64 [R1+0xa70], R20 ;  /* 0x000a701401007387 */ /* 0x000fe80000100a00 */
[----:B------:R-:W-:Y:S04]  /*58ea0*/  STL.64 [R1+0xa78], R22 ;  /* 0x000a781601007387 */ /* 0x000fe80000100a00 */
[----:B------:R-:W-:Y:S04]  /*58eb0*/  STL.64 [R1+0x44f8], R6 ;  /* 0x0044f80601007387 */ /* 0x000fe80000100a00 */
[----:B------:R0:W-:Y:S04]  /*58ec0*/  STL.64 [R1+0x44f0], R4 ;  /* 0x0044f00401007387 */ /* 0x0001e80000100a00 */
[----:B0-----:R-:W4:Y:S04]  /*58ed0*/  LDL.LU.64 R4, [R1+0x3e0] ;  /* 0x0003e00001047983 */ /* 0x001f280000300a00 */
[----:B------:R-:W2:Y:S04]  /*58ee0*/  LDL.LU.64 R6, [R1+0x3e8] ;  /* 0x0003e80001067983 */ /* 0x000ea80000300a00 */
[----:B--2---:R-:W-:Y:S04]  /*58ef0*/  STL.64 [R1+0x4508], R6 ;  /* 0x0045080601007387 */ /* 0x004fe80000100a00 */
[----:B----4-:R0:W-:Y:S04]  /*58f00*/  STL.64 [R1+0x4500], R4 ;  /* 0x0045000401007387 */ /* 0x0101e80000100a00 */
[----:B0-----:R-:W2:Y:S04]  /*58f10*/  LDL.LU.64 R4, [R1+0x3a0] ;  /* 0x0003a00001047983 */ /* 0x001ea80000300a00 */
[----:B------:R-:W2:Y:S04]  /*58f20*/  LDL.LU.64 R6, [R1+0x3a8] ;  /* 0x0003a80001067983 */ /* 0x000ea80000300a00 */
[----:B------:R-:W-:Y:S04]  /*58f30*/  STL.64 [R1+0x4388], R26 ;  /* 0x0043881a01007387 */ /* 0x000fe80000100a00 */
[----:B------:R0:W-:Y:S01]  /*58f40*/  STL.64 [R1+0x4380], R24 ;  /* 0x0043801801007387 */ /* 0x0001e20000100a00 */
[----:B---3--:R-:W-:-:S02]  /*58f50*/  F2FP.F16.E4M3.UNPACK_B R22, R9 ;  /* 0x00000009ff16723e */ /* 0x008fc400020006ff */
[----:B------:R-:W-:Y:S01]  /*58f60*/  F2FP.F16.E4M3.UNPACK_B R23, R8 ;  /* 0x00000008ff17723e */ /* 0x000fe200020006ff */
[----:B--2---:R-:W-:-:S15]  /*58f70*/  HMMA.16816.F32 R4, R12, R24, R4 ;  /* 0x000000180c04723c */ /* 0x004fde0000001804 */
[----:B------:R-:W-:-:S04]  /*58f80*/  NOP ;  /* 0x0000000000007918 */ /* 0x000fc80000000000 */
[----:B------:R-:W-:Y:S04]  /*58f90*/  STL.64 [R1+0x3a0], R4 ;  /* 0x0003a00401007387 */ /* 0x000fe80000100a00 */
[----:B------:R-:W-:Y:S04]  /*58fa0*/  STL.64 [R1+0x3a8], R6 ;  /* 0x0003a80601007387 */ /* 0x000fe80000100a00 */
[----:B0-----:R-:W2:Y:S04]  /*58fb0*/  LDL.LU.64 R24, [R1+0x3c0] ;  /* 0x0003c00001187983 */ /* 0x001ea80000300a00 */
[----:B------:R-:W2:Y:S04]  /*58fc0*/  LDL.LU.64 R26, [R1+0x3c8] ;  /* 0x0003c800011a7983 */ /* 0x000ea80000300a00 */
[----:B------:R-:W0:Y:S04]  /*58fd0*/  LDSM.16.M88.4 R4, [R17+0x7400] ;  /* 0x007400001104783b */ /* 0x000e280000000200 */
[----:B0-----:R-:W-:Y:S04]  /*58fe0*/  STL.64 [R1+0xa80], R4 ;  /* 0x000a800401007387 */ /* 0x001fe80000100a00 */
[----:B------:R0:W-:Y:S01]  /*58ff0*/  STL.64 [R1+0xa88], R6 ;  /* 0x000a880601007387 */ /* 0x0001e20000100a00 */
[----:B------:R-:W-:-:S02]  /*59000*/  IMAD.MOV.U32 R8, RZ, RZ, R4 ;  /* 0x000000ffff087224 */ /* 0x000fc400078e0004 */
[----:B------:R-:W-:Y:S01]  /*59010*/  IMAD.MOV.U32 R9, RZ, RZ, R5 ;  /* 0x000000ffff097224 */ /* 0x000fe200078e0005 */
[----:B0-----:R-:W3:Y:S04]  /*59020*/  LDL.LU.64 R6, [R1+0x4508] ;  /* 0x0045080001067983 */ /* 0x001ee80000300a00 */
[----:B------:R-:W3:Y:S01]  /*59030*/  LDL.LU.64 R4, [R1+0x4500] ;  /* 0x0045000001047983 */ /* 0x000ee20000300a00 */
[----:B------:R-:W-:Y:S02]  /*59040*/  F2FP.F16.E4M3.UNPACK_B R20, R11 ;  /* 0x0000000bff14723e */ /* 0x000fe400020006ff */
[----:B------:R-:W-:Y:S01]  /*59050*/  F2FP.F16.E4M3.UNPACK_B R21, R10 ;  /* 0x0000000aff15723e */ /* 0x000fe200020006ff */
[----:B--2---:R-:W-:-:S15]  /*59060*/  HMMA.16816.F32 R24, R12, R22, R24 ;  /* 0x000000160c18723c */ /* 0x004fde0000001818 */
[----:B------:R-:W-:-:S04]  /*59070*/  NOP ;  /* 0x0000000000007918 */ /* 0x000fc80000000000 */
[----:B------:R-:W-:Y:S04]  /*59080*/  STL.64 [R1+0x3c0], R24 ;  /* 0x0003c01801007387 */ /* 0x000fe80000100a00 */
[----:B------:R-:W-:Y:S04]  /*59090*/  STL.64 [R1+0x3c8], R26 ;  /* 0x0003c81a01007387 */ /* 0x000fe80000100a00 */
[----:B------:R-:W0:Y:S04]  /*590a0*/  LDSM.16.M88.4 R24, [R17+0x7800] ;  /* 0x007800001118783b */ /* 0x000e280000000200 */
[----:B0-----:R-:W-:Y:S01]  /*590b0*/  STL.64 [R1+0xa90], R24 ;  /* 0x000a901801007387 */ /* 0x001fe20000100a00 */
[----:B------:R-:W-:-:S03]  /*590c0*/  IMAD.MOV.U32 R10, RZ, RZ, R24 ;  /* 0x000000ffff0a7224 */ /* 0x000fc600078e0018 */
[----:B------:R3:W-:Y:S01]  /*590d0*/  STL.64 [R1+0xa98], R26 ;  /* 0x000a981a01007387 */ /* 0x0007e20000100a00 */
[----:B------:R-:W-:Y:S02]  /*590e0*/  IMAD.MOV.U32 R11, RZ, RZ, R25 ;  /* 0x000000ffff0b7224 */ /* 0x000fe400078e0019 */
[----:B---3--:R-:W-:Y:S01]  /*590f0*/  HMMA.16816.F32 R24, R12, R20, R4 ;  /* 0x000000140c18723c */ /* 0x008fe20000001804 */
[----:B------:R-:W2:Y:S04]  /*59100*/  LDL.LU.64 R4, [R1+0x400] ;  /* 0x0004000001047983 */ /* 0x000ea80000300a00 */
[----:B------:R-:W2:-:S14]  /*59110*/  LDL.LU.64 R6, [R1+0x408] ;  /* 0x0004080001067983 */ /* 0x000e9c0000300a00 */
[----:B------:R0:W-:Y:S04]  /*59120*/  STL.64 [R1+0x3e0], R24 ;  /* 0x0003e01801007387 */ /* 0x0001e80000100a00 */
[----:B------:R1:W-:Y:S04]  /*59130*/  STL.64 [R1+0x3e8], R26 ;  /* 0x0003e81a01007387 */ /* 0x0003e80000100a00 */
[----:B0-----:R-:W3:Y:S04]  /*59140*/  LDL.LU.64 R24, [R1+0x420] ;  /* 0x0004200001187983 */ /* 0x001ee80000300a00 */
[----:B-1----:R-:W3:Y:S04]  /*59150*/  LDL.LU.64 R26, [R1+0x428] ;  /* 0x00042800011a7983 */ /* 0x002ee80000300a00 */
[----:B------:R0:W-:Y:S04]  /*59160*/  STL.64 [R1+0x4398], R22 ;  /* 0x0043981601007387 */ /* 0x0001e80000100a00 */
[----:B0-----:R-:W4:Y:S04]  /*59170*/  LDL.LU R22, [R1+0xfd4] ;  /* 0x000fd40001167983 */ /* 0x001f280000300800 */
[----:B------:R-:W4:Y:S04]  /*59180*/  LDL.LU R23, [R1+0xfcc] ;  /* 0x000fcc0001177983 */ /* 0x000f280000300800 */
[----:B------:R0:W-:Y:S04]  /*59190*/  STL.64 [R1+0x4390], R20 ;  /* 0x0043901401007387 */ /* 0x0001e80000100a00 */
[----:B0-----:R-:W3:Y:S04]  /*591a0*/  LDL.LU R20, [R1+0xfb0] ;  /* 0x000fb00001147983 */ /* 0x001ee80000300800 */
[----:B------:R-:W3:Y:S01]  /*591b0*/  LDL.LU R21, [R1+0xfc0] ;  /* 0x000fc00001157983 */ /* 0x000ee20000300800 */
[----:B------:R-:W-:-:S02]  /*591c0*/  F2FP.F16.E4M3.UNPACK_B R18, R18 ;  /* 0x00000012ff12723e */ /* 0x000fc400020006ff */
[----:B------:R-:W-:Y:S02]  /*591d0*/  F2FP.F16.E4M3.UNPACK_B R19, R16 ;  /* 0x00000010ff13723e */ /* 0x000fe400020006ff */
[----:B------:R-:W-:Y:S02]  /*591e0*/  F2FP.F16.E4M3.UNPACK_B R2, R2 ;  /* 0x00000002ff02723e */ /* 0x000fe400020006ff */
[----:B------:R-:W-:-:S03]  /*591f0*/  F2FP.F16.E4M3.UNPACK_B R3, R3 ;  /* 0x00000003ff03723e */ /* 0x000fc600020006ff */
[C---:B--2---:R-:W-:Y:S01]  /*59200*/  HMMA.16816.F32 R4, R12.reuse, R18, R4 ;  /* 0x000000120c04723c */ /* 0x044fe20000001804 */
[----:B----4-:R-:W-:Y:S04]  /*59210*/  STL.64 [R1+0x44c8], R22 ;  /* 0x0044c81601007387 */ /* 0x010fe80000100a00 */
[----:B---3--:R-:W-:Y:S04]  /*59220*/  STL.64 [R1+0x44c0], R20 ;  /* 0x0044c01401007387 */ /* 0x008fe80000100a00 */
[----:B------:R-:W0:Y:S01]  /*59230*/  LDSM.16.M88.4 R20, [R17+0x7c00] ;  /* 0x007c00001114783b */ /* 0x000e220000000200 */
[----:B------:R-:W-:Y:S03]  /*59240*/  HMMA.16816.F32 R24, R12, R2, R24 ;  /* 0x000000020c18723c */ /* 0x000fe60000001818 */
[----:B0-----:R0:W-:Y:S01]  /*59250*/  STL.64 [R1+0xaa0], R20 ;  /* 0x000aa01401007387 */ /* 0x0011e20000100a00 */
[----:B------:R-:W-:-:S03]  /*59260*/  IMAD.MOV.U32 R16, RZ, RZ, R20 ;  /* 0x000000ffff107224 */ /* 0x000fc600078e0014 */
[----:B------:R1:W-:Y:S01]  /*59270*/  STL.64 [R1+0xaa8], R22 ;  /* 0x000aa81601007387 */ /* 0x0003e20000100a00 */
[----:B------:R-:W-:-:S03]  /*59280*/  IMAD.MOV.U32 R17, RZ, RZ, R21 ;  /* 0x000000ffff117224 */ /* 0x000fc600078e0015 */
[----:B0-----:R-:W2:Y:S04]  /*59290*/  LDL.LU.64 R20, [R1+0x440] ;  /* 0x0004400001147983 */ /* 0x001ea80000300a00 */
[----:B-1----:R-:W2:Y:S04]  /*592a0*/  LDL.LU.64 R22, [R1+0x448] ;  /* 0x0004480001167983 */ /* 0x002ea80000300a00 */
[----:B------:R-:W-:Y:S04]  /*592b0*/  STL.64 [R1+0x400], R4 ;  /* 0x0004000401007387 */ /* 0x000fe80000100a00 */
[----:B------:R0:W-:Y:S04]  /*592c0*/  STL.64 [R1+0x408], R6 ;  /* 0x0004080601007387 */ /* 0x0001e80000100a00 */
[----:B0-----:R-:W3:Y:S04]  /*592d0*/  LDL.LU.64 R6, [R1+0x44f8] ;  /* 0x0044f80001067983 */ /* 0x001ee80000300a00 */
[----:B------:R-:W4:Y:S04]  /*592e0*/  LDL.LU.64 R4, [R1+0x44f0] ;  /* 0x0044f00001047983 */ /* 0x000f280000300a00 */
[----:B------:R-:W-:Y:S04]  /*592f0*/  STL.64 [R1+0x44d8], R18 ;  /* 0x0044d81201007387 */ /* 0x000fe80000100a00 */
[----:B------:R0:W-:Y:S04]  /*59300*/  STL.64 [R1+0x44d0], R16 ;  /* 0x0044d01001007387 */ /* 0x0001e80000100a00 */
[----:B0-----:R-:W2:Y:S04]  /*59310*/  LDL.LU.64 R16, [R1+0x4b0] ;  /* 0x0004b00001107983 */ /* 0x001ea80000300a00 */
[----:B------:R-:W-:Y:S04]  /*59320*/  STL.64 [R1+0x420], R24 ;  /* 0x0004201801007387 */ /* 0x000fe80000100a00 */
[----:B------:R-:W-:Y:S04]  /*59330*/  STL.64 [R1+0x428], R26 ;  /* 0x0004281a01007387 */ /* 0x000fe80000100a00 */
[----:B------:R-:W2:Y:S04]  /*59340*/  LDL.LU.64 R18, [R1+0x4b8] ;  /* 0x0004b80001127983 */ /* 0x000ea80000300a00 */
[----:B--2---:R-:W-:Y:S04]  /*59350*/  STL.64 [R1+0x44e8], R18 ;  /* 0x0044e81201007387 */ /* 0x004fe80000100a00 */
[----:B------:R0:W-:Y:S04]  /*59360*/  STL.64 [R1+0x44e0], R16 ;  /* 0x0044e01001007387 */ /* 0x0001e80000100a00 */
[----:B0-----:R-:W2:Y:S04]  /*59370*/  LDL.LU.64 R16, [R1+0x460] ;  /* 0x0004600001107983 */ /* 0x001ea80000300a00 */
[----:B------:R-:W2:Y:S01]  /*59380*/  LDL.LU.64 R18, [R1+0x468] ;  /* 0x0004680001127983 */ /* 0x000ea20000300a00 */
[----:B----4-:R-:W-:-:S02]  /*59390*/  F2FP.F16.E4M3.UNPACK_B R4, R4 ;  /* 0x00000004ff04723e */ /* 0x010fc400020006ff */
[----:B------:R-:W-:Y:S02]  /*593a0*/  F2FP.F16.E4M3.UNPACK_B R5, R5 ;  /* 0x00000005ff05723e */ /* 0x000fe400020006ff */
[----:B---3--:R-:W-:Y:S02]  /*593b0*/  F2FP.F16.E4M3.UNPACK_B R6, R6 ;  /* 0x00000006ff06723e */ /* 0x008fe400020006ff */
[----:B------:R-:W-:-:S03]  /*593c0*/  F2FP.F16.E4M3.UNPACK_B R7, R7 ;  /* 0x00000007ff07723e */ /* 0x000fc600020006ff */
[----:B------:R-:W-:Y:S01]  /*593d0*/  HMMA.16816.F32 R24, R12, R4, R20 ;  /* 0x000000040c18723c */ /* 0x000fe20000001814 */
[----:B------:R-:W3:Y:S04]  /*593e0*/  LDL.LU.64 R20, [R1+0x8a0] ;  /* 0x0008a00001147983 */ /* 0x000ee80000300a00 */
[----:B------:R-:W3:-:S14]  /*593f0*/  LDL.LU.64 R22, [R1+0x8a8] ;  /* 0x0008a80001167983 */ /* 0x000edc0000300a00 */
[----:B------:R0:W-:Y:S04]  /*59400*/  STL.64 [R1+0x440], R24 ;  /* 0x0004401801007387 */ /* 0x0001e80000100a00 */
[----:B------:R1:W-:Y:S04]  /*59410*/  STL.64 [R1+0x448], R26 ;  /* 0x0004481a01007387 */ /* 0x0003e80000100a00 */
[----:B0-----:R-:W4:Y:S04]  /*59420*/  LDL.LU.64 R24, [R1+0x4a0] ;  /* 0x0004a00001187983 */ /* 0x001f280000300a00 */
[----:B-1----:R-:W4:Y:S01]  /*59430*/  LDL.LU.64 R26, [R1+0x4a8] ;  /* 0x0004a800011a7983 */ /* 0x002f220000300a00 */
[----:B--2---:R-:W-:-:S15]  /*59440*/  HMMA.16816.F32 R16, R12, R6, R16 ;  /* 0x000000060c10723c */ /* 0x004fde0000001810 */
[----:B------:R-:W-:-:S04]  /*59450*/  NOP ;  /* 0x0000000000007918 */ /* 0x000fc80000000000 */
[----:B------:R-:W-:Y:S04]  /*59460*/  STL.64 [R1+0x460], R16 ;  /* 0x0004601001007387 */ /* 0x000fe80000100a00 */
[----:B------:R0:W-:Y:S04]  /*59470*/  STL.64 [R1+0x468], R18 ;  /* 0x0004681201007387 */ /* 0x0001e80000100a00 */
[----:B0-----:R-:W2:Y:S04]  /*59480*/  LDL.LU.64 R18, [R1+0x44e8] ;  /* 0x0044e80001127983 */ /* 0x001ea80000300a00 */
[----:B------:R-:W2:Y:S01]  /*59490*/  LDL.LU.64 R16, [R1+0x44e0] ;  /* 0x0044e00001107983 */ /* 0x000ea20000300a00 */
[----:B------:R-:W-:-:S02]  /*594a0*/  F2FP.F16.E4M3.UNPACK_B R8, R8 ;  /* 0x00000008ff08723e */ /* 0x000fc400020006ff */
[----:B------:R-:W-:Y:S01]  /*594b0*/  F2FP.F16.E4M3.UNPACK_B R9, R9 ;  /* 0x00000009ff09723e */ /* 0x000fe200020006ff */
[----:B------:R0:W-:Y:S04]  /*594c0*/  STL.64 [R1+0x4358], R6 ;  /* 0x0043580601007387 */ /* 0x0001e80000100a00 */
[----:B0-----:R-:W3:Y:S04]  /*594d0*/  LDL.LU R6, [R1+0xfb4] ;  /* 0x000fb40001067983 */ /* 0x001ee80000300800 */
[----:B------:R-:W3:Y:S04]  /*594e0*/  LDL.LU R7, [R1+0xfc4] ;  /* 0x000fc40001077983 */ /* 0x000ee80000300800 */
[----:B------:R0:W-:Y:S04]  /*594f0*/  STL.64 [R1+0x4350], R4 ;  /* 0x0043500401007387 */ /* 0x0001e80000100a00 */
[----:B0-----:R-:W3:Y:S04]  /*59500*/  LDL.LU R4, [R1+0xfa8] ;  /* 0x000fa80001047983 */ /* 0x001ee80000300800 */
[----:B------:R-:W3:Y:S01]  /*59510*/  LDL.LU R5, [R1+0xfa0] ;  /* 0x000fa00001057983 */ /* 0x000ee20000300800 */
[----:B--2---:R-:W-:-:S15]  /*59520*/  HMMA.16816.F32 R16, R12, R8, R16 ;  /* 0x000000080c10723c */ /* 0x004fde0000001810 */
[----:B------:R-:W-:-:S04]  /*59530*/  NOP ;  /* 0x0000000000007918 */ /* 0x000fc80000000000 */
[----:B------:R-:W-:Y:S04]  /*59540*/  STL.64 [R1+0x4b0], R16 ;  /* 0x0004b01001007387 */ /* 0x000fe80000100a00 */
[----:B------:R0:W-:Y:S04]  /*59550*/  STL.64 [R1+0x4b8], R18 ;  /* 0x0004b81201007387 */ /* 0x0001e80000100a00 */
[----:B0-----:R-:W2:Y:S04]  /*59560*/  LDL.LU.64 R18, [R1+0x44d8] ;  /* 0x0044d80001127983 */ /* 0x001ea80000300a00 */
[----:B------:R-:W2:Y:S01]  /*59570*/  LDL.LU.64 R16, [R1+0x44d0] ;  /* 0x0044d00001107983 */ /* 0x000ea20000300a00 */
[----:B------:R-:W-:-:S02]  /*59580*/  F2FP.F16.E4M3.UNPACK_B R10, R10 ;  /* 0x0000000aff0a723e */ /* 0x000fc400020006ff */
[----:B------:R-:W-:-:S07]  /*59590*/  F2FP.F16.E4M3.UNPACK_B R11, R11 ;  /* 0x0000000bff0b723e */ /* 0x000fce00020006ff */
[----:B---3--:R-:W-:-:S15]  /*595a0*/  HMMA.16816.F32 R20, R12, R10, R20 ;  /* 0x0000000a0c14723c */ /* 0x008fde0000001814 */
[----:B------:R-:W-:-:S04]  /*595b0*/  NOP ;  /* 0x0000000000007918 */ /* 0x000fc80000000000 */
[----:B------:R-:W-:Y:S04]  /*595c0*/  STL.64 [R1+0x8a0], R20 ;  /* 0x0008a01401007387 */ /* 0x000fe80000100a00 */
[----:B------:R0:W-:Y:S04]  /*595d0*/  STL.64 [R1+0x8a8], R22 ;  /* 0x0008a81601007387 */ /* 0x0001e80000100a00 */
[----:B0-----:R-:W3:Y:S04]  /*595e0*/  LDL.LU.64 R22, [R1+0x44c8] ;  /* 0x0044c80001167983 */ /* 0x001ee80000300a00 */
[----:B------:R-:W3:Y:S04]  /*595f0*/  LDL.LU.64 R20, [R1+0x44c0] ;  /* 0x0044c00001147983 */ /* 0x000ee80000300a00 */
[----:B------:R-:W-:Y:S04]  /*59600*/  STL.64 [R1+0x4338], R10 ;  /* 0x0043380a01007387 */ /* 0x000fe80000100a00 */
[----:B------:R-:W-:Y:S01]  /*59610*/  STL.64 [R1+0x4330], R8 ;  /* 0x0043300801007387 */ /* 0x000fe20000100a00 */
[----:B--2---:R-:W-:-:S02]  /*59620*/  F2FP.F16.E4M3.UNPACK_B R16, R16 ;  /* 0x00000010ff10723e */ /* 0x004fc400020006ff */
[----:B------:R-:W-:-:S07]  /*59630*/  F2FP.F16.E4M3.UNPACK_B R17, R17 ;  /* 0x00000011ff11723e */ /* 0x000fce00020006ff */
[----:B----4-:R-:W-:Y:S01]  /*59640*/  HMMA.16816.F32 R12, R12, R16, R24 ;  /* 0x000000100c0c723c */ /* 0x010fe20000001818 */
[----:B------:R-:W2:-:S15]  /*59650*/  LDL R26, [R1+0x80] ;  /* 0x00008000011a7983 */ /* 0x000e9e0000100800 */
[----:B------:R-:W-:-:S03]  /*59660*/  NOP ;  /* 0x0000000000007918 */ /* 0x000fc60000000000 */
[----:B------:R-:W-:Y:S04]  /*59670*/  STL.64 [R1+0x4a0], R12 ;  /* 0x0004a00c01007387 */ /* 0x000fe80000100a00 */
[----:B------:R-:W-:Y:S04]  /*59680*/  STL.64 [R1+0x4a8], R14 ;  /* 0x0004a80e01007387 */ /* 0x000fe80000100a00 */
[----:B------:R-:W2:Y:S04]  /*59690*/  LDL R27, [R1+0x84] ;  /* 0x00008400011b7983 */ /* 0x000ea80000100800 */
[----:B--2---:R-:W-:Y:S04]  /*596a0*/  STL.64 [R1+0x4498], R26 ;  /* 0x0044981a01007387 */ /* 0x004fe80000100a00 */
[----:B------:R0:W-:Y:S04]  /*596b0*/  STL.64 [R1+0x4378], R18 ;  /* 0x0043781201007387 */ /* 0x0001e80000100a00 */
[----:B0-----:R-:W2:Y:S04]  /*596c0*/  LDL.64 R18, [R1+0x50] ;  /* 0x0000500001127983 */ /* 0x001ea80000100a00 */
[----:B------:R-:W-:Y:S01]  /*596d0*/  STL.64 [R1+0x4370], R16 ;  /* 0x0043701001007387 */ /* 0x000fe20000100a00 */
[----:B------:R-:W-:-:S03]  /*596e0*/  IMAD R4, R5, 0x100, R4 ;  /* 0x0000010005047824 */ /* 0x000fc600078e0204 */
[----:B--2---:R0:W-:Y:S04]  /*596f0*/  STL.64 [R1+0x4448], R18 ;  /* 0x0044481201007387 */ /* 0x0041e80000100a00 */
[----:B------:R-:W2:Y:S04]  /*59700*/  LDL R24, [R1+0x88] ;  /* 0x0000880001187983 */ /* 0x000ea80000100800 */
[----:B------:R-:W2:Y:S01]  /*59710*/  LDL R25, [R1+0x8c] ;  /* 0x00008c0001197983 */ /* 0x000ea20000100800 */
[----:B---3--:R-:W-:Y:S02]  /*59720*/  IMAD R20, R20, 0x100, R6 ;  /* 0x0000010014147824 */ /* 0x008fe400078e0206 */
[----:B------:R-:W-:Y:S01]  /*59730*/  IMAD R9, R21, 0x100, R7 ;  /* 0x0000010015097824 */ /* 0x000fe200078e0207 */
[----:B------:R-:W-:Y:S01]  /*59740*/  F2FP.F16.E4M3.UNPACK_B R12, R4 ;  /* 0x00000004ff0c723e */ /* 0x000fe200020006ff */
[----:B--2---:R-:W-:Y:S04]  /*59750*/  STL.64 [R1+0x44a8], R24 ;  /* 0x0044a81801007387 */ /* 0x004fe80000100a00 */
[----:B------:R-:W2:Y:S04]  /*59760*/  LDL R6, [R1+0x68] ;  /* 0x0000680001067983 */ /* 0x000ea80000100800 */
[----:B------:R-:W2:Y:S04]  /*59770*/  LDL R7, [R1+0x6c] ;  /* 0x00006c0001077983 */ /* 0x000ea80000100800 */
[----:B------:R-:W3:Y:S04]  /*59780*/  LDL R4, [R1+0x70] ;  /* 0x0000700001047983 */ /* 0x000ee80000100800 */
[----:B------:R-:W3:Y:S04]  /*59790*/  LDL R5, [R1+0x74] ;  /* 0x0000740001057983 */ /* 0x000ee80000100800 */
[----:B------:R-:W4:Y:S04]  /*597a0*/  LDL R10, [R1+0x98] ;  /* 0x00009800010a7983 */ /* 0x000f280000100800 */
[----:B------:R-:W4:Y:S04]  /*597b0*/  LDL R11, [R1+0x9c] ;  /* 0x00009c00010b7983 */ /* 0x000f280000100800 */
[----:B------:R-:W4:Y:S04]  /*597c0*/  LDL R26, [R1+0x90] ;  /* 0x00009000011a7983 */ /* 0x000f280000100800 */
[----:B------:R-:W4:Y:S04]  /*597d0*/  LDL R27, [R1+0x94] ;  /* 0x00009400011b7983 */ /* 0x000f280000100800 */
[----:B--2---:R1:W-:Y:S04]  /*597e0*/  STL.64 [R1+0x4480], R6 ;  /* 0x0044800601007387 */ /* 0x0043e80000100a00 */
[----:B---3--:R2:W-:Y:S04]  /*597f0*/  STL.64 [R1+0x4478], R4 ;  /* 0x0044780401007387 */ /* 0x0085e80000100a00 */
[----:B0-----:R-:W3:Y:S04]  /*59800*/  LDL R18, [R1+0x60] ;  /* 0x0000600001127983 */ /* 0x001ee80000100800 */
[----:B------:R-:W3:Y:S04]  /*59810*/  LDL R19, [R1+0x64] ;  /* 0x0000640001137983 */ /* 0x000ee80000100800 */
[----:B-1----:R-:W2:Y:S04]  /*59820*/  LDL R6, [R1+0x78] ;  /* 0x0000780001067983 */ /* 0x002ea80000100800 */
[----:B------:R-:W2:Y:S04]  /*59830*/  LDL R7, [R1+0x7c] ;  /* 0x00007c0001077983 */ /* 0x000ea80000100800 */
[----:B--2---:R0:W-:Y:S04]  /*59840*/  STL.64 [R1+0x44a0], R6 ;  /* 0x0044a00601007387 */ /* 0x0041e80000100a00 */
[----:B------:R-:W2:Y:S04]  /*59850*/  LDL R16, [R1+0x58] ;  /* 0x0000580001107983 */ /* 0x000ea80000100800 */
[----:B------:R-:W2:Y:S04]  /*59860*/  LDL R17, [R1+0x5c] ;  /* 0x00005c0001117983 */ /* 0x000ea80000100800 */
[----:B------:R-:W2:Y:S04]  /*59870*/  LDL.LU.64 R4, [R1+0x870] ;  /* 0x0008700001047983 */ /* 0x000ea80000300a00 */
[----:B0-----:R-:W2:Y:S01]  /*59880*/  LDL.LU.64 R6, [R1+0x878] ;  /* 0x0008780001067983 */ /* 0x001ea20000300a00 */
[----:B------:R-:W-:Y:S01]  /*59890*/  IMAD R8, R23, 0x100, R22 ;  /* 0x0000010017087824 */ /* 0x000fe200078e0216 */
[----:B------:R-:W-:-:S02]  /*598a0*/  F2FP.F16.E4M3.UNPACK_B R13, R20 ;  /* 0x00000014ff0d723e */ /* 0x000fc400020006ff */
[----:B--2---:R-:W-:Y:S04]  /*598b0*/  STL.64 [R1+0x44b8], R6 ;  /* 0x0044b80601007387 */ /* 0x004fe80000100a00 */
[----:B------:R0:W-:Y:S04]  /*598c0*/  STL.64 [R1+0x44b0], R4 ;  /* 0x0044b00401007387 */ /* 0x0001e80000100a00 */
[----:B0-----:R-:W4:Y:S04]  /*598d0*/  LDL.LU.64 R4, [R1+0x880] ;  /* 0x0008800001047983 */ /* 0x001f280000300a00 */
[----:B------:R-:W4:Y:S04]  /*598e0*/  LDL.LU.64 R6, [R1+0x888] ;  /* 0x0008880001067983 */ /* 0x000f280000300a00 */
[----:B------:R0:W-:Y:S04]  /*598f0*/  STL.64 [R1+0x4460], R16 ;  /* 0x0044601001007387 */ /* 0x0001e80000100a00 */
[----:B---3--:R1:W-:Y:S04]  /*59900*/  STL.64 [R1+0x4488], R18 ;  /* 0x0044881201007387 */ /* 0x0083e80000100a00 */
[----:B0-----:R-:W2:Y:S04]  /*59910*/  LDL.LU.64 R16, [R1+0x890] ;  /* 0x0008900001107983 */ /* 0x001ea80000300a00 */
[----:B-1----:R-:W2:Y:S04]  /*59920*/  LDL.LU.64 R18, [R1+0x898] ;  /* 0x0008980001127983 */ /* 0x002ea80000300a00 */
[----:B------:R-:W3:Y:S04]  /*59930*/  LDL.64 R22, [R1+0x40] ;  /* 0x0000400001167983 */ /* 0x000ee80000100a00 */
[----:B------:R-:W3:Y:S04]  /*59940*/  LDL R20, [R1+0x48] ;  /* 0x0000480001147983 */ /* 0x000ee80000100800 */
[----:B------:R-:W3:Y:S01]  /*59950*/  LDL R21, [R1+0x4c] ;  /* 0x00004c0001157983 */ /* 0x000ee20000100800 */
[----:B------:R-:W-:-:S02]  /*59960*/  F2FP.F16.E4M3.UNPACK_B R14, R9 ;  /* 0x00000009ff0e723e */ /* 0x000fc400020006ff */
[----:B------:R-:W-:-:S07]  /*59970*/  F2FP.F16.E4M3.UNPACK_B R15, R8 ;  /* 0x00000008ff0f723e */ /* 0x000fce00020006ff */
[C---:B----4-:R-:W-:Y:S08]  /*59980*/  HMMA.16816.F32 R24, R12.reuse, R26, R4 ;  /* 0x0000001a0c18723c */ /* 0x050ff00000001804 */
[C---:B--2---:R-:W-:Y:S01]  /*59990*/  HMMA.16816.F32 R8, R12.reuse, R10, R16 ;  /* 0x0000000a0c08723c */ /* 0x044fe20000001810 */
[----:B---3--:R-:W-:Y:S04]  /*599a0*/  STL.64 [R1+0x4458], R22 ;  /* 0x0044581601007387 */ /* 0x008fe80000100a00 */
[----:B------:R0:W-:Y:S04]  /*599b0*/  STL.64 [R1+0x4450], R20 ;  /* 0x0044501401007387 */ /* 0x0001e80000100a00 */
[----:B0-----:R-:W2:Y:S04]  /*599c0*/  LDL.LU.64 R20, [R1+0x860] ;  /* 0x0008600001147983 */ /* 0x001ea80000300a00 */
[----:B------:R-:W2:Y:S04]  /*599d0*/  LDL.LU.64 R22, [R1+0x868] ;  /* 0x0008680001167983 */ /* 0x000ea80000300a00 */
[----:B------:R-:W3:Y:S04]  /*599e0*/  LDL.LU.64 R16, [R1+0x850] ;  /* 0x0008500001107983 */ /* 0x000ee80000300a00 */
[----:B------:R-:W3:Y:S04]  /*599f0*/  LDL.LU.64 R18, [R1+0x858] ;  /* 0x0008580001127983 */ /* 0x000ee80000300a00 */
[----:B------:R0:W-:Y:S04]  /*59a00*/  STL.64 [R1+0x890], R8 ;  /* 0x0008900801007387 */ /* 0x0001e80000100a00 */
[----:B------:R1:W-:Y:S04]  /*59a10*/  STL.64 [R1+0x898], R10 ;  /* 0x0008980a01007387 */ /* 0x0003e80000100a00 */
[----:B0-----:R-:W4:Y:S04]  /*59a20*/  LDL.LU.64 R8, [R1+0x830] ;  /* 0x0008300001087983 */ /* 0x001f280000300a00 */
[----:B-1----:R-:W4:Y:S04]  /*59a30*/  LDL.LU.64 R10, [R1+0x838] ;  /* 0x00083800010a7983 */ /* 0x002f280000300a00 */
[----:B------:R-:W2:Y:S04]  /*59a40*/  LDL.LU.64 R6, [R1+0x44b8] ;  /* 0x0044b80001067983 */ /* 0x000ea80000300a00 */
[----:B------:R-:W2:Y:S04]  /*59a50*/  LDL.LU.64 R4, [R1+0x44b0] ;  /* 0x0044b00001047983 */ /* 0x000ea80000300a00 */
[----:B------:R0:W-:Y:S04]  /*59a60*/  STL.64 [R1+0x880], R24 ;  /* 0x0008801801007387 */ /* 0x0001e80000100a00 */
[----:B------:R2:W-:Y:S04]  /*59a70*/  STL.64 [R1+0x888], R26 ;  /* 0x0008881a01007387 */ /* 0x0005e80000100a00 */
[----:B0-----:R-:W2:Y:S02]  /*59a80*/  LDL.LU.64 R24, [R1+0x44a8] ;  /* 0x0044a80001187983 */ /* 0x001ea40000300a00 */
[----:B--2---:R-:W-:Y:S02]  /*59a90*/  HMMA.16816.F32 R24, R12, R24, R4 ;  /* 0x000000180c18723c */ /* 0x004fe40000001804 */
[----:B------:R-:W3:-:S15]  /*59aa0*/  LDL.LU.64 R6, [R1+0x44a0] ;  /* 0x0044a00001067983 */ /* 0x000ede0000300a00 */
[----:B------:R-:W-:Y:S02]  /*59ab0*/  NOP ;  /* 0x0000000000007918 */ /* 0x000fe40000000000 */
[----:B------:R-:W-:Y:S04]  /*59ac0*/  STL.64 [R1+0x870], R24 ;  /* 0x0008701801007387 */ /* 0x000fe80000100a00 */
[----:B------:R0:W-:Y:S04]  /*59ad0*/  STL.64 [R1+0x878], R26 ;  /* 0x0008781a01007387 */ /* 0x0001e80000100a00 */
[----:B0-----:R-:W2:Y:S02]  /*59ae0*/  LDL.LU.64 R26, [R1+0x4498] ;  /* 0x00449800011a7983 */ /* 0x001ea40000300a00 */
[----:B--2---:R-:W-:Y:S02]  /*59af0*/  HMMA.16816.F32 R20, R12, R26, R20 ;  /* 0x0000001a0c14723c */ /* 0x004fe40000001814 */
[----:B------:R-:W2:Y:S01]  /*59b00*/  LDL R26, [R1] ;  /* 0x00000000011a7983 */ /* 0x000ea20000100800 */
[----:B------:R-:W-:-:S15]  /*59b10*/  IMAD.MOV.U32 R27, RZ, RZ, R0 ;  /* 0x000000ffff1b7224 */ /* 0x000fde00078e0000 */
[----:B------:R-:W-:Y:S01]  /*59b20*/  NOP ;  /* 0x0000000000007918 */ /* 0x000fe20000000000 */
[----:B------:R0:W-:Y:S04]  /*59b30*/  STL.64 [R1+0x860], R20 ;  /* 0x0008601401007387 */ /* 0x0001e80000100a00 */
[----:B------:R1:W-:Y:S04]  /*59b40*/  STL.64 [R1+0x868], R22 ;  /* 0x0008681601007387 */ /* 0x0003e80000100a00 */
[----:B------:R-:W2:Y:S04]  /*59b50*/  LDL.LU R0, [R1+0x4490] ;  /* 0x0044900001007983 */ /* 0x000ea80000300800 */
[----:B0-----:R-:W2:Y:S04]  /*59b60*/  LDL.LU.64 R20, [R1+0x810] ;  /* 0x0008100001147983 */ /* 0x001ea80000300a00 */
[----:B-1----:R-:W2:Y:S01]  /*59b70*/  LDL.LU.64 R22, [R1+0x818] ;  /* 0x0008180001167983 */ /* 0x002ea20000300a00 */
[C---:B---3--:R-:W-:Y:S03]  /*59b80*/  HMMA.16816.F32 R4, R12.reuse, R6, R16 ;  /* 0x000000060c04723c */ /* 0x048fe60000001810 */
[----:B--2---:R-:W-:Y:S04]  /*59b90*/  STL.64 [R1+0x4470], R22 ;  /* 0x0044701601007387 */ /* 0x004fe80000100a00 */
[----:B------:R0:W-:Y:S04]  /*59ba0*/  STL.64 [R1+0x4468], R20 ;  /* 0x0044681401007387 */ /* 0x0001e80000100a00 */
[----:B0-----:R-:W2:Y:S04]  /*59bb0*/  LDL.LU.64 R20, [R1+0x820] ;  /* 0x0008200001147983 */ /* 0x001ea80000300a00 */
[----:B------:R-:W2:Y:S04]  /*59bc0*/  LDL.LU.64 R22, [R1+0x828] ;  /* 0x0008280001167983 */ /* 0x000ea80000300a00 */
[----:B------:R-:W3:Y:S04]  /*59bd0*/  LDL.64 R24, [R1+0x8] ;  /* 0x0000080001187983 */ /* 0x000ee80000100a00 */
[----:B------:R-:W-:Y:S04]  /*59be0*/  STL.64 [R1+0x43b8], R26 ;  /* 0x0043b81a01007387 */ /* 0x000fe80000100a00 */
[----:B---3--:R0:W-:Y:S04]  /*59bf0*/  STL.64 [R1+0x43b0], R24 ;  /* 0x0043b01801007387 */ /* 0x0081e80000100a00 */
[----:B0-----:R-:W3:Y:S04]  /*59c00*/  LDL.LU.64 R24, [R1+0x840] ;  /* 0x0008400001187983 */ /* 0x001ee80000300a00 */
[----:B------:R-:W3:Y:S04]  /*59c10*/  LDL.LU.64 R26, [R1+0x848] ;  /* 0x00084800011a7983 */ /* 0x000ee80000300a00 */
[----:B------:R-:W2:Y:S04]  /*59c20*/  LDL.LU.64 R18, [R1+0x4488] ;  /* 0x0044880001127983 */ /* 0x000ea80000300a00 */
[----:B------:R-:W-:Y:S04]  /*59c30*/  STL.64 [R1+0x850], R4 ;  /* 0x0008500401007387 */ /* 0x000fe80000100a00 */
[----:B------:R0:W-:Y:S04]  /*59c40*/  STL.64 [R1+0x858], R6 ;  /* 0x0008580601007387 */ /* 0x0001e80000100a00 */
[----:B0-----:R-:W4:Y:S04]  /*59c50*/  LDL.LU.64 R6, [R1+0x4480] ;  /* 0x0044800001067983 */ /* 0x001f280000300a00 */
[----:B------:R-:W3:Y:S01]  /*59c60*/  LDL.LU.64 R4, [R1+0x4478] ;  /* 0x0044780001047983 */ /* 0x000ee20000300a00 */
[C---:B--2---:R-:W-:Y:S08]  /*59c70*/  HMMA.16816.F32 R16, R12.reuse, R18, R20 ;  /* 0x000000120c10723c */ /* 0x044ff00000001814 */
[C---:B---3--:R-:W-:Y:S08]  /*59c80*/  HMMA.16816.F32 R24, R12.reuse, R4, R24 ;  /* 0x000000040c18723c */ /* 0x048ff00000001818 */
[----:B----4-:R-:W-:Y:S01]  /*59c90*/  HMMA.16816.F32 R4, R12, R6, R8 ;  /* 0x000000060c04723c */ /* 0x010fe20000001808 */
[----:B------:R-:W2:Y:S10]  /*59ca0*/  LDL.LU.64 R8, [R1+0x7f0] ;  /* 0x0007f00001087983 */ /* 0x000eb40000300a00 */
[----:B------:R-:W-:Y:S04]  /*59cb0*/  STL.64 [R1+0x840], R24 ;  /* 0x0008401801007387 */ /* 0x000fe80000100a00 */
[----:B------:R-:W-:Y:S04]  /*59cc0*/  STL.64 [R1+0x848], R26 ;  /* 0x0008481a01007387 */ /* 0x000fe80000100a00 */
[----:B------:R-:W2:Y:S04]  /*59cd0*/  LDL.LU.64 R10, [R1+0x7f8] ;  /* 0x0007f800010a7983 */ /* 0x000ea80000300a00 */
[----:B------:R0:W-:Y:S04]  /*59ce0*/  STL.64 [R1+0x830], R4 ;  /* 0x0008300401007387 */ /* 0x0001e80000100a00 */
[----:B------:R1:W-:Y:S04]  /*59cf0*/  STL.64 [R1+0x838], R6 ;  /* 0x0008380601007387 */ /* 0x0003e80000100a00 */
[----:B0-----:R-:W3:Y:S04]  /*59d00*/  LDL.LU.64 R4, [R1+0x7e0] ;  /* 0x0007e00001047983 */ /* 0x001ee80000300a00 */
[----:B-1----:R-:W3:Y:S04]  /*59d10*/  LDL.LU.64 R6, [R1+0x7e8] ;  /* 0x0007e80001067983 */ /* 0x002ee80000300a00 */
[----:B------:R-:W4:Y:S04]  /*59d20*/  LDL R26, [R1+0x10] ;  /* 0x00001000011a7983 */ /* 0x000f280000100800 */
[----:B------:R-:W2:Y:S04]  /*59d30*/  LDL.LU.64 R22, [R1+0x4470] ;  /* 0x0044700001167983 */ /* 0x000ea80000300a00 */
[----:B------:R-:W2:Y:S04]  /*59d40*/  LDL.LU.64 R20, [R1+0x4468] ;  /* 0x0044680001147983 */ /* 0x000ea80000300a00 */
[----:B------:R0:W-:Y:S04]  /*59d50*/  STL.64 [R1+0x820], R16 ;  /* 0x0008201001007387 */ /* 0x0001e80000100a00 */
[----:B------:R2:W-:Y:S04]  /*59d60*/  STL.64 [R1+0x828], R18 ;  /* 0x0008281201007387 */ /* 0x0005e80000100a00 */
[----:B0-----:R-:W2:Y:S04]  /*59d70*/  LDL.LU.64 R16, [R1+0x4460] ;  /* 0x0044600001107983 */ /* 0x001ea80000300a00 */
[----:B------:R-:W3:Y:S01]  /*59d80*/  LDL.64 R24, [R1+0x18] ;  /* 0x0000180001187983 */ /* 0x000ee20000100a00 */
[----:B------:R-:W-:-:S05]  /*59d90*/  IMAD.MOV.U32 R27, RZ, RZ, R0 ;  /* 0x000000ffff1b7224 */ /* 0x000fca00078e0000 */
[----:B----4-:R-:W-:Y:S01]  /*59da0*/  STL.64 [R1+0x43e8], R26 ;  /* 0x0043e81a01007387 */ /* 0x010fe20000100a00 */
[C---:B--2---:R-:W-:Y:S03]  /*59db0*/  HMMA.16816.F32 R16, R12.reuse, R16, R20 ;  /* 0x000000100c10723c */ /* 0x044fe60000001814 */
[----:B---3--:R0:W-:Y:S04]  /*59dc0*/  STL.64 [R1+0x43e0], R24 ;  /* 0x0043e01801007387 */ /* 0x0081e80000100a00 */
[----:B0-----:R-:W2:Y:S04]  /*59dd0*/  LDL.LU.64 R24, [R1+0x800] ;  /* 0x0008000001187983 */ /* 0x001ea80000300a00 */
[----:B------:R-:W2:Y:S04]  /*59de0*/  LDL.LU.64 R26, [R1+0x808] ;  /* 0x00080800011a7983 */ /* 0x000ea80000300a00 */
[----:B------:R-:W3:Y:S04]  /*59df0*/  LDL.LU.64 R22, [R1+0x4458] ;  /* 0x0044580001167983 */ /* 0x000ee80000300a00 */
[----:B------:R-:W4:Y:S04]  /*59e00*/  LDL.LU.64 R20, [R1+0x4450] ;  /* 0x0044500001147983 */ /* 0x000f280000300a00 */
[----:B------:R-:W-:Y:S04]  /*59e10*/  STL.64 [R1+0x810], R16 ;  /* 0x0008101001007387 */ /* 0x000fe80000100a00 */
[----:B------:R0:W-:Y:S04]  /*59e20*/  STL.64 [R1+0x818], R18 ;  /* 0x0008181201007387 */ /* 0x0001e80000100a00 */
[----:B0-----:R-:W2:Y:S02]  /*59e30*/  LDL.LU.64 R18, [R1+0x4448] ;  /* 0x0044480001127983 */ /* 0x001ea40000300a00 */
[----:B--2---:R-:W-:-:S15]  /*59e40*/  HMMA.16816.F32 R24, R12, R18, R24 ;  /* 0x000000120c18723c */ /* 0x004fde0000001818 */
[----:B------:R-:W-:-:S04]  /*59e50*/  NOP ;  /* 0x0000000000007918 */ /* 0x000fc80000000000 */
[----:B------:R0:W-:Y:S04]  /*59e60*/  STL.64 [R1+0x800], R24 ;  /* 0x0008001801007387 */ /* 0x0001e80000100a00 */
[----:B------:R1:W-:Y:S04]  /*59e70*/  STL.64 [R1+0x808], R26 ;  /* 0x0008081a01007387 */ /* 0x0003e80000100a00 */
[----:B0-----:R-:W2:Y:S04]  /*59e80*/  LDL.64 R24, [R1+0x28] ;  /* 0x0000280001187983 */ /* 0x001ea80000100a00 */
[----:B-1----:R-:W2:Y:S04]  /*59e90*/  LDL R26, [R1+0x20] ;  /* 0x00002000011a7983 */ /* 0x002ea80000100800 */
[----:B------:R-:W2:Y:S01]  /*59ea0*/  LDL R27, [R1+0x24] ;  /* 0x00002400011b7983 */ /* 0x000ea20000100800 */
[C---:B----4-:R-:W-:Y:S08]  /*59eb0*/  HMMA.16816.F32 R8, R12.reuse, R20, R8 ;  /* 0x000000140c08723c */ /* 0x050ff00000001808 */
[----:B---3--:R-:W-:Y:S01]  /*59ec0*/  HMMA.16816.F32 R4, R12, R22, R4 ;  /* 0x000000160c04723c */ /* 0x008fe20000001804 */
[----:B------:R-:W-:Y:S01]  /*59ed0*/  IMAD.MOV.U32 R0, RZ, RZ, R19 ;  /* 0x000000ffff007224 */ /* 0x000fe200078e0013 */
[----:B--2---:R0:W-:Y:S04]  /*59ee0*/  STL.64 [R1+0x4418], R26 ;  /* 0x0044181a01007387 */ /* 0x0041e80000100a00 */
[----:B------:R1:W-:Y:S04]  /*59ef0*/  STL.64 [R1+0x4410], R24 ;  /* 0x0044101801007387 */ /* 0x0003e80000100a00 */
[----:B------:R2:W-:Y:S04]  /*59f00*/  STL [R1+0x4298], R0 ;  /* 0x0042980001007387 */ /* 0x0005e80000100800 */
[----:B------:R-:W-:Y:S04]  /*59f10*/  STL.64 [R1+0x7f0], R8 ;  /* 0x0007f00801007387 */ /* 0x000fe80000100a00 */
[----:B------:R-:W-:Y:S04]  /*59f20*/  STL.64 [R1+0x7f8], R10 ;  /* 0x0007f80a01007387 */ /* 0x000fe80000100a00 */
[----:B0-----:R-:W3:Y:S04]  /*59f30*/  LDL R26, [R1+0x30] ;  /* 0x00003000011a7983 */ /* 0x001ee80000100800 */
[----:B------:R-:W-:Y:S04]  /*59f40*/  STL.64 [R1+0x7e0], R4 ;  /* 0x0007e00401007387 */ /* 0x000fe80000100a00 */
[----:B------:R-:W-:Y:S04]  /*59f50*/  STL.64 [R1+0x7e8], R6 ;  /* 0x0007e80601007387 */ /* 0x000fe80000100a00 */
[----:B------:R-:W3:Y:S04]  /*59f60*/  LDL R27, [R1+0x34] ;  /* 0x00003400011b7983 */ /* 0x000ee80000100800 */
[----:B-1----:R-:W4:Y:S04]  /*59f70*/  LDL R24, [R1+0x38] ;  /* 0x0000380001187983 */ /* 0x002f280000100800 */
[----:B------:R-:W4:Y:S01]  /*59f80*/  LDL R25, [R1+0x3c] ;  /* 0x00003c0001197983 */ /* 0x000f220000100800 */
[----:B--2---:R-:W-:-:S03]  /*59f90*/  IMAD.MOV.U32 R0, RZ, RZ, R22 ;  /* 0x000000ffff007224 */ /* 0x004fc600078e0016 */
[----:B---3--:R-:W-:Y:S04]  /*59fa0*/  STL.64 [R1+0x4430], R26 ;  /* 0x0044301a01007387 */ /* 0x008fe80000100a00 */
[----:B------:R-:W2:Y:S04]  /*59fb0*/  LDL.LU.64 R20, [R1+0x760] ;  /* 0x0007600001147983 */ /* 0x000ea80000300a00 */
[----:B------:R-:W3:Y:S04]  /*59fc0*/  LDL.LU.64 R22, [R1+0x768] ;  /* 0x0007680001167983 */ /* 0x000ee80000300a00 */
[----:B---3--:R-:W-:Y:S04]  /*59fd0*/  STL.64 [R1+0x43a8], R22 ;  /* 0x0043a81601007387 */ /* 0x008fe80000100a00 */
[----:B--2---:R0:W-:Y:S04]  /*59fe0*/  STL.64 [R1+0x43a0], R20 ;  /* 0x0043a01401007387 */ /* 0x0041e80000100a00 */
[----:B0-----:R-:W2:Y:S04]  /*59ff0*/  LDL.LU.64 R20, [R1+0x770] ;  /* 0x0007700001147983 */ /* 0x001ea80000300a00 */
        /* <DEDUP_REMOVED lines=23> */
[----:B0-----:R-:W4:Y:S04]  /*5a170*/  LDL.LU.64 R20, [R1+0x7d0] ;  /* 0x0007d00001147983 */ /* 0x001f280000300a00 */
[----:B------:R-:W4:Y:S04]  /*5a180*/  LDL.LU.64 R22, [R1+0x7d8] ;  /* 0x0007d80001167983 */ /* 0x000f280000300a00 */
[----:B------:R-:W2:Y:S04]  /*5a190*/  LDL.LU.64 R16, [R1+0x750] ;  /* 0x0007500001107983 */ /* 0x000ea80000300a00 */
[----:B------:R-:W2:Y:S04]  /*5a1a0*/  LDL.LU.64 R18, [R1+0x758] ;  /* 0x0007580001127983 */ /* 0x000ea80000300a00 */
[----:B------:R-:W3:Y:S04]  /*5a1b0*/  LDL.LU.64 R8, [R1+0x740] ;  /* 0x0007400001087983 */ /* 0x000ee80000300a00 */
[----:B------:R-:W3:Y:S04]  /*5a1c0*/  LDL.LU.64 R10, [R1+0x748] ;  /* 0x00074800010a7983 */ /* 0x000ee80000300a00 */
[----:B------:R-:W2:Y:S04]  /*5a1d0*/  LDL.LU.64 R4, [R1+0x730] ;  /* 0x0007300001047983 */ /* 0x000ea80000300a00 */
[----:B------:R-:W2:Y:S04]  /*5a1e0*/  LDL.LU.64 R6, [R1+0x738] ;  /* 0x0007380001067983 */ /* 0x000ea80000300a00 */
[----:B------:R-:W-:Y:S01]  /*5a1f0*/  STL [R1+0x429c], R0 ;  /* 0x00429c0001007387 */ /* 0x000fe20000100800 */
[----:B----4-:R-:W-:Y:S03]  /*5a200*/  HMMA.16816.F32 R24, R12, R24, R20 ;  /* 0x000000180c18723c */ /* 0x010fe60000001814 */
[----:B------:R-:W4:Y:S04]  /*5a210*/  LDL.LU.64 R22, [R1+0x4440] ;  /* 0x0044400001167983 */ /* 0x000f280000300a00 */
[----:B------:R-:W4:-:S12]  /*5a220*/  LDL.LU.64 R20, [R1+0x4438] ;  /* 0x0044380001147983 */ /* 0x000f180000300a00 */
[----:B------:R-:W-:Y:S04]  /*5a230*/  STL.64 [R1+0x7d0], R24 ;  /* 0x0007d01801007387 */ /* 0x000fe80000100a00 */
[----:B------:R0:W-:Y:S04]  /*5a240*/  STL.64 [R1+0x7d8], R26 ;  /* 0x0007d81a01007387 */ /* 0x0001e80000100a00 */
[----:B0-----:R-:W4:Y:S02]  /*5a250*/  LDL.LU.64 R26, [R1+0x4430] ;  /* 0x00443000011a7983 */ /* 0x001f240000300a00 */
[----:B----4-:R-:W-:Y:S02]  /*5a260*/  HMMA.16816.F32 R24, R12, R26, R20 ;  /* 0x0000001a0c18723c */ /* 0x010fe40000001814 */
[----:B------:R-:W4:Y:S04]  /*5a270*/  LDL.LU.64 R22, [R1+0x4428] ;  /* 0x0044280001167983 */ /* 0x000f280000300a00 */
[----:B------:R-:W4:-:S13]  /*5a280*/  LDL.LU.64 R20, [R1+0x4420] ;  /* 0x0044200001147983 */ /* 0x000f1a0000300a00 */
[----:B------:R-:W-:Y:S04]  /*5a290*/  STL.64 [R1+0x7c0], R24 ;  /* 0x0007c01801007387 */ /* 0x000fe80000100a00 */
[----:B------:R0:W-:Y:S04]  /*5a2a0*/  STL.64 [R1+0x7c8], R26 ;  /* 0x0007c81a01007387 */ /* 0x0001e80000100a00 */
[----:B0-----:R-:W2:Y:S04]  /*5a2b0*/  LDL.LU.64 R26, [R1+0x4418] ;  /* 0x00441800011a7983 */ /* 0x001ea80000300a00 */
[----:B------:R-:W4:Y:S02]  /*5a2c0*/  LDL.LU.64 R24, [R1+0x4410] ;  /* 0x0044100001187983 */ /* 0x000f240000300a00 */
[----:B----4-:R-:W-:-:S15]  /*5a2d0*/  HMMA.16816.F32 R20, R12, R24, R20 ;  /* 0x000000180c14723c */ /* 0x010fde0000001814 */
[----:B------:R-:W-:-:S04]  /*5a2e0*/  NOP ;  /* 0x0000000000007918 */ /* 0x000fc80000000000 */
[----:B------:R-:W-:Y:S04]  /*5a2f0*/  STL.64 [R1+0x7b0], R20 ;  /* 0x0007b01401007387 */ /* 0x000fe80000100a00 */
[----:B------:R0:W-:Y:S04]  /*5a300*/  STL.64 [R1+0x7b8], R22 ;  /* 0x0007b81601007387 */ /* 0x0001e80000100a00 */
[----:B0-----:R-:W2:Y:S04]  /*5a310*/  LDL.LU.64 R22, [R1+0x4408] ;  /* 0x0044080001167983 */ /* 0x001ea80000300a00 */
[----:B------:R-:W2:Y:S01]  /*5a320*/  LDL.LU.64 R20, [R1+0x4400] ;  /* 0x0044000001147983 */ /* 0x000ea20000300a00 */
[----:B------:R-:W-:-:S05]  /*5a330*/  IMAD.MOV.U32 R0, RZ, RZ, R25 ;  /* 0x000000ffff007224 */ /* 0x000fca00078e0019 */
[----:B------:R-:W-:Y:S01]  /*5a340*/  STL [R1+0x42f0], R0 ;  /* 0x0042f00001007387 */ /* 0x000fe20000100800 */
[----:B--2---:R-:W-:Y:S03]  /*5a350*/  HMMA.16816.F32 R24, R12, R26, R20 ;  /* 0x0000001a0c18723c */ /* 0x004fe60000001814 */
[----:B------:R-:W2:Y:S04]  /*5a360*/  LDL.LU.64 R22, [R1+0x43f8] ;  /* 0x0043f80001167983 */ /* 0x000ea80000300a00 */
[----:B------:R-:W2:-:S12]  /*5a370*/  LDL.LU.64 R20, [R1+0x43f0] ;  /* 0x0043f00001147983 */ /* 0x000e980000300a00 */
[----:B------:R-:W-:Y:S04]  /*5a380*/  STL.64 [R1+0x7a0], R24 ;  /* 0x0007a01801007387 */ /* 0x000fe80000100a00 */
[----:B------:R0:W-:Y:S04]  /*5a390*/  STL.64 [R1+0x7a8], R26 ;  /* 0x0007a81a01007387 */ /* 0x0001e80000100a00 */
[----:B0-----:R-:W4:Y:S04]  /*5a3a0*/  LDL.LU.64 R26, [R1+0x43e8] ;  /* 0x0043e800011a7983 */ /* 0x001f280000300a00 */
[----:B------:R-:W2:Y:S02]  /*5a3b0*/  LDL.LU.64 R24, [R1+0x43e0] ;  /* 0x0043e00001187983 */ /* 0x000ea40000300a00 */
[----:B--2---:R-:W-:-:S15]  /*5a3c0*/  HMMA.16816.F32 R20, R12, R24, R20 ;  /* 0x000000180c14723c */ /* 0x004fde0000001814 */
[----:B------:R-:W-:-:S04]  /*5a3d0*/  NOP ;  /* 0x0000000000007918 */ /* 0x000fc80000000000 */
[----:B------:R-:W-:Y:S04]  /*5a3e0*/  STL.64 [R1+0x790], R20 ;  /* 0x0007901401007387 */ /* 0x000fe80000100a00 */
[----:B------:R0:W-:Y:S04]  /*5a3f0*/  STL.64 [R1+0x798], R22 ;  /* 0x0007981601007387 */ /* 0x0001e80000100a00 */
[----:B0-----:R-:W4:Y:S04]  /*5a400*/  LDL.LU.64 R22, [R1+0x43d8] ;  /* 0x0043d80001167983 */ /* 0x001f280000300a00 */
[----:B------:R-:W4:Y:S01]  /*5a410*/  LDL.LU.64 R20, [R1+0x43d0] ;  /* 0x0043d00001147983 */ /* 0x000f220000300a00 */
[----:B------:R-:W-:-:S05]  /*5a420*/  IMAD.MOV.U32 R0, RZ, RZ, R25 ;  /* 0x000000ffff007224 */ /* 0x000fca00078e0019 */
[----:B------:R-:W-:Y:S01]  /*5a430*/  STL [R1+0x4308], R0 ;  /* 0x0043080001007387 */ /* 0x000fe20000100800 */
[----:B----4-:R-:W-:Y:S03]  /*5a440*/  HMMA.16816.F32 R24, R12, R26, R20 ;  /* 0x0000001a0c18723c */ /* 0x010fe60000001814 */
        /* <DEDUP_REMOVED lines=12> */
[----:B------:R-:W-:-:S02]  /*5a510*/  IMAD.MOV.U32 R0, RZ, RZ, R25 ;  /* 0x000000ffff007224 */ /* 0x000fc400078e0019 */
[----:B----4-:R-:W-:Y:S01]  /*5a520*/  HMMA.16816.F32 R24, R12, R26, R20 ;  /* 0x0000001a0c18723c */ /* 0x010fe20000001814 */
[----:B------:R-:W2:Y:S04]  /*5a530*/  LDL.LU.64 R22, [R1+0x4398] ;  /* 0x0043980001167983 */ /* 0x000ea80000300a00 */
[----:B------:R-:W4:-:S14]  /*5a540*/  LDL.LU.64 R20, [R1+0x4390] ;  /* 0x0043900001147983 */ /* 0x000f1c0000300a00 */
[----:B------:R-:W-:Y:S04]  /*5a550*/  STL.64 [R1+0x760], R24 ;  /* 0x0007601801007387 */ /* 0x000fe80000100a00 */
[----:B------:R0:W-:Y:S04]  /*5a560*/  STL.64 [R1+0x768], R26 ;  /* 0x0007681a01007387 */ /* 0x0001e80000100a00 */
[----:B0-----:R-:W3:Y:S04]  /*5a570*/  LDL.LU.64 R26, [R1+0x4388] ;  /* 0x00438800011a7983 */ /* 0x001ee80000300a00 */
[----:B------:R-:W2:Y:S01]  /*5a580*/  LDL.LU.64 R24, [R1+0x4380] ;  /* 0x0043800001187983 */ /* 0x000ea20000300a00 */
[----:B------:R-:W-:-:S15]  /*5a590*/  HMMA.16816.F32 R16, R12, R28, R16 ;  /* 0x0000001c0c10723c */ /* 0x000fde0000001810 */
[----:B------:R-:W-:-:S04]  /*5a5a0*/  NOP ;  /* 0x0000000000007918 */ /* 0x000fc80000000000 */
[----:B------:R0:W-:Y:S04]  /*5a5b0*/  STL.64 [R1+0x750], R16 ;  /* 0x0007501001007387 */ /* 0x0001e80000100a00 */
[----:B------:R1:W-:Y:S04]  /*5a5c0*/  STL.64 [R1+0x758], R18 ;  /* 0x0007581201007387 */ /* 0x0003e80000100a00 */
[----:B0-----:R-:W4:Y:S01]  /*5a5d0*/  LDL.LU.64 R16, [R1+0x710] ;  /* 0x0007100001107983 */ /* 0x001f220000300a00 */
[C---:B---3--:R-:W-:Y:S08]  /*5a5e0*/  HMMA.16816.F32 R8, R12.reuse, R26, R8 ;  /* 0x0000001a0c08723c */ /* 0x048ff00000001808 */
[C---:B--2---:R-:W-:Y:S11]  /*5a5f0*/  HMMA.16816.F32 R4, R12.reuse, R24, R4 ;  /* 0x000000180c04723c */ /* 0x044ff60000001804 */
[----:B------:R-:W-:Y:S04]  /*5a600*/  STL.64 [R1+0x740], R8 ;  /* 0x0007400801007387 */ /* 0x000fe80000100a00 */
[----:B------:R-:W-:Y:S04]  /*5a610*/  STL.64 [R1+0x748], R10 ;  /* 0x0007480a01007387 */ /* 0x000fe80000100a00 */
[----:B-1----:R-:W4:Y:S04]  /*5a620*/  LDL.LU.64 R18, [R1+0x718] ;  /* 0x0007180001127983 */ /* 0x002f280000300a00 */
[----:B------:R0:W-:Y:S04]  /*5a630*/  STL.64 [R1+0x730], R4 ;  /* 0x0007300401007387 */ /* 0x0001e80000100a00 */
[----:B------:R1:W-:Y:S04]  /*5a640*/  STL.64 [R1+0x738], R6 ;  /* 0x0007380601007387 */ /* 0x0003e80000100a00 */
[----:B0-----:R-:W2:Y:S04]  /*5a650*/  LDL.LU.64 R4, [R1+0x6f0] ;  /* 0x0006f00001047983 */ /* 0x001ea80000300a00 */
[----:B-1----:R-:W3:Y:S04]  /*5a660*/  LDL.LU.64 R6, [R1+0x6f8] ;  /* 0x0006f80001067983 */ /* 0x002ee80000300a00 */
[----:B---3--:R-:W-:Y:S04]  /*5a670*/  STL.64 [R1+0x4368], R6 ;  /* 0x0043680601007387 */ /* 0x008fe80000100a00 */
[----:B--2---:R0:W-:Y:S04]  /*5a680*/  STL.64 [R1+0x4360], R4 ;  /* 0x0043600401007387 */ /* 0x0041e80000100a00 */
[----:B0-----:R-:W2:Y:S04]  /*5a690*/  LDL.LU.64 R4, [R1+0x700] ;  /* 0x0007000001047983 */ /* 0x001ea80000300a00 */
[----:B------:R-:W2:Y:S04]  /*5a6a0*/  LDL.LU.64 R6, [R1+0x708] ;  /* 0x0007080001067983 */ /* 0x000ea80000300a00 */
[----:B------:R-:W3:Y:S04]  /*5a6b0*/  LDL.LU.64 R8, [R1+0x6d0] ;  /* 0x0006d00001087983 */ /* 0x000ee80000300a00 */
[----:B------:R-:W2:Y:S04]  /*5a6c0*/  LDL.LU.64 R10, [R1+0x6d8] ;  /* 0x0006d800010a7983 */ /* 0x000ea80000300a00 */
[----:B--2---:R-:W-:Y:S04]  /*5a6d0*/  STL.64 [R1+0x4348], R10 ;  /* 0x0043480a01007387 */ /* 0x004fe80000100a00 */
[----:B---3--:R0:W-:Y:S04]  /*5a6e0*/  STL.64 [R1+0x4340], R8 ;  /* 0x0043400801007387 */ /* 0x0081e80000100a00 */
[----:B0-----:R-:W2:Y:S04]  /*5a6f0*/  LDL.LU.64 R8, [R1+0x6e0] ;  /* 0x0006e00001087983 */ /* 0x001ea80000300a00 */
[----:B------:R-:W2:Y:S04]  /*5a700*/  LDL.LU.64 R10, [R1+0x6e8] ;  /* 0x0006e800010a7983 */ /* 0x000ea80000300a00 */
[----:B------:R0:W-:Y:S04]  /*5a710*/  STL.64 [R1+0x4190], R26 ;  /* 0x0041901a01007387 */ /* 0x0001e80000100a00 */
[----:B0-----:R-:W3:Y:S04]  /*5a720*/  LDL.LU R26, [R1+0x1010] ;  /* 0x00101000011a7983 */ /* 0x001ee80000300800 */
[----:B------:R-:W3:Y:S04]  /*5a730*/  LDL.LU R27, [R1+0x100c] ;  /* 0x00100c00011b7983 */ /* 0x000ee80000300800 */
[----:B------:R0:W-:Y:S04]  /*5a740*/  STL.64 [R1+0x4188], R24 ;  /* 0x0041881801007387 */ /* 0x0001e80000100a00 */
[----:B0-----:R-:W2:Y:S04]  /*5a750*/  LDL.LU R24, [R1+0xff4] ;  /* 0x000ff40001187983 */ /* 0x001ea80000300800 */
[----:B------:R-:W2:Y:S04]  /*5a760*/  LDL.LU R25, [R1+0x1004] ;  /* 0x0010040001197983 */ /* 0x000ea80000300800 */
[----:B---3--:R-:W-:Y:S04]  /*5a770*/  STL.64 [R1+0x4318], R26 ;  /* 0x0043181a01007387 */ /* 0x008fe80000100a00 */
[----:B--2---:R0:W-:Y:S04]  /*5a780*/  STL.64 [R1+0x4310], R24 ;  /* 0x0043101801007387 */ /* 0x0041e80000100a00 */
[----:B0-----:R-:W2:Y:S04]  /*5a790*/  LDL.LU.64 R24, [R1+0x720] ;  /* 0x0007200001187983 */ /* 0x001ea80000300a00 */
[----:B------:R-:W2:Y:S02]  /*5a7a0*/  LDL.LU.64 R26, [R1+0x728] ;  /* 0x00072800011a7983 */ /* 0x000ea40000300a00 */
[----:B--2---:R-:W-:-:S15]  /*5a7b0*/  HMMA.16816.F32 R24, R12, R22, R24 ;  /* 0x000000160c18723c */ /* 0x004fde0000001818 */
[----:B------:R-:W-:-:S04]  /*5a7c0*/  NOP ;  /* 0x0000000000007918 */ /* 0x000fc80000000000 */
[----:B------:R0:W-:Y:S04]  /*5a7d0*/  STL.64 [R1+0x720], R24 ;  /* 0x0007201801007387 */ /* 0x0001e80000100a00 */
[----:B------:R1:W-:Y:S04]  /*5a7e0*/  STL.64 [R1+0x728], R26 ;  /* 0x0007281a01007387 */ /* 0x0003e80000100a00 */
[----:B0-----:R-:W2:Y:S04]  /*5a7f0*/  LDL.LU.64 R24, [R1+0x6b0] ;  /* 0x0006b00001187983 */ /* 0x001ea80000300a00 */
[----:B-1----:R-:W3:Y:S01]  /*5a800*/  LDL.LU.64 R26, [R1+0x6b8] ;  /* 0x0006b800011a7983 */ /* 0x002ee20000300a00 */
[C---:B----4-:R-:W-:Y:S03]  /*5a810*/  HMMA.16816.F32 R16, R12.reuse, R20, R16 ;  /* 0x000000140c10723c */ /* 0x050fe60000001810 */
[----:B---3--:R-:W-:Y:S04]  /*5a820*/  STL.64 [R1+0x4328], R26 ;  /* 0x0043281a01007387 */ /* 0x008fe80000100a00 */
[----:B--2---:R0:W-:Y:S04]  /*5a830*/  STL.64 [R1+0x4320], R24 ;  /* 0x0043201801007387 */ /* 0x0041e80000100a00 */
[----:B0-----:R-:W2:Y:S04]  /*5a840*/  LDL.LU.64 R24, [R1+0x6c0] ;  /* 0x0006c00001187983 */ /* 0x001ea80000300a00 */
[----:B------:R-:W2:Y:S04]  /*5a850*/  LDL.LU.64 R26, [R1+0x6c8] ;  /* 0x0006c800011a7983 */ /* 0x000ea80000300a00 */
[----:B------:R-:W-:Y:S04]  /*5a860*/  STL.64 [R1+0x710], R16 ;  /* 0x0007101001007387 */ /* 0x000fe80000100a00 */
[----:B------:R0:W-:Y:S04]  /*5a870*/  STL.64 [R1+0x718], R18 ;  /* 0x0007181201007387 */ /* 0x0001e80000100a00 */
[----:B0-----:R-:W3:Y:S04]  /*5a880*/  LDL.LU.64 R18, [R1+0x4378] ;  /* 0x0043780001127983 */ /* 0x001ee80000300a00 */
[----:B------:R-:W4:Y:S04]  /*5a890*/  LDL.LU.64 R16, [R1+0x4370] ;  /* 0x0043700001107983 */ /* 0x000f280000300a00 */
[----:B------:R-:W-:Y:S04]  /*5a8a0*/  STL.64 [R1+0x41a0], R22 ;  /* 0x0041a01601007387 */ /* 0x000fe80000100a00 */
[----:B------:R0:W-:Y:S04]  /*5a8b0*/  STL.64 [R1+0x4198], R20 ;  /* 0x0041981401007387 */ /* 0x0001e80000100a00 */
[----:B0-----:R-:W4:Y:S04]  /*5a8c0*/  LDL.LU.64 R20, [R1+0x490] ;  /* 0x0004900001147983 */ /* 0x001f280000300a00 */
[----:B------:R-:W4:Y:S01]  /*5a8d0*/  LDL.LU.64 R22, [R1+0x498] ;  /* 0x0004980001167983 */ /* 0x000f220000300a00 */
[----:B---3--:R-:W-:-:S15]  /*5a8e0*/  HMMA.16816.F32 R4, R12, R18, R4 ;  /* 0x000000120c04723c */ /* 0x008fde0000001804 */
[----:B------:R-:W-:-:S04]  /*5a8f0*/  NOP ;  /* 0x0000000000007918 */ /* 0x000fc80000000000 */
[----:B------:R-:W-:Y:S04]  /*5a900*/  STL.64 [R1+0x700], R4 ;  /* 0x0007000401007387 */ /* 0x000fe80000100a00 */
[----:B------:R0:W-:Y:S04]  /*5a910*/  STL.64 [R1+0x708], R6 ;  /* 0x0007080601007387 */ /* 0x0001e80000100a00 */
[----:B0-----:R-:W3:Y:S04]  /*5a920*/  LDL.LU.64 R6, [R1+0x4368] ;  /* 0x0043680001067983 */ /* 0x001ee80000300a00 */
[----:B------:R-:W3:Y:S02]  /*5a930*/  LDL.LU.64 R4, [R1+0x4360] ;  /* 0x0043600001047983 */ /* 0x000ee40000300a00 */
[----:B---3--:R-:W-:-:S15]  /*5a940*/  HMMA.16816.F32 R4, R12, R2, R4 ;  /* 0x000000020c04723c */ /* 0x008fde0000001804 */
[----:B------:R-:W-:-:S04]  /*5a950*/  NOP ;  /* 0x0000000000007918 */ /* 0x000fc80000000000 */
[----:B------:R-:W-:Y:S04]  /*5a960*/  STL.64 [R1+0x6f0], R4 ;  /* 0x0006f00401007387 */ /* 0x000fe80000100a00 */
[----:B------:R0:W-:Y:S04]  /*5a970*/  STL.64 [R1+0x6f8], R6 ;  /* 0x0006f80601007387 */ /* 0x0001e80000100a00 */
[----:B0-----:R-:W3:Y:S04]  /*5a980*/  LDL.LU.64 R6, [R1+0x4358] ;  /* 0x0043580001067983 */ /* 0x001ee80000300a00 */
[----:B------:R-:W2:Y:S02]  /*5a990*/  LDL.LU.64 R4, [R1+0x4350] ;  /* 0x0043500001047983 */ /* 0x000ea40000300a00 */
[----:B--2---:R-:W-:-:S15]  /*5a9a0*/  HMMA.16816.F32 R8, R12, R4, R8 ;  /* 0x000000040c08723c */ /* 0x004fde0000001808 */
        /* <DEDUP_REMOVED lines=9> */
[----:B0-----:R-:W2:Y:S04]  /*5aa40*/  LDL.LU.64 R10, [R1+0x4338] ;  /* 0x00433800010a7983 */ /* 0x001ea80000300a00 */
[----:B------:R-:W3:Y:S04]  /*5aa50*/  LDL.LU.64 R8, [R1+0x4330] ;  /* 0x0043300001087983 */ /* 0x000ee80000300a00 */
[----:B------:R0:W-:Y:S04]  /*5aa60*/  STL.64 [R1+0x4150], R6 ;  /* 0x0041500601007387 */ /* 0x0001e80000100a00 */
[----:B0-----:R-:W2:Y:S04]  /*5aa70*/  LDL.LU R6, [R1+0xffc] ;  /* 0x000ffc0001067983 */ /* 0x001ea80000300800 */
[----:B------:R-:W2:Y:S04]  /*5aa80*/  LDL.LU R7, [R1+0x1008] ;  /* 0x0010080001077983 */ /* 0x000ea80000300800 */
[----:B------:R0:W-:Y:S04]  /*5aa90*/  STL.64 [R1+0x4148], R4 ;  /* 0x0041480401007387 */ /* 0x0001e80000100a00 */
[----:B0-----:R-:W2:Y:S04]  /*5aaa0*/  LDL.LU R4, [R1+0xff8] ;  /* 0x000ff80001047983 */ /* 0x001ea80000300800 */
[----:B------:R-:W2:Y:S01]  /*5aab0*/  LDL.LU R5, [R1+0x1000] ;  /* 0x0010000001057983 */ /* 0x000ea20000300800 */
[----:B---3--:R-:W-:-:S15]  /*5aac0*/  HMMA.16816.F32 R24, R12, R8, R24 ;  /* 0x000000080c18723c */ /* 0x008fde0000001818 */
[----:B------:R-:W-:-:S04]  /*5aad0*/  NOP ;  /* 0x0000000000007918 */ /* 0x000fc80000000000 */
[----:B------:R-:W-:Y:S04]  /*5aae0*/  STL.64 [R1+0x6c0], R24 ;  /* 0x0006c01801007387 */ /* 0x000fe80000100a00 */
[----:B------:R0:W-:Y:S04]  /*5aaf0*/  STL.64 [R1+0x6c8], R26 ;  /* 0x0006c81a01007387 */ /* 0x0001e80000100a00 */
[----:B0-----:R-:W2:Y:S04]  /*5ab00*/  LDL.LU.64 R26, [R1+0x4328] ;  /* 0x00432800011a7983 */ /* 0x001ea80000300a00 */
[----:B------:R-:W2:Y:S02]  /*5ab10*/  LDL.LU.64 R24, [R1+0x4320] ;  /* 0x0043200001187983 */ /* 0x000ea40000300a00 */
[C---:B--2---:R-:W-:Y:S08]  /*5ab20*/  HMMA.16816.F32 R24, R12.reuse, R10, R24 ;  /* 0x0000000a0c18723c */ /* 0x044ff00000001818 */
[----:B----4-:R-:W-:Y:S11]  /*5ab30*/  HMMA.16816.F32 R12, R12, R16, R20 ;  /* 0x000000100c0c723c */ /* 0x010ff60000001814 */
[----:B------:R-:W-:Y:S04]  /*5ab40*/  STL.64 [R1+0x6b0], R24 ;  /* 0x0006b01801007387 */ /* 0x000fe80000100a00 */
[----:B------:R0:W-:Y:S04]  /*5ab50*/  STL.64 [R1+0x6b8], R26 ;  /* 0x0006b81a01007387 */ /* 0x0001e80000100a00 */
[----:B0-----:R-:W2:Y:S04]  /*5ab60*/  LDL.LU.64 R26, [R1+0x4318] ;  /* 0x00431800011a7983 */ /* 0x001ea80000300a00 */
[----:B------:R-:W3:Y:S04]  /*5ab70*/  LDL.LU.64 R24, [R1+0x4310] ;  /* 0x0043100001187983 */ /* 0x000ee80000300a00 */
[----:B------:R-:W-:Y:S04]  /*5ab80*/  STL.64 [R1+0x4130], R10 ;  /* 0x0041300a01007387 */ /* 0x000fe80000100a00 */
[----:B------:R-:W-:Y:S04]  /*5ab90*/  STL.64 [R1+0x4128], R8 ;  /* 0x0041280801007387 */ /* 0x000fe80000100a00 */
[----:B------:R-:W4:Y:S04]  /*5aba0*/  LDL R20, [R1+0x60] ;  /* 0x0000600001147983 */ /* 0x000f280000100800 */
[----:B------:R-:W-:Y:S04]  /*5abb0*/  STL.64 [R1+0x490], R12 ;  /* 0x0004900c01007387 */ /* 0x000fe80000100a00 */
[----:B------:R-:W-:Y:S04]  /*5abc0*/  STL.64 [R1+0x498], R14 ;  /* 0x0004980e01007387 */ /* 0x000fe80000100a00 */
[----:B------:R-:W2:Y:S04]  /*5abd0*/  LDL R22, [R1+0x58] ;  /* 0x0000580001167983 */ /* 0x000ea80000100800 */
[----:B------:R-:W2:Y:S04]  /*5abe0*/  LDL R23, [R1+0x5c] ;  /* 0x00005c0001177983 */ /* 0x000ea80000100800 */
[----:B------:R-:W4:Y:S04]  /*5abf0*/  LDL R21, [R1+0x64] ;  /* 0x0000640001157983 */ /* 0x000f280000100800 */
[----:B--2---:R-:W-:Y:S04]  /*5ac00*/  STL.64 [R1+0x42a8], R22 ;  /* 0x0042a81601007387 */ /* 0x004fe80000100a00 */
[----:B----4-:R0:W-:Y:S04]  /*5ac10*/  STL.64 [R1+0x42a0], R20 ;  /* 0x0042a01401007387 */ /* 0x0101e80000100a00 */
[----:B0-----:R-:W2:Y:S04]  /*5ac20*/  LDL R20, [R1+0x78] ;  /* 0x0000780001147983 */ /* 0x001ea80000100800 */
[----:B------:R-:W2:Y:S04]  /*5ac30*/  LDL R21, [R1+0x7c] ;  /* 0x00007c0001157983 */ /* 0x000ea80000100800 */
[----:B------:R0:W-:Y:S04]  /*5ac40*/  STL.64 [R1+0x4170], R18 ;  /* 0x0041701201007387 */ /* 0x0001e80000100a00 */
[----:B------:R-:W4:Y:S04]  /*5ac50*/  LDL R22, [R1+0x70] ;  /* 0x0000700001167983 */ /* 0x000f280000100800 */
[----:B------:R-:W4:Y:S04]  /*5ac60*/  LDL R23, [R1+0x74] ;  /* 0x0000740001177983 */ /* 0x000f280000100800 */
[----:B0-----:R-:W2:Y:S04]  /*5ac70*/  LDL R18, [R1+0x68] ;  /* 0x0000680001127983 */ /* 0x001ea80000100800 */
[----:B------:R-:W2:Y:S04]  /*5ac80*/  LDL R19, [R1+0x6c] ;  /* 0x00006c0001137983 */ /* 0x000ea80000100800 */
[----:B----4-:R0:W-:Y:S04]  /*5ac90*/  STL.64 [R1+0x42c0], R22 ;  /* 0x0042c01601007387 */ /* 0x0101e80000100a00 */
[----:B0-----:R-:W4:Y:S04]  /*5aca0*/  LDL R22, [R1+0x80] ;  /* 0x0000800001167983 */ /* 0x001f280000100800 */
[----:B------:R-:W4:Y:S01]  /*5acb0*/  LDL R23, [R1+0x84] ;  /* 0x0000840001177983 */ /* 0x000f220000100800 */
[----:B------:R-:W-:-:S02]  /*5acc0*/  IMAD R8, R6, 0x100, R5 ;  /* 0x0000010006087824 */ /* 0x000fc400078e0205 */
[----:B---3--:R-:W-:Y:S01]  /*5acd0*/  IMAD R5, R25, 0x100, R7 ;  /* 0x0000010019057824 */ /* 0x008fe200078e0207 */
[----:B--2---:R0:W-:Y:S04]  /*5ace0*/  STL.64 [R1+0x42b8], R20 ;  /* 0x0042b81401007387 */ /* 0x0041e80000100a00 */
[----:B------:R-:W2:Y:S04]  /*5acf0*/  LDL R6, [R1+0x98] ;  /* 0x0000980001067983 */ /* 0x000ea80000100800 */
[----:B------:R-:W2:Y:S04]  /*5ad00*/  LDL R7, [R1+0x9c] ;  /* 0x00009c0001077983 */ /* 0x000ea80000100800 */
[----:B0-----:R-:W3:Y:S04]  /*5ad10*/  LDL R20, [R1+0x88] ;  /* 0x0000880001147983 */ /* 0x001ee80000100800 */
[----:B------:R-:W3:Y:S04]  /*5ad20*/  LDL R21, [R1+0x8c] ;  /* 0x00008c0001157983 */ /* 0x000ee80000100800 */
[----:B----4-:R0:W-:Y:S04]  /*5ad30*/  STL.64 [R1+0x42d8], R22 ;  /* 0x0042d81601007387 */ /* 0x0101e80000100a00 */
[----:B0-----:R-:W4:Y:S04]  /*5ad40*/  LDL R22, [R1+0x90] ;  /* 0x0000900001167983 */ /* 0x001f280000100800 */
[----:B------:R-:W4:Y:S01]  /*5ad50*/  LDL R23, [R1+0x94] ;  /* 0x0000940001177983 */ /* 0x000f220000100800 */
[----:B------:R-:W-:-:S02]  /*5ad60*/  IMAD R24, R24, 0x100, R4 ;  /* 0x0000010018187824 */ /* 0x000fc400078e0204 */
[----:B------:R-:W-:Y:S01]  /*5ad70*/  IMAD R4, R27, 0x100, R26 ;  /* 0x000001001b047824 */ /* 0x000fe200078e021a */
[----:B----4-:R-:W-:Y:S04]  /*5ad80*/  STL.64 [R1+0x4300], R22 ;  /* 0x0043001601007387 */ /* 0x010fe80000100a00 */
[----:B---3--:R0:W-:Y:S04]  /*5ad90*/  STL.64 [R1+0x42f8], R20 ;  /* 0x0042f81401007387 */ /* 0x0081e80000100a00 */
[----:B0-----:R-:W2:Y:S04]  /*5ada0*/  LDL.LU.64 R20, [R1+0x6a0] ;  /* 0x0006a00001147983 */ /* 0x001ea80000300a00 */
[----:B------:R-:W2:Y:S04]  /*5adb0*/  LDL.LU.64 R22, [R1+0x6a8] ;  /* 0x0006a80001167983 */ /* 0x000ea80000300a00 */
[----:B------:R0:W-:Y:S04]  /*5adc0*/  STL.64 [R1+0x4168], R16 ;  /* 0x0041681001007387 */ /* 0x0001e80000100a00 */
[----:B------:R1:W-:Y:S04]  /*5add0*/  STL.64 [R1+0x42b0], R18 ;  /* 0x0042b01201007387 */ /* 0x0003e80000100a00 */
[----:B------:R-:W3:Y:S04]  /*5ade0*/  LDL R26, [R1] ;  /* 0x00000000011a7983 */ /* 0x000ee80000100800 */
[----:B------:R-:W3:Y:S01]  /*5adf0*/  LDL R27, [R1+0x4] ;  /* 0x00000400011b7983 */ /* 0x000ee20000100800 */
[----:B------:R-:W-:Y:S01]  /*5ae00*/  F2FP.F16.E4M3.UNPACK_B R12, R24 ;  /* 0x00000018ff0c723e */ /* 0x000fe200020006ff */
[----:B------:R-:W-:-:S02]  /*5ae10*/  IMAD.MOV.U32 R25, RZ, RZ, R0 ;  /* 0x000000ffff197224 */ /* 0x000fc400078e0000 */
[----:B---3--:R-:W-:Y:S04]  /*5ae20*/  STL.64 [R1+0x41a8], R26 ;  /* 0x0041a81a01007387 */ /* 0x008fe80000100a00 */
[----:B------:R-:W3:Y:S04]  /*5ae30*/  LDL R24, [R1+0x8] ;  /* 0x0000080001187983 */ /* 0x000ee80000100800 */
[----:B------:R-:W4:Y:S04]  /*5ae40*/  LDL.LU R0, [R1+0x4308] ;  /* 0x0043080001007983 */ /* 0x000f280000300800 */
[----:B0-----:R-:W2:Y:S04]  /*5ae50*/  LDL.LU.64 R16, [R1+0x650] ;  /* 0x0006500001107983 */ /* 0x001ea80000300a00 */
[----:B-1----:R-:W2:Y:S04]  /*5ae60*/  LDL.LU.64 R18, [R1+0x658] ;  /* 0x0006580001127983 */ /* 0x002ea80000300a00 */
[----:B--2---:R-:W-:Y:S04]  /*5ae70*/  STL.64 [R1+0x42d0], R18 ;  /* 0x0042d01201007387 */ /* 0x004fe80000100a00 */
[----:B------:R0:W-:Y:S04]  /*5ae80*/  STL.64 [R1+0x42c8], R16 ;  /* 0x0042c81001007387 */ /* 0x0001e80000100a00 */
[----:B0-----:R-:W2:Y:S04]  /*5ae90*/  LDL.LU.64 R16, [R1+0x670] ;  /* 0x0006700001107983 */ /* 0x001ea80000300a00 */
[----:B------:R-:W2:Y:S01]  /*5aea0*/  LDL.LU.64 R18, [R1+0x678] ;  /* 0x0006780001127983 */ /* 0x000ea20000300a00 */
[----:B------:R-:W-:-:S03]  /*5aeb0*/  F2FP.F16.E4M3.UNPACK_B R13, R8 ;  /* 0x00000008ff0d723e */ /* 0x000fc600020006ff */
[----:B--2---:R-:W-:Y:S04]  /*5aec0*/  STL.64 [R1+0x42e8], R18 ;  /* 0x0042e81201007387 */ /* 0x004fe80000100a00 */
[----:B------:R0:W-:Y:S04]  /*5aed0*/  STL.64 [R1+0x42e0], R16 ;  /* 0x0042e01001007387 */ /* 0x0001e80000100a00 */
[----:B0-----:R-:W2:Y:S04]  /*5aee0*/  LDL.LU.64 R16, [R1+0x680] ;  /* 0x0006800001107983 */ /* 0x001ea80000300a00 */
[----:B------:R-:W2:Y:S04]  /*5aef0*/  LDL.LU.64 R18, [R1+0x688] ;  /* 0x0006880001127983 */ /* 0x000ea80000300a00 */
[----:B------:R-:W2:Y:S04]  /*5af00*/  LDL.LU.64 R8, [R1+0x630] ;  /* 0x0006300001087983 */ /* 0x000ea80000300a00 */
[----:B------:R-:W2:Y:S04]  /*5af10*/  LDL.LU.64 R10, [R1+0x638] ;  /* 0x00063800010a7983 */ /* 0x000ea80000300a00 */
[----:B------:R-:W2:Y:S01]  /*5af20*/  LDL.64 R26, [R1+0x10] ;  /* 0x00001000011a7983 */ /* 0x000ea20000100a00 */
[----:B------:R-:W-:-:S02]  /*5af30*/  F2FP.F16.E4M3.UNPACK_B R14, R5 ;  /* 0x00000005ff0e723e */ /* 0x000fc400020006ff */
[----:B------:R-:W-:-:S07]  /*5af40*/  F2FP.F16.E4M3.UNPACK_B R15, R4 ;  /* 0x00000004ff0f723e */ /* 0x000fce00020006ff */
[C---:B------:R-:W-:Y:S01]  /*5af50*/  HMMA.16816.F32 R4, R12.reuse, R6, R20 ;  /* 0x000000060c04723c */ /* 0x040fe20000001814 */
[----:B--2---:R-:W-:Y:S04]  /*5af60*/  STL.64 [R1+0x41d8], R26 ;  /* 0x0041d81a01007387 */ /* 0x004fe80000100a00 */
[----:B---3--:R0:W-:Y:S04]  /*5af70*/  STL.64 [R1+0x41d0], R24 ;  /* 0x0041d01801007387 */ /* 0x0081e80000100a00 */
[----:B0-----:R-:W2:Y:S04]  /*5af80*/  LDL.LU.64 R24, [R1+0x690] ;  /* 0x0006900001187983 */ /* 0x001ea80000300a00 */
[----:B------:R-:W2:Y:S04]  /*5af90*/  LDL.LU.64 R26, [R1+0x698] ;  /* 0x00069800011a7983 */ /* 0x000ea80000300a00 */
[----:B------:R-:W2:Y:S04]  /*5afa0*/  LDL.LU.64 R22, [R1+0x4300] ;  /* 0x0043000001167983 */ /* 0x000ea80000300a00 */
[----:B------:R-:W3:Y:S04]  /*5afb0*/  LDL.LU.64 R20, [R1+0x42f8] ;  /* 0x0042f80001147983 */ /* 0x000ee80000300a00 */
[----:B------:R0:W-:Y:S04]  /*5afc0*/  STL.64 [R1+0x6a0], R4 ;  /* 0x0006a00401007387 */ /* 0x0001e80000100a00 */
[----:B------:R1:W-:Y:S04]  /*5afd0*/  STL.64 [R1+0x6a8], R6 ;  /* 0x0006a80601007387 */ /* 0x0003e80000100a00 */
[----:B0-----:R-:W3:Y:S04]  /*5afe0*/  LDL.LU.64 R4, [R1+0x620] ;  /* 0x0006200001047983 */ /* 0x001ee80000300a00 */
[----:B-1----:R-:W3:Y:S01]  /*5aff0*/  LDL.LU.64 R6, [R1+0x628] ;  /* 0x0006280001067983 */ /* 0x002ee20000300a00 */
[----:B--2---:R-:W-:-:S15]  /*5b000*/  HMMA.16816.F32 R24, R12, R22, R24 ;  /* 0x000000160c18723c */ /* 0x004fde0000001818 */
[----:B------:R-:W-:-:S04]  /*5b010*/  NOP ;  /* 0x0000000000007918 */ /* 0x000fc80000000000 */
[----:B------:R-:W-:Y:S04]  /*5b020*/  STL.64 [R1+0x690], R24 ;  /* 0x0006901801007387 */ /* 0x000fe80000100a00 */
[----:B------:R0:W-:Y:S04]  /*5b030*/  STL.64 [R1+0x698], R26 ;  /* 0x0006981a01007387 */ /* 0x0001e80000100a00 */
[----:B0-----:R-:W2:Y:S01]  /*5b040*/  LDL R26, [R1+0x18] ;  /* 0x00001800011a7983 */ /* 0x001ea20000100800 */
[----:B---3--:R-:W-:Y:S01]  /*5b050*/  HMMA.16816.F32 R20, R12, R20, R16 ;  /* 0x000000140c14723c */ /* 0x008fe20000001810 */
[----:B----4-:R-:W-:-:S02]  /*5b060*/  IMAD.MOV.U32 R27, RZ, RZ, R0 ;  /* 0x000000ffff1b7224 */ /* 0x010fc400078e0000 */
[----:B------:R-:W3:Y:S04]  /*5b070*/  LDL.LU R0, [R1+0x42f0] ;  /* 0x0042f00001007983 */ /* 0x000ee80000300800 */
[----:B--2---:R0:W-:Y:S04]  /*5b080*/  STL.64 [R1+0x41f0], R26 ;  /* 0x0041f01a01007387 */ /* 0x0041e80000100a00 */
[----:B------:R-:W2:Y:S04]  /*5b090*/  LDL.LU.64 R24, [R1+0x660] ;  /* 0x0006600001187983 */ /* 0x000ea80000300a00 */
[----:B0-----:R-:W2:Y:S04]  /*5b0a0*/  LDL.LU.64 R26, [R1+0x668] ;  /* 0x00066800011a7983 */ /* 0x001ea80000300a00 */
[----:B------:R-:W4:Y:S04]  /*5b0b0*/  LDL.LU.64 R18, [R1+0x42e8] ;  /* 0x0042e80001127983 */ /* 0x000f280000300a00 */
[----:B------:R-:W4:Y:S04]  /*5b0c0*/  LDL.LU.64 R16, [R1+0x42e0] ;  /* 0x0042e00001107983 */ /* 0x000f280000300a00 */
        /* <DEDUP_REMOVED lines=8> */
[----:B0-----:R-:W4:Y:S04]  /*5b150*/  LDL.LU.64 R22, [R1+0x42c0] ;  /* 0x0042c00001167983 */ /* 0x001f280000300a00 */
[----:B------:R-:W2:Y:S02]  /*5b160*/  LDL.LU.64 R20, [R1+0x42b8] ;  /* 0x0042b80001147983 */ /* 0x000ea40000300a00 */
[----:B--2---:R-:W-:-:S15]  /*5b170*/  HMMA.16816.F32 R24, R12, R20, R24 ;  /* 0x000000140c18723c */ /* 0x004fde0000001818 */
[----:B------:R-:W-:-:S04]  /*5b180*/  NOP ;  /* 0x0000000000007918 */ /* 0x000fc80000000000 */
[----:B------:R0:W-:Y:S04]  /*5b190*/  STL.64 [R1+0x660], R24 ;  /* 0x0006601801007387 */ /* 0x0001e80000100a00 */
[----:B------:R-:W-:Y:S04]  /*5b1a0*/  STL.64 [R1+0x668], R26 ;  /* 0x0006681a01007387 */ /* 0x000fe80000100a00 */
[----:B0-----:R-:W2:Y:S04]  /*5b1b0*/  LDL R24, [R1+0x20] ;  /* 0x0000200001187983 */ /* 0x001ea80000100800 */
[----:B------:R-:W2:Y:S01]  /*5b1c0*/  LDL R25, [R1+0x24] ;  /* 0x0000240001197983 */ /* 0x000ea20000100800 */
[C---:B----4-:R-:W-:Y:S03]  /*5b1d0*/  HMMA.16816.F32 R20, R12.reuse, R22, R16 ;  /* 0x000000160c14723c */ /* 0x050fe60000001810 */
[----:B--2---:R0:W-:Y:S04]  /*5b1e0*/  STL.64 [R1+0x4208], R24 ;  /* 0x0042081801007387 */ /* 0x0041e80000100a00 */
[----:B0-----:R-:W2:Y:S04]  /*5b1f0*/  LDL.LU.64 R24, [R1+0x640] ;  /* 0x0006400001187983 */ /* 0x001ea80000300a00 */
[----:B------:R-:W2:Y:S04]  /*5b200*/  LDL.LU.64 R26, [R1+0x648] ;  /* 0x00064800011a7983 */ /* 0x000ea80000300a00 */
[----:B------:R-:W2:Y:S04]  /*5b210*/  LDL.LU.64 R18, [R1+0x42b0] ;  /* 0x0042b00001127983 */ /* 0x000ea80000300a00 */
[----:B------:R-:W-:Y:S04]  /*5b220*/  STL.64 [R1+0x650], R20 ;  /* 0x0006501401007387 */ /* 0x000fe80000100a00 */
[----:B------:R0:W-:Y:S04]  /*5b230*/  STL.64 [R1+0x658], R22 ;  /* 0x0006581601007387 */ /* 0x0001e80000100a00 */
[----:B0-----:R-:W4:Y:S04]  /*5b240*/  LDL.LU.64 R22, [R1+0x42a8] ;  /* 0x0042a80001167983 */ /* 0x001f280000300a00 */
[----:B------:R-:W3:Y:S01]  /*5b250*/  LDL.LU.64 R20, [R1+0x42a0] ;  /* 0x0042a00001147983 */ /* 0x000ee20000300a00 */
[C---:B--2---:R-:W-:Y:S03]  /*5b260*/  HMMA.16816.F32 R16, R12.reuse, R18, R24 ;  /* 0x000000120c10723c */ /* 0x044fe60000001818 */
[----:B------:R-:W2:Y:S05]  /*5b270*/  LDL R26, [R1+0x28] ;  /* 0x00002800011a7983 */ /* 0x000eaa0000100800 */
[C---:B---3--:R-:W-:Y:S08]  /*5b280*/  HMMA.16816.F32 R8, R12.reuse, R20, R8 ;  /* 0x000000140c08723c */ /* 0x048ff00000001808 */
[----:B----4-:R-:W-:Y:S01]  /*5b290*/  HMMA.16816.F32 R4, R12, R22, R4 ;  /* 0x000000160c04723c */ /* 0x010fe20000001804 */
[----:B------:R-:W-:-:S02]  /*5b2a0*/  IMAD.MOV.U32 R27, RZ, RZ, R0 ;  /* 0x000000ffff1b7224 */ /* 0x000fc400078e0000 */
[----:B------:R-:W-:Y:S04]  /*5b2b0*/  STL.64 [R1+0x640], R16 ;  /* 0x0006401001007387 */ /* 0x000fe80000100a00 */
[----:B------:R-:W-:Y:S04]  /*5b2c0*/  STL.64 [R1+0x648], R18 ;  /* 0x0006481201007387 */ /* 0x000fe80000100a00 */
[----:B------:R-:W-:Y:S04]  /*5b2d0*/  STL.64 [R1+0x630], R8 ;  /* 0x0006300801007387 */ /* 0x000fe80000100a00 */
[----:B------:R-:W-:Y:S04]  /*5b2e0*/  STL.64 [R1+0x638], R10 ;  /* 0x0006380a01007387 */ /* 0x000fe80000100a00 */
[----:B------:R-:W3:Y:S04]  /*5b2f0*/  LDL.LU R0, [R1+0x429c] ;  /* 0x00429c0001007983 */ /* 0x000ee80000300800 */
[----:B--2---:R0:W-:Y:S04]  /*5b300*/  STL.64 [R1+0x4220], R26 ;  /* 0x0042201a01007387 */ /* 0x0041e80000100a00 */
[----:B------:R-:W2:Y:S04]  /*5b310*/  LDL R24, [R1+0x30] ;  /* 0x0000300001187983 */ /* 0x000ea80000100800 */
[----:B------:R-:W-:Y:S04]  /*5b320*/  STL.64 [R1+0x620], R4 ;  /* 0x0006200401007387 */ /* 0x000fe80000100a00 */
[----:B------:R-:W-:Y:S04]  /*5b330*/  STL.64 [R1+0x628], R6 ;  /* 0x0006280601007387 */ /* 0x000fe80000100a00 */
[----:B------:R-:W2:Y:S04]  /*5b340*/  LDL R25, [R1+0x34] ;  /* 0x0000340001197983 */ /* 0x000ea80000100800 */
[----:B0-----:R-:W4:Y:S04]  /*5b350*/  LDL R26, [R1+0x38] ;  /* 0x00003800011a7983 */ /* 0x001f280000100800 */
[----:B------:R-:W4:Y:S04]  /*5b360*/  LDL R27, [R1+0x3c] ;  /* 0x00003c00011b7983 */ /* 0x000f280000100800 */
[----:B--2---:R3:W-:Y:S02]  /*5b370*/  STL.64 [R1+0x4238], R24 ;  /* 0x0042381801007387 */ /* 0x0047e40000100a00 */
[----:B---3--:R-:W-:-:S02]  /*5b380*/  IMAD.MOV.U32 R24, RZ, RZ, R0 ;  /* 0x000000ffff187224 */ /* 0x008fc400078e0000 */
[----:B------:R-:W2:Y:S04]  /*5b390*/  LDL.LU R0, [R1+0x4298] ;  /* 0x0042980001007983 */ /* 0x000ea80000300800 */
[----:B------:R-:W3:Y:S04]  /*5b3a0*/  LDL R25, [R1+0x44] ;  /* 0x0000440001197983 */ /* 0x000ee80000100800 */
[----:B----4-:R0:W-:Y:S04]  /*5b3b0*/  STL.64 [R1+0x4250], R26 ;  /* 0x0042501a01007387 */ /* 0x0101e80000100a00 */
[----:B0-----:R-:W4:Y:S04]  /*5b3c0*/  LDL R26, [R1+0x48] ;  /* 0x00004800011a7983 */ /* 0x001f280000100800 */
[----:B------:R-:W4:Y:S04]  /*5b3d0*/  LDL R27, [R1+0x4c] ;  /* 0x00004c00011b7983 */ /* 0x000f280000100800 */
[----:B---3--:R0:W-:Y:S04]  /*5b3e0*/  STL.64 [R1+0x4268], R24 ;  /* 0x0042681801007387 */ /* 0x0081e80000100a00 */
[----:B0-----:R-:W3:Y:S04]  /*5b3f0*/  LDL R24, [R1+0x50] ;  /* 0x0000500001187983 */ /* 0x001ee80000100800 */
[----:B----4-:R-:W-:Y:S04]  /*5b400*/  STL.64 [R1+0x4280], R26 ;  /* 0x0042801a01007387 */ /* 0x010fe80000100a00 */
[----:B------:R-:W4:Y:S04]  /*5b410*/  LDL.LU.64 R20, [R1+0x570] ;  /* 0x0005700001147983 */ /* 0x000f280000300a00 */
[----:B------:R-:W2:Y:S04]  /*5b420*/  LDL.LU.64 R22, [R1+0x578] ;  /* 0x0005780001167983 */ /* 0x000ea80000300a00 */
[----:B--2---:R-:W-:Y:S04]  /*5b430*/  STL.64 [R1+0x41b8], R22 ;  /* 0x0041b81601007387 */ /* 0x004fe80000100a00 */
[----:B----4-:R0:W-:Y:S04]  /*5b440*/  STL.64 [R1+0x41b0], R20 ;  /* 0x0041b01401007387 */ /* 0x0101e80000100a00 */
[----:B0-----:R-:W2:Y:S04]  /*5b450*/  LDL.LU.64 R20, [R1+0x580] ;  /* 0x0005800001147983 */ /* 0x001ea80000300a00 */
[----:B------:R-:W4:Y:S04]  /*5b460*/  LDL.LU.64 R22, [R1+0x588] ;  /* 0x0005880001167983 */ /* 0x000f280000300a00 */
[----:B----4-:R-:W-:Y:S04]  /*5b470*/  STL.64 [R1+0x41c8], R22 ;  /* 0x0041c81601007387 */ /* 0x010fe80000100a00 */
[----:B--2---:R0:W-:Y:S04]  /*5b480*/  STL.64 [R1+0x41c0], R20 ;  /* 0x0041c01401007387 */ /* 0x0041e80000100a00 */
        /* <DEDUP_REMOVED lines=29> */
[----:B------:R-:W4:Y:S01]  /*5b660*/  LDL.LU.64 R22, [R1+0x608] ;  /* 0x0006080001167983 */ /* 0x000f220000300a00 */
[----:B------:R-:W-:-:S03]  /*5b670*/  IMAD.MOV.U32 R25, RZ, RZ, R0 ;  /* 0x000000ffff197224 */ /* 0x000fc600078e0000 */
[----:B----4-:R-:W-:Y:S04]  /*5b680*/  STL.64 [R1+0x4290], R22 ;  /* 0x0042901601007387 */ /* 0x010fe80000100a00 */
[----:B--2---:R0:W-:Y:S04]  /*5b690*/  STL.64 [R1+0x4288], R20 ;  /* 0x0042881401007387 */ /* 0x0041e80000100a00 */
[----:B0-----:R-:W3:Y:S04]  /*5b6a0*/  LDL.LU.64 R20, [R1+0x610] ;  /* 0x0006100001147983 */ /* 0x001ee80000300a00 */
[----:B------:R-:W3:Y:S04]  /*5b6b0*/  LDL.LU.64 R22, [R1+0x618] ;  /* 0x0006180001167983 */ /* 0x000ee80000300a00 */
[----:B------:R-:W2:Y:S04]  /*5b6c0*/  LDL.LU.64 R16, [R1+0x560] ;  /* 0x0005600001107983 */ /* 0x000ea80000300a00 */
[----:B------:R-:W2:Y:S04]  /*5b6d0*/  LDL.LU.64 R18, [R1+0x568] ;  /* 0x0005680001127983 */ /* 0x000ea80000300a00 */
[----:B------:R-:W4:Y:S04]  /*5b6e0*/  LDL.LU.64 R8, [R1+0x550] ;  /* 0x0005500001087983 */ /* 0x000f280000300a00 */
[----:B------:R-:W4:Y:S04]  /*5b6f0*/  LDL.LU.64 R10, [R1+0x558] ;  /* 0x00055800010a7983 */ /* 0x000f280000300a00 */
[----:B------:R-:W2:Y:S04]  /*5b700*/  LDL.LU.64 R4, [R1+0x540] ;  /* 0x0005400001047983 */ /* 0x000ea80000300a00 */
[----:B------:R-:W2:Y:S01]  /*5b710*/  LDL.LU.64 R6, [R1+0x548] ;  /* 0x0005480001067983 */ /* 0x000ea20000300a00 */
[----:B---3--:R-:W-:Y:S03]  /*5b720*/  HMMA.16816.F32 R24, R12, R24, R20 ;  /* 0x000000180c18723c */ /* 0x008fe60000001814 */
[----:B------:R-:W3:Y:S04]  /*5b730*/  LDL.LU.64 R22, [R1+0x4290] ;  /* 0x0042900001167983 */ /* 0x000ee80000300a00 */
[----:B------:R-:W3:-:S12]  /*5b740*/  LDL.LU.64 R20, [R1+0x4288] ;  /* 0x0042880001147983 */ /* 0x000ed80000300a00 */
[----:B------:R-:W-:Y:S04]  /*5b750*/  STL.64 [R1+0x610], R24 ;  /* 0x0006101801007387 */ /* 0x000fe80000100a00 */
[----:B------:R0:W-:Y:S04]  /*5b760*/  STL.64 [R1+0x618], R26 ;  /* 0x0006181a01007387 */ /* 0x0001e80000100a00 */
[----:B0-----:R-:W3:Y:S02]  /*5b770*/  LDL.LU.64 R26, [R1+0x4280] ;  /* 0x00428000011a7983 */ /* 0x001ee40000300a00 */
[----:B---3--:R-:W-:Y:S02]  /*5b780*/  HMMA.16816.F32 R24, R12, R26, R20 ;  /* 0x0000001a0c18723c */ /* 0x008fe40000001814 */
[----:B------:R-:W3:Y:S04]  /*5b790*/  LDL.LU.64 R22, [R1+0x4278] ;  /* 0x0042780001167983 */ /* 0x000ee80000300a00 */
[----:B------:R-:W3:-:S13]  /*5b7a0*/  LDL.LU.64 R20, [R1+0x4270] ;  /* 0x0042700001147983 */ /* 0x000eda0000300a00 */
[----:B------:R0:W-:Y:S04]  /*5b7b0*/  STL.64 [R1+0x600], R24 ;  /* 0x0006001801007387 */ /* 0x0001e80000100a00 */
[----:B------:R3:W-:Y:S04]  /*5b7c0*/  STL.64 [R1+0x608], R26 ;  /* 0x0006081a01007387 */ /* 0x0007e80000100a00 */
[----:B0-----:R-:W3:Y:S02]  /*5b7d0*/  LDL.LU.64 R24, [R1+0x4268] ;  /* 0x0042680001187983 */ /* 0x001ee40000300a00 */
[----:B---3--:R-:W-:Y:S02]  /*5b7e0*/  HMMA.16816.F32 R24, R12, R24, R20 ;  /* 0x000000180c18723c */ /* 0x008fe40000001814 */
[----:B------:R-:W3:Y:S04]  /*5b7f0*/  LDL.LU.64 R22, [R1+0x4260] ;  /* 0x0042600001167983 */ /* 0x000ee80000300a00 */
[----:B------:R-:W3:-:S13]  /*5b800*/  LDL.LU.64 R20, [R1+0x4258] ;  /* 0x0042580001147983 */ /* 0x000eda0000300a00 */
        /* <DEDUP_REMOVED lines=30> */
[----:B------:R-:W-:Y:S04]  /*5b9f0*/  STL.64 [R1+0x5a0], R24 ;  /* 0x0005a01801007387 */ /* 0x000fe80000100a00 */
[----:B------:R0:W-:Y:S04]  /*5ba00*/  STL.64 [R1+0x5a8], R26 ;  /* 0x0005a81a01007387 */ /* 0x0001e80000100a00 */
[----:B0-----:R-:W3:Y:S04]  /*5ba10*/  LDL.LU.64 R26, [R1+0x41d8] ;  /* 0x0041d800011a7983 */ /* 0x001ee80000300a00 */
[----:B------:R-:W2:Y:S01]  /*5ba20*/  LDL.LU.64 R24, [R1+0x41d0] ;  /* 0x0041d00001187983 */ /* 0x000ea20000300a00 */
[----:B---3--:R-:W-:-:S15]  /*5ba30*/  HMMA.16816.F32 R20, R12, R26, R20 ;  /* 0x0000001a0c14723c */ /* 0x008fde0000001814 */
[----:B------:R-:W-:-:S04]  /*5ba40*/  NOP ;  /* 0x0000000000007918 */ /* 0x000fc80000000000 */
[----:B------:R-:W-:Y:S04]  /*5ba50*/  STL.64 [R1+0x590], R20 ;  /* 0x0005901401007387 */ /* 0x000fe80000100a00 */
[----:B------:R0:W-:Y:S04]  /*5ba60*/  STL.64 [R1+0x598], R22 ;  /* 0x0005981601007387 */ /* 0x0001e80000100a00 */
[----:B0-----:R-:W2:Y:S04]  /*5ba70*/  LDL.LU.64 R22, [R1+0x41c8] ;  /* 0x0041c80001167983 */ /* 0x001ea80000300a00 */
[----:B------:R-:W2:Y:S01]  /*5ba80*/  LDL.LU.64 R20, [R1+0x41c0] ;  /* 0x0041c00001147983 */ /* 0x000ea20000300a00 */
[----:B------:R-:W-:-:S05]  /*5ba90*/  IMAD.MOV.U32 R0, RZ, RZ, R27 ;  /* 0x000000ffff007224 */ /* 0x000fca00078e001b */
[----:B------:R0:W-:Y:S04]  /*5baa0*/  STL [R1+0x4100], R0 ;  /* 0x0041000001007387 */ /* 0x0001e80000100800 */
[----:B0-----:R-:W3:Y:S01]  /*5bab0*/  LDL.LU R0, [R1+0x102c] ;  /* 0x00102c0001007983 */ /* 0x001ee20000300800 */
[----:B--2---:R-:W-:Y:S03]  /*5bac0*/  HMMA.16816.F32 R24, R12, R24, R20 ;  /* 0x000000180c18723c */ /* 0x004fe60000001814 */
[----:B------:R-:W2:Y:S04]  /*5bad0*/  LDL.LU.64 R22, [R1+0x41b8] ;  /* 0x0041b80001167983 */ /* 0x000ea80000300a00 */
[----:B------:R-:W2:-:S12]  /*5bae0*/  LDL.LU.64 R20, [R1+0x41b0] ;  /* 0x0041b00001147983 */ /* 0x000e980000300a00 */
[----:B------:R-:W-:Y:S04]  /*5baf0*/  STL.64 [R1+0x580], R24 ;  /* 0x0005801801007387 */ /* 0x000fe80000100a00 */
[----:B------:R0:W-:Y:S04]  /*5bb00*/  STL.64 [R1+0x588], R26 ;  /* 0x0005881a01007387 */ /* 0x0001e80000100a00 */
[----:B0-----:R-:W2:Y:S02]  /*5bb10*/  LDL.LU.64 R26, [R1+0x41a8] ;  /* 0x0041a800011a7983 */ /* 0x001ea40000300a00 */
[----:B--2---:R-:W-:Y:S02]  /*5bb20*/  HMMA.16816.F32 R24, R12, R26, R20 ;  /* 0x0000001a0c18723c */ /* 0x004fe40000001814 */
[----:B------:R-:W2:Y:S04]  /*5bb30*/  LDL.LU.64 R22, [R1+0x41a0] ;  /* 0x0041a00001167983 */ /* 0x000ea80000300a00 */
[----:B------:R-:W2:-:S13]  /*5bb40*/  LDL.LU.64 R20, [R1+0x4198] ;  /* 0x0041980001147983 */ /* 0x000e9a0000300a00 */
[----:B------:R-:W-:Y:S04]  /*5bb50*/  STL.64 [R1+0x570], R24 ;  /* 0x0005701801007387 */ /* 0x000fe80000100a00 */
[----:B------:R0:W-:Y:S04]  /*5bb60*/  STL.64 [R1+0x578], R26 ;  /* 0x0005781a01007387 */ /* 0x0001e80000100a00 */
[----:B0-----:R-:W4:Y:S01]  /*5bb70*/  LDL.LU.64 R26, [R1+0x4190] ;  /* 0x00419000011a7983 */ /* 0x001f220000300a00 */
[----:B------:R-:W-:Y:S03]  /*5bb80*/  HMMA.16816.F32 R16, R12, R28, R16 ;  /* 0x0000001c0c10723c */ /* 0x000fe60000001810 */
[----:B------:R-:W2:-:S15]  /*5bb90*/  LDL.LU.64 R24, [R1+0x4188] ;  /* 0x0041880001187983 */ /* 0x000e9e0000300a00 */
[----:B------:R-:W-:Y:S01]  /*5bba0*/  NOP ;  /* 0x0000000000007918 */ /* 0x000fe20000000000 */
[----:B------:R0:W-:Y:S04]  /*5bbb0*/  STL.64 [R1+0x560], R16 ;  /* 0x0005601001007387 */ /* 0x0001e80000100a00 */
[----:B------:R1:W-:Y:S04]  /*5bbc0*/  STL.64 [R1+0x568], R18 ;  /* 0x0005681201007387 */ /* 0x0003e80000100a00 */
[----:B0-----:R-:W3:Y:S01]  /*5bbd0*/  LDL.LU.64 R16, [R1+0x520] ;  /* 0x0005200001107983 */ /* 0x001ee20000300a00 */
[----:B----4-:R-:W-:-:S15]  /*5bbe0*/  HMMA.16816.F32 R8, R12, R26, R8 ;  /* 0x0000001a0c08723c */ /* 0x010fde0000001808 */
[----:B------:R-:W-:-:S04]  /*5bbf0*/  NOP ;  /* 0x0000000000007918 */ /* 0x000fc80000000000 */
[----:B------:R-:W-:Y:S04]  /*5bc00*/  STL.64 [R1+0x550], R8 ;  /* 0x0005500801007387 */ /* 0x000fe80000100a00 */
[----:B------:R-:W-:Y:S04]  /*5bc10*/  STL.64 [R1+0x558], R10 ;  /* 0x0005580a01007387 */ /* 0x000fe80000100a00 */
[----:B-1----:R-:W4:Y:S01]  /*5bc20*/  LDL.LU.64 R18, [R1+0x528] ;  /* 0x0005280001127983 */ /* 0x002f220000300a00 */
[----:B--2---:R-:W-:-:S15]  /*5bc30*/  HMMA.16816.F32 R4, R12, R24, R4 ;  /* 0x000000180c04723c */ /* 0x004fde0000001804 */
[----:B------:R-:W-:-:S04]  /*5bc40*/  NOP ;  /* 0x0000000000007918 */ /* 0x000fc80000000000 */
[----:B------:R-:W-:Y:S04]  /*5bc50*/  STL.64 [R1+0x540], R4 ;  /* 0x0005400401007387 */ /* 0x000fe80000100a00 */
[----:B------:R-:W-:Y:S04]  /*5bc60*/  STL.64 [R1+0x548], R6 ;  /* 0x0005480601007387 */ /* 0x000fe80000100a00 */
[----:B----4-:R-:W-:Y:S04]  /*5bc70*/  STL.64 [R1+0x4180], R18 ;  /* 0x0041801201007387 */ /* 0x010fe80000100a00 */
[----:B---3--:R0:W-:Y:S04]  /*5bc80*/  STL.64 [R1+0x4178], R16 ;  /* 0x0041781001007387 */ /* 0x0081e80000100a00 */
[----:B0-----:R-:W2:Y:S04]  /*5bc90*/  LDL.LU.64 R16, [R1+0x530] ;  /* 0x0005300001107983 */ /* 0x001ea80000300a00 */
[----:B------:R-:W2:Y:S04]  /*5bca0*/  LDL.LU.64 R18, [R1+0x538] ;  /* 0x0005380001127983 */ /* 0x000ea80000300a00 */
[----:B------:R-:W3:Y:S04]  /*5bcb0*/  LDL.LU.64 R4, [R1+0x500] ;  /* 0x0005000001047983 */ /* 0x000ee80000300a00 */
[----:B------:R-:W4:Y:S04]  /*5bcc0*/  LDL.LU.64 R6, [R1+0x508] ;  /* 0x0005080001067983 */ /* 0x000f280000300a00 */
[----:B----4-:R-:W-:Y:S04]  /*5bcd0*/  STL.64 [R1+0x4160], R6 ;  /* 0x0041600601007387 */ /* 0x010fe80000100a00 */
[----:B---3--:R0:W-:Y:S04]  /*5bce0*/  STL.64 [R1+0x4158], R4 ;  /* 0x0041580401007387 */ /* 0x0081e80000100a00 */
[----:B0-----:R-:W3:Y:S04]  /*5bcf0*/  LDL.LU.64 R4, [R1+0x510] ;  /* 0x0005100001047983 */ /* 0x001ee80000300a00 */
[----:B------:R-:W3:Y:S04]  /*5bd00*/  LDL.LU.64 R6, [R1+0x518] ;  /* 0x0005180001067983 */ /* 0x000ee80000300a00 */
[----:B------:R-:W4:Y:S04]  /*5bd10*/  LDL.LU.64 R8, [R1+0x4e0] ;  /* 0x0004e00001087983 */ /* 0x000f280000300a00 */
[----:B------:R-:W2:Y:S04]  /*5bd20*/  LDL.LU.64 R10, [R1+0x4e8] ;  /* 0x0004e800010a7983 */ /* 0x000ea80000300a00 */
[----:B--2---:R-:W-:Y:S04]  /*5bd30*/  STL.64 [R1+0x4140], R10 ;  /* 0x0041400a01007387 */ /* 0x004fe80000100a00 */
[----:B----4-:R0:W-:Y:S04]  /*5bd40*/  STL.64 [R1+0x4138], R8 ;  /* 0x0041380801007387 */ /* 0x0101e80000100a00 */
[----:B0-----:R-:W2:Y:S04]  /*5bd50*/  LDL.LU.64 R8, [R1+0x4f0] ;  /* 0x0004f00001087983 */ /* 0x001ea80000300a00 */
[----:B------:R-:W2:Y:S04]  /*5bd60*/  LDL.LU.64 R10, [R1+0x4f8] ;  /* 0x0004f800010a7983 */ /* 0x000ea80000300a00 */
[----:B------:R0:W-:Y:S04]  /*5bd70*/  STL.64 [R1+0x3fa8], R26 ;  /* 0x003fa81a01007387 */ /* 0x0001e80000100a00 */
[----:B0-----:R-:W4:Y:S04]  /*5bd80*/  LDL.LU R26, [R1+0x1014] ;  /* 0x00101400011a7983 */ /* 0x001f280000300800 */
[----:B------:R-:W4:Y:S04]  /*5bd90*/  LDL.LU R27, [R1+0x1030] ;  /* 0x00103000011b7983 */ /* 0x000f280000300800 */
[----:B------:R0:W-:Y:S04]  /*5bda0*/  STL.64 [R1+0x3fa0], R24 ;  /* 0x003fa01801007387 */ /* 0x0001e80000100a00 */
[----:B0-----:R-:W2:Y:S04]  /*5bdb0*/  LDL.LU R25, [R1+0x101c] ;  /* 0x00101c0001197983 */ /* 0x001ea80000300800 */
[----:B------:R-:W2:Y:S04]  /*5bdc0*/  LDL.LU R24, [R1+0x1024] ;  /* 0x0010240001187983 */ /* 0x000ea80000300800 */
[----:B----4-:R-:W-:Y:S04]  /*5bdd0*/  STL.64 [R1+0x4110], R26 ;  /* 0x0041101a01007387 */ /* 0x010fe80000100a00 */
[----:B--2---:R0:W-:Y:S04]  /*5bde0*/  STL.64 [R1+0x4108], R24 ;  /* 0x0041081801007387 */ /* 0x0041e80000100a00 */
[----:B0-----:R-:W2:Y:S04]  /*5bdf0*/  LDL.LU.64 R24, [R1+0x4c0] ;  /* 0x0004c00001187983 */ /* 0x001ea80000300a00 */
[----:B------:R-:W4:Y:S01]  /*5be00*/  LDL.LU.64 R26, [R1+0x4c8] ;  /* 0x0004c800011a7983 */ /* 0x000f220000300a00 */
[C---:B------:R-:W-:Y:S03]  /*5be10*/  HMMA.16816.F32 R16, R12.reuse, R22, R16 ;  /* 0x000000160c10723c */ /* 0x040fe60000001810 */
[----:B----4-:R-:W-:Y:S04]  /*5be20*/  STL.64 [R1+0x4120], R26 ;  /* 0x0041201a01007387 */ /* 0x010fe80000100a00 */
[----:B--2---:R0:W-:Y:S04]  /*5be30*/  STL.64 [R1+0x4118], R24 ;  /* 0x0041181801007387 */ /* 0x0041e80000100a00 */
[----:B0-----:R-:W2:Y:S04]  /*5be40*/  LDL.LU.64 R24, [R1+0x4d0] ;  /* 0x0004d00001187983 */ /* 0x001ea80000300a00 */
[----:B------:R-:W2:Y:S04]  /*5be50*/  LDL.LU.64 R26, [R1+0x4d8] ;  /* 0x0004d800011a7983 */ /* 0x000ea80000300a00 */
[----:B------:R-:W-:Y:S04]  /*5be60*/  STL.64 [R1+0x530], R16 ;  /* 0x0005301001007387 */ /* 0x000fe80000100a00 */
[----:B------:R0:W-:Y:S04]  /*5be70*/  STL.64 [R1+0x538], R18 ;  /* 0x0005381201007387 */ /* 0x0001e80000100a00 */
[----:B0-----:R-:W4:Y:S04]  /*5be80*/  LDL.LU.64 R18, [R1+0x4180] ;  /* 0x0041800001127983 */ /* 0x001f280000300a00 */
[----:B------:R-:W4:Y:S02]  /*5be90*/  LDL.LU.64 R16, [R1+0x4178] ;  /* 0x0041780001107983 */ /* 0x000f240000300a00 */
[----:B----4-:R-:W-:-:S15]  /*5bea0*/  HMMA.16816.F32 R16, R12, R20, R16 ;  /* 0x000000140c10723c */ /* 0x010fde0000001810 */
[----:B------:R-:W-:-:S04]  /*5beb0*/  NOP ;  /* 0x0000000000007918 */ /* 0x000fc80000000000 */
        /* <DEDUP_REMOVED lines=36> */
[----:B0-----:R-:W2:Y:S01]  /*5c100*/  LDL.LU R5, [R1+0x1018] ;  /* 0x0010180001057983 */ /* 0x001ea20000300800 */
[----:B---3--:R-:W-:-:S15]  /*5c110*/  HMMA.16816.F32 R24, R12, R8, R24 ;  /* 0x000000080c18723c */ /* 0x008fde0000001818 */
[----:B------:R-:W-:-:S04]  /*5c120*/  NOP ;  /* 0x0000000000007918 */ /* 0x000fc80000000000 */
[----:B------:R-:W-:Y:S04]  /*5c130*/  STL.64 [R1+0x4d0], R24 ;  /* 0x0004d01801007387 */ /* 0x000fe80000100a00 */
[----:B------:R0:W-:Y:S04]  /*5c140*/  STL.64 [R1+0x4d8], R26 ;  /* 0x0004d81a01007387 */ /* 0x0001e80000100a00 */
[----:B0-----:R-:W2:Y:S04]  /*5c150*/  LDL.LU.64 R26, [R1+0x4120] ;  /* 0x00412000011a7983 */ /* 0x001ea80000300a00 */
[----:B------:R-:W2:Y:S02]  /*5c160*/  LDL.LU.64 R24, [R1+0x4118] ;  /* 0x0041180001187983 */ /* 0x000ea40000300a00 */
[----:B--2---:R-:W-:-:S15]  /*5c170*/  HMMA.16816.F32 R24, R12, R10, R24 ;  /* 0x0000000a0c18723c */ /* 0x004fde0000001818 */
[----:B------:R-:W-:-:S04]  /*5c180*/  NOP ;  /* 0x0000000000007918 */ /* 0x000fc80000000000 */
[----:B------:R-:W-:Y:S04]  /*5c190*/  STL.64 [R1+0x4c0], R24 ;  /* 0x0004c01801007387 */ /* 0x000fe80000100a00 */
[----:B------:R0:W-:Y:S04]  /*5c1a0*/  STL.64 [R1+0x4c8], R26 ;  /* 0x0004c81a01007387 */ /* 0x0001e80000100a00 */
[----:B0-----:R-:W2:Y:S04]  /*5c1b0*/  LDL.LU.64 R26, [R1+0x4110] ;  /* 0x00411000011a7983 */ /* 0x001ea80000300a00 */
[----:B------:R-:W3:Y:S04]  /*5c1c0*/  LDL.LU.64 R24, [R1+0x4108] ;  /* 0x0041080001187983 */ /* 0x000ee80000300a00 */
[----:B------:R-:W-:Y:S04]  /*5c1d0*/  STL.64 [R1+0x3f48], R10 ;  /* 0x003f480a01007387 */ /* 0x000fe80000100a00 */
[----:B------:R4:W-:Y:S02]  /*5c1e0*/  STL.64 [R1+0x3f40], R8 ;  /* 0x003f400801007387 */ /* 0x0009e40000100a00 */
[----:B----4-:R-:W-:Y:S01]  /*5c1f0*/  HMMA.16816.F32 R8, R12, R16, R20 ;  /* 0x000000100c08723c */ /* 0x010fe20000001814 */
[----:B---3--:R-:W-:-:S02]  /*5c200*/  IMAD R25, R25, 0x100, R6 ;  /* 0x0000010019197824 */ /* 0x008fc400078e0206 */
[----:B------:R-:W3:-:S15]  /*5c210*/  LDL.LU R6, [R1+0x90] ;  /* 0x0000900001067983 */ /* 0x000ede0000300800 */
[----:B------:R-:W-:Y:S01]  /*5c220*/  NOP ;  /* 0x0000000000007918 */ /* 0x000fe20000000000 */
[----:B------:R-:W-:Y:S01]  /*5c230*/  STL.64 [R1+0x480], R8 ;  /* 0x0004800801007387 */ /* 0x000fe20000100a00 */
[----:B------:R-:W-:-:S03]  /*5c240*/  IMAD R24, R24, 0x100, R7 ;  /* 0x0000010018187824 */ /* 0x000fc600078e0207 */
[----:B------:R-:W-:Y:S04]  /*5c250*/  STL.64 [R1+0x488], R10 ;  /* 0x0004880a01007387 */ /* 0x000fe80000100a00 */
[----:B------:R-:W3:Y:S01]  /*5c260*/  LDL.LU R7, [R1+0x94] ;  /* 0x0000940001077983 */ /* 0x000ee20000300800 */
[----:B--2---:R-:W-:-:S03]  /*5c270*/  IMAD R26, R26, 0x100, R5 ;  /* 0x000001001a1a7824 */ /* 0x004fc600078e0205 */
[----:B------:R-:W2:Y:S04]  /*5c280*/  LDL.LU R4, [R1+0x98] ;  /* 0x0000980001047983 */ /* 0x000ea80000300800 */
[----:B------:R-:W2:Y:S04]  /*5c290*/  LDL.LU R5, [R1+0x9c] ;  /* 0x00009c0001057983 */ /* 0x000ea80000300800 */
[----:B------:R-:W4:Y:S04]  /*5c2a0*/  LDL.LU R22, [R1+0x60] ;  /* 0x0000600001167983 */ /* 0x000f280000300800 */
[----:B------:R-:W4:Y:S04]  /*5c2b0*/  LDL.LU R23, [R1+0x64] ;  /* 0x0000640001177983 */ /* 0x000f280000300800 */
[----:B------:R-:W2:Y:S04]  /*5c2c0*/  LDL.LU R20, [R1+0x68] ;  /* 0x0000680001147983 */ /* 0x000ea80000300800 */
[----:B------:R-:W2:Y:S04]  /*5c2d0*/  LDL.LU R21, [R1+0x6c] ;  /* 0x00006c0001157983 */ /* 0x000ea80000300800 */
[----:B----4-:R0:W-:Y:S04]  /*5c2e0*/  STL.64 [R1+0x40d0], R22 ;  /* 0x0040d01601007387 */ /* 0x0101e80000100a00 */
[----:B0-----:R-:W4:Y:S04]  /*5c2f0*/  LDL.LU R22, [R1+0x78] ;  /* 0x0000780001167983 */ /* 0x001f280000300800 */
[----:B------:R-:W4:Y:S04]  /*5c300*/  LDL.LU R23, [R1+0x7c] ;  /* 0x00007c0001177983 */ /* 0x000f280000300800 */
[----:B--2---:R0:W-:Y:S04]  /*5c310*/  STL.64 [R1+0x40c8], R20 ;  /* 0x0040c81401007387 */ /* 0x0041e80000100a00 */
[----:B0-----:R-:W2:Y:S04]  /*5c320*/  LDL.LU R20, [R1+0x80] ;  /* 0x0000800001147983 */ /* 0x001ea80000300800 */
[----:B------:R-:W2:Y:S04]  /*5c330*/  LDL.LU R21, [R1+0x84] ;  /* 0x0000840001157983 */ /* 0x000ea80000300800 */
[----:B----4-:R0:W-:Y:S04]  /*5c340*/  STL.64 [R1+0x40e8], R22 ;  /* 0x0040e81601007387 */ /* 0x0101e80000100a00 */
[----:B0-----:R-:W4:Y:S04]  /*5c350*/  LDL.LU R22, [R1+0x88] ;  /* 0x0000880001167983 */ /* 0x001f280000300800 */
[----:B------:R-:W4:Y:S04]  /*5c360*/  LDL.LU R23, [R1+0x8c] ;  /* 0x00008c0001177983 */ /* 0x000f280000300800 */
[----:B------:R-:W3:Y:S04]  /*5c370*/  LDL.LU.64 R8, [R1+0x450] ;  /* 0x0004500001087983 */ /* 0x000ee80000300a00 */
[----:B------:R-:W3:Y:S04]  /*5c380*/  LDL.LU.64 R10, [R1+0x458] ;  /* 0x00045800010a7983 */ /* 0x000ee80000300a00 */
[----:B--2---:R-:W-:Y:S04]  /*5c390*/  STL.64 [R1+0x40e0], R20 ;  /* 0x0040e01401007387 */ /* 0x004fe80000100a00 */
[----:B------:R0:W-:Y:S04]  /*5c3a0*/  STL.64 [R1+0x3f88], R18 ;  /* 0x003f881201007387 */ /* 0x0001e80000100a00 */
[----:B0-----:R-:W2:Y:S04]  /*5c3b0*/  LDL.LU R18, [R1+0x70] ;  /* 0x0000700001127983 */ /* 0x001ea80000300800 */
[----:B------:R-:W2:Y:S04]  /*5c3c0*/  LDL.LU R19, [R1+0x74] ;  /* 0x0000740001137983 */ /* 0x000ea80000300800 */
[----:B------:R0:W-:Y:S01]  /*5c3d0*/  STL.64 [R1+0x3f80], R16 ;  /* 0x003f801001007387 */ /* 0x0001e20000100a00 */
[----:B------:R-:W-:Y:S01]  /*5c3e0*/  F2FP.F16.E4M3.UNPACK_B R12, R26 ;  /* 0x0000001aff0c723e */ /* 0x000fe200020006ff */
[----:B------:R-:W-:-:S02]  /*5c3f0*/  IMAD R0, R0, 0x100, R27 ;  /* 0x0000010000007824 */ /* 0x000fc400078e021b */
[----:B--2---:R1:W-:Y:S04]  /*5c400*/  STL.64 [R1+0x40d8], R18 ;  /* 0x0040d81201007387 */ /* 0x0043e80000100a00 */
[----:B0-----:R-:W2:Y:S04]  /*5c410*/  LDL.LU.64 R16, [R1+0x470] ;  /* 0x0004700001107983 */ /* 0x001ea80000300a00 */
[----:B-1----:R-:W2:Y:S04]  /*5c420*/  LDL.LU.64 R18, [R1+0x478] ;  /* 0x0004780001127983 */ /* 0x002ea80000300a00 */
[----:B------:R-:W2:Y:S04]  /*5c430*/  LDL.LU R26, [R1] ;  /* 0x00000000011a7983 */ /* 0x000ea80000300800 */
[----:B------:R-:W2:Y:S01]  /*5c440*/  LDL.LU R27, [R1+0x4] ;  /* 0x00000400011b7983 */ /* 0x000ea20000300800 */
[----:B------:R-:W-:-:S02]  /*5c450*/  F2FP.F16.E4M3.UNPACK_B R14, R24 ;  /* 0x00000018ff0e723e */ /* 0x000fc400020006ff */
[----:B------:R-:W-:Y:S02]  /*5c460*/  F2FP.F16.E4M3.UNPACK_B R13, R25 ;  /* 0x00000019ff0d723e */ /* 0x000fe400020006ff */
[----:B------:R-:W-:Y:S01]  /*5c470*/  F2FP.F16.E4M3.UNPACK_B R15, R0 ;  /* 0x00000000ff0f723e */ /* 0x000fe200020006ff */
[----:B--2---:R-:W-:Y:S04]  /*5c480*/  STL.64 [R1+0x3fc0], R26 ;  /* 0x003fc01a01007387 */ /* 0x004fe80000100a00 */
[----:B------:R-:W2:Y:S04]  /*5c490*/  LDL.LU R24, [R1+0x8] ;  /* 0x0000080001187983 */ /* 0x000ea80000300800 */
[----:B------:R-:W2:Y:S04]  /*5c4a0*/  LDL.LU R25, [R1+0xc] ;  /* 0x00000c0001197983 */ /* 0x000ea80000300800 */
[----:B--2---:R0:W-:Y:S04]  /*5c4b0*/  STL.64 [R1+0x3fd8], R24 ;  /* 0x003fd81801007387 */ /* 0x0041e80000100a00 */
[----:B------:R-:W2:Y:S01]  /*5c4c0*/  LDL.LU R0, [R1+0x4100] ;  /* 0x0041000001007983 */ /* 0x000ea20000300800 */
[----:B0-----:R-:W-:Y:S03]  /*5c4d0*/  HMMA.16816.F32 R24, R12, R4, R16 ;  /* 0x000000040c18723c */ /* 0x001fe60000001810 */
[----:B------:R-:W2:-:S15]  /*5c4e0*/  LDL.LU.64 R16, [R1+0x3f0] ;  /* 0x0003f00001107983 */ /* 0x000e9e0000300a00 */
[----:B------:R-:W-:Y:S01]  /*5c4f0*/  NOP ;  /* 0x0000000000007918 */ /* 0x000fe20000000000 */
[----:B------:R-:W-:Y:S04]  /*5c500*/  STL.64 [R1+0x470], R24 ;  /* 0x0004701801007387 */ /* 0x000fe80000100a00 */
[----:B------:R-:W-:Y:S04]  /*5c510*/  STL.64 [R1+0x478], R26 ;  /* 0x0004781a01007387 */ /* 0x000fe80000100a00 */
[----:B------:R-:W2:Y:S01]  /*5c520*/  LDL.LU.64 R18, [R1+0x3f8] ;  /* 0x0003f80001127983 */ /* 0x000ea20000300a00 */
[----:B---3--:R-:W-:-:S15]  /*5c530*/  HMMA.16816.F32 R4, R12, R6, R8 ;  /* 0x000000060c04723c */ /* 0x008fde0000001808 */
[----:B------:R-:W-:-:S04]  /*5c540*/  NOP ;  /* 0x0000000000007918 */ /* 0x000fc80000000000 */
[----:B------:R-:W-:Y:S04]  /*5c550*/  STL.64 [R1+0x450], R4 ;  /* 0x0004500401007387 */ /* 0x000fe80000100a00 */
[----:B------:R-:W-:Y:S04]  /*5c560*/  STL.64 [R1+0x458], R6 ;  /* 0x0004580601007387 */ /* 0x000fe80000100a00 */
[----:B--2---:R-:W-:Y:S04]  /*5c570*/  STL.64 [R1+0x40f8], R18 ;  /* 0x0040f81201007387 */ /* 0x004fe80000100a00 */
[----:B------:R0:W-:Y:S04]  /*5c580*/  STL.64 [R1+0x40f0], R16 ;  /* 0x0040f01001007387 */ /* 0x0001e80000100a00 */
[----:B0-----:R-:W4:Y:S04]  /*5c590*/  LDL.LU.64 R16, [R1+0x430] ;  /* 0x0004300001107983 */ /* 0x001f280000300a00 */
[----:B------:R-:W4:Y:S04]  /*5c5a0*/  LDL.LU.64 R18, [R1+0x438] ;  /* 0x0004380001127983 */ /* 0x000f280000300a00 */
[----:B------:R-:W2:Y:S04]  /*5c5b0*/  LDL.LU.64 R8, [R1+0x3b0] ;  /* 0x0003b00001087983 */ /* 0x000ea80000300a00 */
[----:B------:R-:W2:Y:S04]  /*5c5c0*/  LDL.LU.64 R10, [R1+0x3b8] ;  /* 0x0003b800010a7983 */ /* 0x000ea80000300a00 */
[----:B------:R-:W3:Y:S04]  /*5c5d0*/  LDL.LU.64 R4, [R1+0x390] ;  /* 0x0003900001047983 */ /* 0x000ee80000300a00 */
[----:B------:R-:W3:Y:S04]  /*5c5e0*/  LDL.LU.64 R6, [R1+0x398] ;  /* 0x0003980001067983 */ /* 0x000ee80000300a00 */
[----:B------:R-:W2:Y:S01]  /*5c5f0*/  LDL.LU R26, [R1+0x10] ;  /* 0x00001000011a7983 */ /* 0x000ea20000300800 */
[----:B------:R-:W-:Y:S01]  /*5c600*/  IMAD.MOV.U32 R27, RZ, RZ, R0 ;  /* 0x000000ffff1b7224 */ /* 0x000fe200078e0000 */
[C---:B----4-:R-:W-:Y:S04]  /*5c610*/  HMMA.16816.F32 R20, R12.reuse, R22, R16 ;  /* 0x000000160c14723c */ /* 0x050fe80000001810 */
[----:B--2---:R0:W-:Y:S04]  /*5c620*/  STL.64 [R1+0x3ff0], R26 ;  /* 0x003ff01a01007387 */ /* 0x0041e80000100a00 */
[----:B------:R-:W2:Y:S04]  /*5c630*/  LDL.LU.64 R24, [R1+0x410] ;  /* 0x0004100001187983 */ /* 0x000ea80000300a00 */
[----:B0-----:R-:W2:Y:S04]  /*5c640*/  LDL.LU.64 R26, [R1+0x418] ;  /* 0x00041800011a7983 */ /* 0x001ea80000300a00 */
[----:B------:R-:W4:Y:S04]  /*5c650*/  LDL.LU.64 R18, [R1+0x40f8] ;  /* 0x0040f80001127983 */ /* 0x000f280000300a00 */
[----:B------:R-:W4:Y:S04]  /*5c660*/  LDL.LU.64 R16, [R1+0x40f0] ;  /* 0x0040f00001107983 */ /* 0x000f280000300a00 */
[----:B------:R-:W-:Y:S04]  /*5c670*/  STL.64 [R1+0x430], R20 ;  /* 0x0004301401007387 */ /* 0x000fe80000100a00 */
[----:B------:R0:W-:Y:S04]  /*5c680*/  STL.64 [R1+0x438], R22 ;  /* 0x0004381601007387 */ /* 0x0001e80000100a00 */
[----:B0-----:R-:W4:Y:S04]  /*5c690*/  LDL.LU.64 R22, [R1+0x40e8] ;  /* 0x0040e80001167983 */ /* 0x001f280000300a00 */
[----:B------:R-:W2:Y:S02]  /*5c6a0*/  LDL.LU.64 R20, [R1+0x40e0] ;  /* 0x0040e00001147983 */ /* 0x000ea40000300a00 */
[----:B--2---:R-:W-:-:S15]  /*5c6b0*/  HMMA.16816.F32 R24, R12, R20, R24 ;  /* 0x000000140c18723c */ /* 0x004fde0000001818 */
[----:B------:R-:W-:-:S04]  /*5c6c0*/  NOP ;  /* 0x0000000000007918 */ /* 0x000fc80000000000 */
[----:B------:R0:W-:Y:S04]  /*5c6d0*/  STL.64 [R1+0x410], R24 ;  /* 0x0004101801007387 */ /* 0x0001e80000100a00 */
[----:B------:R-:W-:Y:S04]  /*5c6e0*/  STL [R1+0x418], R26 ;  /* 0x0004181a01007387 */ /* 0x000fe80000100800 */
[----:B0-----:R-:W2:Y:S04]  /*5c6f0*/  LDL.LU R24, [R1+0x18] ;  /* 0x0000180001187983 */ /* 0x001ea80000300800 */
[----:B------:R-:W2:Y:S01]  /*5c700*/  LDL.LU R25, [R1+0x1c] ;  /* 0x00001c0001197983 */ /* 0x000ea20000300800 */
[----:B------:R-:W-:Y:S01]  /*5c710*/  IMAD.MOV.U32 R0, RZ, RZ, R27 ;  /* 0x000000ffff007224 */ /* 0x000fe200078e001b */
[C---:B----4-:R-:W-:Y:S02]  /*5c720*/  HMMA.16816.F32 R20, R12.reuse, R22, R16 ;  /* 0x000000160c14723c */ /* 0x050fe40000001810 */
[----:B--2---:R0:W-:Y:S04]  /*5c730*/  STL.64 [R1+0x4008], R24 ;  /* 0x0040081801007387 */ /* 0x0041e80000100a00 */
[----:B0-----:R-:W2:Y:S04]  /*5c740*/  LDL.LU.64 R24, [R1+0x3d0] ;  /* 0x0003d00001187983 */ /* 0x001ea80000300a00 */
[----:B------:R-:W2:Y:S04]  /*5c750*/  LDL.LU.64 R26, [R1+0x3d8] ;  /* 0x0003d800011a7983 */ /* 0x000ea80000300a00 */
[----:B------:R-:W-:Y:S04]  /*5c760*/  STL [R1+0x38b8], R0 ;  /* 0x0038b80001007387 */ /* 0x000fe80000100800 */
[----:B------:R-:W2:Y:S04]  /*5c770*/  LDL.LU.64 R18, [R1+0x40d8] ;  /* 0x0040d80001127983 */ /* 0x000ea80000300a00 */
[----:B------:R-:W-:Y:S04]  /*5c780*/  STL.64 [R1+0x3f0], R20 ;  /* 0x0003f01401007387 */ /* 0x000fe80000100a00 */
[----:B------:R0:W-:Y:S04]  /*5c790*/  STL.64 [R1+0x3f8], R22 ;  /* 0x0003f81601007387 */ /* 0x0001e80000100a00 */
[----:B0-----:R-:W3:Y:S04]  /*5c7a0*/  LDL.LU.64 R22, [R1+0x40d0] ;  /* 0x0040d00001167983 */ /* 0x001ee80000300a00 */
[----:B------:R-:W4:Y:S01]  /*5c7b0*/  LDL.LU.64 R20, [R1+0x40c8] ;  /* 0x0040c80001147983 */ /* 0x000f220000300a00 */
[----:B--2---:R-:W-:Y:S03]  /*5c7c0*/  HMMA.16816.F32 R16, R12, R18, R24 ;  /* 0x000000120c10723c */ /* 0x004fe60000001818 */
[----:B------:R-:W2:-:S15]  /*5c7d0*/  LDL.LU R26, [R1+0x20] ;  /* 0x00002000011a7983 */ /* 0x000e9e0000300800 */
[----:B------:R-:W-:Y:S01]  /*5c7e0*/  NOP ;  /* 0x0000000000007918 */ /* 0x000fe20000000000 */
[----:B------:R-:W-:Y:S04]  /*5c7f0*/  STL.64 [R1+0x3d0], R16 ;  /* 0x0003d01001007387 */ /* 0x000fe80000100a00 */
[----:B------:R-:W-:Y:S04]  /*5c800*/  STL.64 [R1+0x3d8], R18 ;  /* 0x0003d81201007387 */ /* 0x000fe80000100a00 */
[----:B------:R-:W2:Y:S01]  /*5c810*/  LDL.LU R27, [R1+0x24] ;  /* 0x00002400011b7983 */ /* 0x000ea20000300800 */
[C---:B----4-:R-:W-:Y:S08]  /*5c820*/  HMMA.16816.F32 R8, R12.reuse, R20, R8 ;  /* 0x000000140c08723c */ /* 0x050ff00000001808 */
[C---:B---3--:R-:W-:Y:S01]  /*5c830*/  HMMA.16816.F32 R4, R12.reuse, R22, R4 ;  /* 0x000000160c04723c */ /* 0x048fe20000001804 */
[----:B--2---:R0:W-:Y:S04]  /*5c840*/  STL.64 [R1+0x4020], R26 ;  /* 0x0040201a01007387 */ /* 0x0041e80000100a00 */
[----:B------:R-:W2:Y:S04]  /*5c850*/  LDL.LU R0, [R1+0x104c] ;  /* 0x00104c0001007983 */ /* 0x000ea80000300800 */
[----:B------:R-:W3:Y:S04]  /*5c860*/  LDL.LU R24, [R1+0x28] ;  /* 0x0000280001187983 */ /* 0x000ee80000300800 */
[----:B------:R-:W-:Y:S04]  /*5c870*/  STL.64 [R1+0x3b0], R8 ;  /* 0x0003b00801007387 */ /* 0x000fe80000100a00 */
[----:B------:R-:W-:Y:S04]  /*5c880*/  STL.64 [R1+0x3b8], R10 ;  /* 0x0003b80a01007387 */ /* 0x000fe80000100a00 */
[----:B------:R-:W-:Y:S04]  /*5c890*/  STL.64 [R1+0x390], R4 ;  /* 0x0003900401007387 */ /* 0x000fe80000100a00 */
[----:B------:R-:W-:Y:S04]  /*5c8a0*/  STL.64 [R1+0x398], R6 ;  /* 0x0003980601007387 */ /* 0x000fe80000100a00 */
[----:B------:R-:W3:Y:S04]  /*5c8b0*/  LDL.LU R25, [R1+0x2c] ;  /* 0x00002c0001197983 */ /* 0x000ee80000300800 */
[----:B0-----:R-:W4:Y:S04]  /*5c8c0*/  LDL.LU R26, [R1+0x30] ;  /* 0x00003000011a7983 */ /* 0x001f280000300800 */
[----:B------:R-:W4:Y:S04]  /*5c8d0*/  LDL.LU R27, [R1+0x34] ;  /* 0x00003400011b7983 */ /* 0x000f280000300800 */
[----:B---3--:R0:W-:Y:S04]  /*5c8e0*/  STL.64 [R1+0x4038], R24 ;  /* 0x0040381801007387 */ /* 0x0081e80000100a00 */
[----:B0-----:R-:W3:Y:S04]  /*5c8f0*/  LDL.LU R24, [R1+0x38] ;  /* 0x0000380001187983 */ /* 0x001ee80000300800 */
[----:B------:R-:W3:Y:S04]  /*5c900*/  LDL.LU R25, [R1+0x3c] ;  /* 0x00003c0001197983 */ /* 0x000ee80000300800 */
[----:B----4-:R0:W-:Y:S04]  /*5c910*/  STL.64 [R1+0x4050], R26 ;  /* 0x0040501a01007387 */ /* 0x0101e80000100a00 */
        /* <DEDUP_REMOVED lines=135> */
[----:B0-----:R-:W4:Y:S01]  /*5d190*/  LDL.LU.64 R26, [R1+0x3fa8] ;  /* 0x003fa800011a7983 */ /* 0x001f220000300a00 */
[C---:B--2---:R-:W-:Y:S03]  /*5d1a0*/  HMMA.16816.F32 R16, R12.reuse, R28, R16 ;  /* 0x0000001c0c10723c */ /* 0x044fe60000001810 */
[----:B------:R-:W2:Y:S04]  /*5d1b0*/  LDL.LU.64 R24, [R1+0x3fa0] ;  /* 0x003fa00001187983 */ /* 0x000ea80000300a00 */
[----:B------:R-:W2:Y:S04]  /*5d1c0*/  LDL.LU R28, [R1+0x1044] ;  /* 0x00104400011c7983 */ /* 0x000ea80000300800 */
[----:B------:R-:W2:Y:S08]  /*5d1d0*/  LDL.LU R29, [R1+0x1050] ;  /* 0x00105000011d7983 */ /* 0x000eb00000300800 */
        /* <DEDUP_REMOVED lines=23> */
[----:B------:R-:W3:Y:S01]  /*5d350*/  LDL.LU.64 R10, [R1+0xf8] ;  /* 0x0000f800010a7983 */ /* 0x000ee20000300a00 */
[C---:B--2---:R-:W-:Y:S03]  /*5d360*/  HMMA.16816.F32 R16, R12.reuse, R22, R16 ;  /* 0x000000160c10723c */ /* 0x044fe60000001810 */
[----:B---3--:R-:W-:Y:S04]  /*5d370*/  STL.64 [R1+0x3f58], R10 ;  /* 0x003f580a01007387 */ /* 0x008fe80000100a00 */
[----:B----4-:R0:W-:Y:S04]  /*5d380*/  STL.64 [R1+0x3f50], R8 ;  /* 0x003f500801007387 */ /* 0x0101e80000100a00 */
        /* <DEDUP_REMOVED lines=8> */
[----:B------:R-:W-:Y:S04]  /*5d410*/  STL.64 [R1+0x190], R16 ;  /* 0x0001901001007387 */ /* 0x000fe80000100a00 */
[----:B------:R0:W-:Y:S04]  /*5d420*/  STL.64 [R1+0x198], R18 ;  /* 0x0001981201007387 */ /* 0x0001e80000100a00 */
[----:B0-----:R-:W4:Y:S04]  /*5d430*/  LDL.LU.64 R18, [R1+0x3f98] ;  /* 0x003f980001127983 */ /* 0x001f280000300a00 */
[----:B------:R-:W4:Y:S04]  /*5d440*/  LDL.LU.64 R16, [R1+0x3f90] ;  /* 0x003f900001107983 */ /* 0x000f280000300a00 */
[----:B------:R-:W2:Y:S04]  /*5d450*/  LDL.LU R22, [R1+0x103c] ;  /* 0x00103c0001167983 */ /* 0x000ea80000300800 */
[----:B------:R-:W2:Y:S01]  /*5d460*/  LDL.LU R23, [R1+0x1048] ;  /* 0x0010480001177983 */ /* 0x000ea20000300800 */
[----:B----4-:R-:W-:-:S15]  /*5d470*/  HMMA.16816.F32 R16, R12, R20, R16 ;  /* 0x000000140c10723c */ /* 0x010fde0000001810 */
[----:B------:R-:W-:-:S04]  /*5d480*/  NOP ;  /* 0x0000000000007918 */ /* 0x000fc80000000000 */
[----:B------:R-:W-:Y:S04]  /*5d490*/  STL.64 [R1+0x170], R16 ;  /* 0x0001701001007387 */ /* 0x000fe80000100a00 */
[----:B------:R0:W-:Y:S04]  /*5d4a0*/  STL.64 [R1+0x178], R18 ;  /* 0x0001781201007387 */ /* 0x0001e80000100a00 */
[----:B0-----:R-:W4:Y:S04]  /*5d4b0*/  LDL.LU.64 R18, [R1+0x3f88] ;  /* 0x003f880001127983 */ /* 0x001f280000300a00 */
[----:B------:R-:W2:Y:S04]  /*5d4c0*/  LDL.LU.64 R16, [R1+0x3f80] ;  /* 0x003f800001107983 */ /* 0x000ea80000300a00 */
[----:B------:R-:W2:Y:S04]  /*5d4d0*/  LDL.LU R20, [R1+0x1034] ;  /* 0x0010340001147983 */ /* 0x000ea80000300800 */
[----:B------:R-:W2:Y:S01]  /*5d4e0*/  LDL.LU R21, [R1+0x1040] ;  /* 0x0010400001157983 */ /* 0x000ea20000300800 */
[----:B----4-:R-:W-:-:S15]  /*5d4f0*/  HMMA.16816.F32 R4, R12, R18, R4 ;  /* 0x000000120c04723c */ /* 0x010fde0000001804 */
[----:B------:R-:W-:-:S04]  /*5d500*/  NOP ;  /* 0x0000000000007918 */ /* 0x000fc80000000000 */
[----:B------:R-:W-:Y:S04]  /*5d510*/  STL.64 [R1+0x150], R4 ;  /* 0x0001500401007387 */ /* 0x000fe80000100a00 */
[----:B------:R0:W-:Y:S04]  /*5d520*/  STL.64 [R1+0x158], R6 ;  /* 0x0001580601007387 */ /* 0x0001e80000100a00 */
[----:B0-----:R-:W4:Y:S04]  /*5d530*/  LDL.LU.64 R6, [R1+0x3f78] ;  /* 0x003f780001067983 */ /* 0x001f280000300a00 */
[----:B------:R-:W4:Y:S04]  /*5d540*/  LDL.LU.64 R4, [R1+0x3f70] ;  /* 0x003f700001047983 */ /* 0x000f280000300a00 */
[----:B------:R-:W2:Y:S01]  /*5d550*/  LDL.LU R19, [R1+0x1038] ;  /* 0x0010380001137983 */ /* 0x000ea20000300800 */
[----:B----4-:R-:W-:-:S15]  /*5d560*/  HMMA.16816.F32 R4, R12, R2, R4 ;  /* 0x000000020c04723c */ /* 0x010fde0000001804 */
[----:B------:R-:W-:-:S04]  /*5d570*/  NOP ;  /* 0x0000000000007918 */ /* 0x000fc80000000000 */
        /* <DEDUP_REMOVED lines=9> */
[----:B------:R-:W4:Y:S02]  /*5d610*/  LDL.LU.64 R8, [R1+0x3f50] ;  /* 0x003f500001087983 */ /* 0x000f240000300a00 */
[----:B----4-:R-:W-:Y:S02]  /*5d620*/  HMMA.16816.F32 R4, R12, R6, R8 ;  /* 0x000000060c04723c */ /* 0x010fe40000001808 */
[----:B------:R-:W2:Y:S04]  /*5d630*/  LDL.LU.64 R10, [R1+0x3f48] ;  /* 0x003f4800010a7983 */ /* 0x000ea80000300a00 */
[----:B------:R-:W3:-:S13]  /*5d640*/  LDL.LU.64 R8, [R1+0x3f40] ;  /* 0x003f400001087983 */ /* 0x000eda0000300a00 */
[----:B------:R0:W-:Y:S04]  /*5d650*/  STL.64 [R1+0xf0], R4 ;  /* 0x0000f00401007387 */ /* 0x0001e80000100a00 */
[----:B------:R1:W-:Y:S04]  /*5d660*/  STL.64 [R1+0xf8], R6 ;  /* 0x0000f80601007387 */ /* 0x0003e80000100a00 */
[----:B0-----:R-:W2:Y:S04]  /*5d670*/  LDL.LU.64 R4, [R1+0xac0] ;  /* 0x000ac00001047983 */ /* 0x001ea80000300a00 */
[----:B-1----:R-:W2:Y:S01]  /*5d680*/  LDL.LU.64 R6, [R1+0xac8] ;  /* 0x000ac80001067983 */ /* 0x002ea20000300a00 */
[----:B---3--:R-:W-:-:S15]  /*5d690*/  HMMA.16816.F32 R24, R12, R8, R24 ;  /* 0x000000080c18723c */ /* 0x008fde0000001818 */
[----:B------:R-:W-:-:S04]  /*5d6a0*/  NOP ;  /* 0x0000000000007918 */ /* 0x000fc80000000000 */
[----:B------:R-:W-:Y:S04]  /*5d6b0*/  STL.64 [R1+0xd0], R24 ;  /* 0x0000d01801007387 */ /* 0x000fe80000100a00 */
[----:B------:R0:W-:Y:S04]  /*5d6c0*/  STL.64 [R1+0xd8], R26 ;  /* 0x0000d81a01007387 */ /* 0x0001e80000100a00 */
[----:B0-----:R-:W3:Y:S04]  /*5d6d0*/  LDL.LU.64 R26, [R1+0x3f38] ;  /* 0x003f3800011a7983 */ /* 0x001ee80000300a00 */
[----:B------:R-:W3:Y:S01]  /*5d6e0*/  LDL.LU.64 R24, [R1+0x3f30] ;  /* 0x003f300001187983 */ /* 0x000ee20000300a00 */
[----:B--2---:R-:W-:-:S15]  /*5d6f0*/  HMMA.16816.F32 R4, R12, R10, R4 ;  /* 0x0000000a0c04723c */ /* 0x004fde0000001804 */
[----:B------:R-:W-:-:S04]  /*5d700*/  NOP ;  /* 0x0000000000007918 */ /* 0x000fc80000000000 */
[----:B------:R-:W-:Y:S04]  /*5d710*/  STL.64 [R1+0xc0], R4 ;  /* 0x0000c00401007387 */ /* 0x000fe80000100a00 */
[----:B------:R-:W-:Y:S01]  /*5d720*/  STL.64 [R1+0xc8], R6 ;  /* 0x0000c80601007387 */ /* 0x000fe20000100a00 */
[----:B---3--:R-:W-:Y:S03]  /*5d730*/  HMMA.16816.F32 R8, R12, R16, R24 ;  /* 0x000000100c08723c */ /* 0x008fe60000001818 */
[----:B------:R-:W2:-:S15]  /*5d740*/  LDL.LU R24, [R1+0x1a0] ;  /* 0x0001a00001187983 */ /* 0x000e9e0000300800 */
[----:B------:R-:W-:Y:S01]  /*5d750*/  NOP ;  /* 0x0000000000007918 */ /* 0x000fe20000000000 */
[----:B------:R0:W-:Y:S04]  /*5d760*/  STL.64 [R1+0xb0], R8 ;  /* 0x0000b00801007387 */ /* 0x0001e80000100a00 */
[----:B------:R1:W-:Y:S04]  /*5d770*/  STL.64 [R1+0xb8], R10 ;  /* 0x0000b80a01007387 */ /* 0x0003e80000100a00 */
[----:B------:R-:W2:Y:S04]  /*5d780*/  LDL.LU R25, [R1+0x1a4] ;  /* 0x0001a40001197983 */ /* 0x000ea80000300800 */
[----:B------:R-:W3:Y:S04]  /*5d790*/  LDL.LU R26, [R1+0x1a8] ;  /* 0x0001a800011a7983 */ /* 0x000ee80000300800 */
[----:B------:R-:W3:Y:S04]  /*5d7a0*/  LDL.LU R27, [R1+0x1ac] ;  /* 0x0001ac00011b7983 */ /* 0x000ee80000300800 */
[----:B---3--:R-:W-:Y:S04]  /*5d7b0*/  STL.64 [R1+0x3ee8], R26 ;  /* 0x003ee81a01007387 */ /* 0x008fe80000100a00 */
[----:B--2---:R2:W-:Y:S04]  /*5d7c0*/  STL.64 [R1+0x3ee0], R24 ;  /* 0x003ee01801007387 */ /* 0x0045e80000100a00 */
[----:B0-----:R-:W3:Y:S04]  /*5d7d0*/  LDL.LU R8, [R1+0x160] ;  /* 0x0001600001087983 */ /* 0x001ee80000300800 */
[----:B------:R-:W3:Y:S04]  /*5d7e0*/  LDL.LU R9, [R1+0x164] ;  /* 0x0001640001097983 */ /* 0x000ee80000300800 */
[----:B-1----:R-:W4:Y:S04]  /*5d7f0*/  LDL.LU R10, [R1+0x168] ;  /* 0x00016800010a7983 */ /* 0x002f280000300800 */
[----:B------:R-:W4:Y:S04]  /*5d800*/  LDL.LU R11, [R1+0x16c] ;  /* 0x00016c00010b7983 */ /* 0x000f280000300800 */
[----:B----4-:R-:W-:Y:S04]  /*5d810*/  STL.64 [R1+0x3ef8], R10 ;  /* 0x003ef80a01007387 */ /* 0x010fe80000100a00 */
[----:B---3--:R0:W-:Y:S04]  /*5d820*/  STL.64 [R1+0x3ef0], R8 ;  /* 0x003ef00801007387 */ /* 0x0081e80000100a00 */
[----:B--2---:R-:W2:Y:S04]  /*5d830*/  LDL.LU R24, [R1+0x140] ;  /* 0x0001400001187983 */ /* 0x004ea80000300800 */
[----:B------:R-:W2:Y:S04]  /*5d840*/  LDL.LU R25, [R1+0x144] ;  /* 0x0001440001197983 */ /* 0x000ea80000300800 */
[----:B--2---:R-:W-:Y:S04]  /*5d850*/  STL.64 [R1+0x3f00], R24 ;  /* 0x003f001801007387 */ /* 0x004fe80000100a00 */
[----:B------:R-:W2:Y:S04]  /*5d860*/  LDL.LU R26, [R1+0x148] ;  /* 0x00014800011a7983 */ /* 0x000ea80000300800 */
[----:B------:R-:W2:Y:S04]  /*5d870*/  LDL.LU R27, [R1+0x14c] ;  /* 0x00014c00011b7983 */ /* 0x000ea80000300800 */
[----:B--2---:R1:W-:Y:S04]  /*5d880*/  STL.64 [R1+0x3f18], R26 ;  /* 0x003f181a01007387 */ /* 0x0043e80000100a00 */
[----:B0-----:R-:W2:Y:S04]  /*5d890*/  LDL.LU R8, [R1+0x120] ;  /* 0x0001200001087983 */ /* 0x001ea80000300800 */
[----:B------:R-:W2:Y:S04]  /*5d8a0*/  LDL.LU R9, [R1+0x124] ;  /* 0x0001240001097983 */ /* 0x000ea80000300800 */
[----:B------:R-:W3:Y:S04]  /*5d8b0*/  LDL.LU R10, [R1+0x128] ;  /* 0x00012800010a7983 */ /* 0x000ee80000300800 */
[----:B------:R-:W3:Y:S01]  /*5d8c0*/  LDL.LU R11, [R1+0x12c] ;  /* 0x00012c00010b7983 */ /* 0x000ee20000300800 */
[----:B------:R-:W-:-:S03]  /*5d8d0*/  IMAD R5, R0, 0x100, R29 ;  /* 0x0000010000057824 */ /* 0x000fc600078e021d */
[----:B-1----:R-:W4:Y:S04]  /*5d8e0*/  LDL.LU R27, [R1+0x8b0] ;  /* 0x0008b000011b7983 */ /* 0x002f280000300800 */
[----:B------:R-:W4:Y:S04]  /*5d8f0*/  LDL.LU R24, [R1+0x8b4] ;  /* 0x0008b40001187983 */ /* 0x000f280000300800 */
[----:B------:R-:W4:Y:S04]  /*5d900*/  LDL.LU R0, [R1+0x8c0] ;  /* 0x0008c00001007983 */ /* 0x000f280000300800 */
[----:B------:R-:W4:Y:S04]  /*5d910*/  LDL.LU R25, [R1+0x8c4] ;  /* 0x0008c40001197983 */ /* 0x000f280000300800 */
[----:B---3--:R-:W-:Y:S04]  /*5d920*/  STL.64 [R1+0x3f10], R10 ;  /* 0x003f100a01007387 */ /* 0x008fe80000100a00 */
[----:B--2---:R0:W-:Y:S04]  /*5d930*/  STL.64 [R1+0x3f08], R8 ;  /* 0x003f080801007387 */ /* 0x0041e80000100a00 */
[----:B0-----:R-:W2:Y:S04]  /*5d940*/  LDL.LU R8, [R1+0x100] ;  /* 0x0001000001087983 */ /* 0x001ea80000300800 */
[----:B------:R-:W2:Y:S04]  /*5d950*/  LDL.LU R9, [R1+0x104] ;  /* 0x0001040001097983 */ /* 0x000ea80000300800 */
[----:B------:R-:W3:Y:S04]  /*5d960*/  LDL.LU R10, [R1+0x108] ;  /* 0x00010800010a7983 */ /* 0x000ee80000300800 */
[----:B------:R-:W3:Y:S01]  /*5d970*/  LDL.LU R11, [R1+0x10c] ;  /* 0x00010c00010b7983 */ /* 0x000ee20000300800 */
[----:B------:R-:W-:-:S02]  /*5d980*/  IMAD R2, R20, 0x100, R19 ;  /* 0x0000010014027824 */ /* 0x000fc400078e0213 */
[----:B------:R-:W-:Y:S02]  /*5d990*/  IMAD R3, R22, 0x100, R21 ;  /* 0x0000010016037824 */ /* 0x000fe400078e0215 */
[----:B------:R-:W-:Y:S01]  /*5d9a0*/  IMAD R4, R28, 0x100, R23 ;  /* 0x000001001c047824 */ /* 0x000fe200078e0217 */
[----:B---3--:R-:W-:Y:S04]  /*5d9b0*/  STL.64 [R1+0x3f28], R10 ;  /* 0x003f280a01007387 */ /* 0x008fe80000100a00 */
[----:B--2---:R0:W-:Y:S04]  /*5d9c0*/  STL.64 [R1+0x3f20], R8 ;  /* 0x003f200801007387 */ /* 0x0041e80000100a00 */
[----:B0-----:R-:W2:Y:S04]  /*5d9d0*/  LDL.LU R8, [R1+0xe0] ;  /* 0x0000e00001087983 */ /* 0x001ea80000300800 */
[----:B------:R-:W2:Y:S04]  /*5d9e0*/  LDL.LU R9, [R1+0xe4] ;  /* 0x0000e40001097983 */ /* 0x000ea80000300800 */
[----:B------:R-:W2:Y:S04]  /*5d9f0*/  LDL.LU R10, [R1+0xe8] ;  /* 0x0000e800010a7983 */ /* 0x000ea80000300800 */
[----:B------:R-:W2:Y:S01]  /*5da00*/  LDL.LU R11, [R1+0xec] ;  /* 0x0000ec00010b7983 */ /* 0x000ea20000300800 */
[----:B----4-:R-:W-:-:S02]  /*5da10*/  F2FP.F16.E4M3.UNPACK_B R26, R27.H1 ;  /* 0x0000001bff1a723e */ /* 0x010fc400030006ff */
[----:B------:R-:W-:Y:S02]  /*5da20*/  F2FP.F16.E4M3.UNPACK_B R12, R2 ;  /* 0x00000002ff0c723e */ /* 0x000fe400020006ff */
[----:B------:R-:W-:Y:S02]  /*5da30*/  F2FP.F16.E4M3.UNPACK_B R13, R3 ;  /* 0x00000003ff0d723e */ /* 0x000fe400020006ff */
[----:B------:R-:W-:Y:S02]  /*5da40*/  F2FP.F16.E4M3.UNPACK_B R14, R4 ;  /* 0x00000004ff0e723e */ /* 0x000fe400020006ff */
[----:B------:R-:W-:Y:S02]  /*5da50*/  F2FP.F16.E4M3.UNPACK_B R15, R5 ;  /* 0x00000005ff0f723e */ /* 0x000fe400020006ff */
[----:B------:R-:W-:Y:S01]  /*5da60*/  F2FP.F16.E4M3.UNPACK_B R27, R24.H1 ;  /* 0x00000018ff1b723e */ /* 0x000fe200030006ff */
        /* <DEDUP_REMOVED lines=15> */
[----:B------:R-:W-:Y:S01]  /*5db60*/  STL.64 [R1+0x98], R26 ;  /* 0x0000981a01007387 */ /* 0x000fe20000100a00 */
[----:B--2---:R-:W-:-:S15]  /*5db70*/  HMMA.16816.F32 R8, R12, R26, R8 ;  /* 0x0000001a0c08723c */ /* 0x004fde0000001808 */
[----:B------:R-:W-:-:S04]  /*5db80*/  NOP ;  /* 0x0000000000007918 */ /* 0x000fc80000000000 */
[----:B------:R-:W-:Y:S04]  /*5db90*/  STL.64 [R1+0xe0], R8 ;  /* 0x0000e00801007387 */ /* 0x000fe80000100a00 */
[----:B------:R0:W-:Y:S04]  /*5dba0*/  STL.64 [R1+0xe8], R10 ;  /* 0x0000e80a01007387 */ /* 0x0001e80000100a00 */
[----:B0-----:R-:W2:Y:S04]  /*5dbb0*/  LDL.LU.64 R10, [R1+0x3f28] ;  /* 0x003f2800010a7983 */ /* 0x001ea80000300a00 */
[----:B------:R-:W2:Y:S01]  /*5dbc0*/  LDL.LU.64 R8, [R1+0x3f20] ;  /* 0x003f200001087983 */ /* 0x000ea20000300a00 */
[----:B------:R-:W-:-:S02]  /*5dbd0*/  F2FP.F16.E4M3.UNPACK_B R24, R0.H1 ;  /* 0x00000000ff18723e */ /* 0x000fc400030006ff */
[----:B------:R-:W-:Y:S01]  /*5dbe0*/  F2FP.F16.E4M3.UNPACK_B R25, R25.H1 ;  /* 0x00000019ff19723e */ /* 0x000fe200030006ff */
[----:B------:R-:W-:Y:S02]  /*5dbf0*/  IMAD.MOV.U32 R0, RZ, RZ, R27 ;  /* 0x000000ffff007224 */ /* 0x000fe400078e001b */
[----:B------:R-:W3:Y:S04]  /*5dc00*/  LDL.LU.64 R26, [R1+0x3f18] ;  /* 0x003f1800011a7983 */ /* 0x000ee80000300a00 */
[----:B------:R0:W-:Y:S04]  /*5dc10*/  STL [R1+0x3d78], R0 ;  /* 0x003d780001007387 */ /* 0x0001e80000100800 */
[----:B------:R-:W-:Y:S04]  /*5dc20*/  STL [R1+0x90], R24 ;  /* 0x0000901801007387 */ /* 0x000fe80000100800 */
[----:B------:R-:W-:Y:S01]  /*5dc30*/  STL [R1+0x94], R25 ;  /* 0x0000941901007387 */ /* 0x000fe20000100800 */
[----:B0-----:R-:W-:Y:S01]  /*5dc40*/  IMAD.MOV.U32 R0, RZ, RZ, R25 ;  /* 0x000000ffff007224 */ /* 0x001fe200078e0019 */
[----:B--2---:R-:W-:-:S15]  /*5dc50*/  HMMA.16816.F32 R8, R12, R24, R8 ;  /* 0x000000180c08723c */ /* 0x004fde0000001808 */
[----:B------:R-:W-:-:S04]  /*5dc60*/  NOP ;  /* 0x0000000000007918 */ /* 0x000fc80000000000 */
[----:B------:R-:W-:Y:S04]  /*5dc70*/  STL.64 [R1+0x100], R8 ;  /* 0x0001000801007387 */ /* 0x000fe80000100a00 */
[----:B------:R0:W-:Y:S04]  /*5dc80*/  STL.64 [R1+0x108], R10 ;  /* 0x0001080a01007387 */ /* 0x0001e80000100a00 */
[----:B0-----:R-:W2:Y:S04]  /*5dc90*/  LDL.LU.64 R10, [R1+0x3f10] ;  /* 0x003f1000010a7983 */ /* 0x001ea80000300a00 */
[----:B------:R-:W2:Y:S04]  /*5dca0*/  LDL.LU.64 R8, [R1+0x3f08] ;  /* 0x003f080001087983 */ /* 0x000ea80000300a00 */
[----:B------:R-:W4:Y:S01]  /*5dcb0*/  LDL.LU.64 R24, [R1+0x3f00] ;  /* 0x003f000001187983 */ /* 0x000f220000300a00 */
[----:B---3--:R-:W-:-:S02]  /*5dcc0*/  F2FP.F16.E4M3.UNPACK_B R2, R2.H1 ;  /* 0x00000002ff02723e */ /* 0x008fc400030006ff */
[----:B------:R-:W-:Y:S01]  /*5dcd0*/  F2FP.F16.E4M3.UNPACK_B R3, R3.H1 ;  /* 0x00000003ff03723e */ /* 0x000fe200030006ff */
[----:B------:R0:W-:Y:S04]  /*5dce0*/  STL [R1+0x3d7c], R0 ;  /* 0x003d7c0001007387 */ /* 0x0001e80000100800 */
[----:B------:R-:W-:Y:S01]  /*5dcf0*/  STL [R1+0x88], R2 ;  /* 0x0000880201007387 */ /* 0x000fe20000100800 */
[----:B------:R-:W-:Y:S02]  /*5dd00*/  F2FP.F16.E4M3.UNPACK_B R4, R4.H1 ;  /* 0x00000004ff04723e */ /* 0x000fe400030006ff */
[----:B------:R-:W-:Y:S01]  /*5dd10*/  F2FP.F16.E4M3.UNPACK_B R5, R16.H1 ;  /* 0x00000010ff05723e */ /* 0x000fe200030006ff */
[----:B------:R-:W-:Y:S01]  /*5dd20*/  STL [R1+0x8c], R3 ;  /* 0x00008c0301007387 */ /* 0x000fe20000100800 */
[----:B0-----:R-:W-:Y:S01]  /*5dd30*/  IMAD.MOV.U32 R0, RZ, RZ, R3 ;  /* 0x000000ffff007224 */ /* 0x001fe200078e0003 */
[C---:B--2---:R-:W-:Y:S08]  /*5dd40*/  HMMA.16816.F32 R8, R12.reuse, R2, R8 ;  /* 0x000000020c08723c */ /* 0x044ff00000001808 */
[----:B----4-:R-:W-:Y:S11]  /*5dd50*/  HMMA.16816.F32 R24, R12, R4, R24 ;  /* 0x000000040c18723c */ /* 0x010ff60000001818 */
[----:B------:R-:W-:Y:S04]  /*5dd60*/  STL.64 [R1+0x120], R8 ;  /* 0x0001200801007387 */ /* 0x000fe80000100a00 */
[----:B------:R0:W-:Y:S04]  /*5dd70*/  STL.64 [R1+0x128], R10 ;  /* 0x0001280a01007387 */ /* 0x0001e80000100a00 */
[----:B0-----:R-:W2:Y:S04]  /*5dd80*/  LDL.LU.64 R10, [R1+0x3ef8] ;  /* 0x003ef800010a7983 */ /* 0x001ea80000300a00 */
[----:B------:R-:W2:Y:S04]  /*5dd90*/  LDL.LU.64 R8, [R1+0x3ef0] ;  /* 0x003ef00001087983 */ /* 0x000ea80000300a00 */
[----:B------:R-:W-:Y:S04]  /*5dda0*/  STL [R1+0x3d80], R0 ;  /* 0x003d800001007387 */ /* 0x000fe80000100800 */
[----:B------:R-:W-:Y:S04]  /*5ddb0*/  STL [R1+0x80], R4 ;  /* 0x0000800401007387 */ /* 0x000fe80000100800 */
[----:B------:R-:W-:Y:S04]  /*5ddc0*/  STL [R1+0x84], R5 ;  /* 0x0000840501007387 */ /* 0x000fe80000100800 */
[----:B------:R-:W-:Y:S04]  /*5ddd0*/  STL.64 [R1+0x140], R24 ;  /* 0x0001401801007387 */ /* 0x000fe80000100a00 */
[----:B------:R0:W-:Y:S04]  /*5dde0*/  STL.64 [R1+0x148], R26 ;  /* 0x0001481a01007387 */ /* 0x0001e80000100a00 */
[----:B0-----:R-:W3:Y:S04]  /*5ddf0*/  LDL.LU.64 R26, [R1+0x3ee8] ;  /* 0x003ee800011a7983 */ /* 0x001ee80000300a00 */
[----:B------:R-:W3:Y:S01]  /*5de00*/  LDL.LU.64 R24, [R1+0x3ee0] ;  /* 0x003ee00001187983 */ /* 0x000ee20000300a00 */
[----:B------:R-:W-:-:S02]  /*5de10*/  F2FP.F16.E4M3.UNPACK_B R2, R17.H1 ;  /* 0x00000011ff02723e */ /* 0x000fc400030006ff */
[----:B------:R-:W-:Y:S02]  /*5de20*/  F2FP.F16.E4M3.UNPACK_B R3, R6.H1 ;  /* 0x00000006ff03723e */ /* 0x000fe400030006ff */
[----:B------:R-:W-:Y:S02]  /*5de30*/  F2FP.F16.E4M3.UNPACK_B R4, R7.H1 ;  /* 0x00000007ff04723e */ /* 0x000fe400030006ff */
[----:B------:R-:W-:Y:S01]  /*5de40*/  F2FP.F16.E4M3.UNPACK_B R5, R18.H1 ;  /* 0x00000012ff05723e */ /* 0x000fe200030006ff */
[----:B------:R0:W-:Y:S04]  /*5de50*/  STL.64 [R1+0x78], R2 ;  /* 0x0000780201007387 */ /* 0x0001e80000100a00 */
[----:B------:R-:W-:Y:S01]  /*5de60*/  IMAD.MOV.U32 R0, RZ, RZ, R5 ;  /* 0x000000ffff007224 */ /* 0x000fe200078e0005 */
[----:B------:R-:W-:Y:S01]  /*5de70*/  F2FP.F16.E4M3.UNPACK_B R6, R29.H1 ;  /* 0x0000001dff06723e */ /* 0x000fe200030006ff */
[----:B--2---:R-:W-:Y:S01]  /*5de80*/  HMMA.16816.F32 R8, R12, R2, R8 ;  /* 0x000000020c08723c */ /* 0x004fe20000001808 */
[----:B0-----:R-:W-:-:S02]  /*5de90*/  F2FP.F16.E4M3.UNPACK_B R2, R19.H1 ;  /* 0x00000013ff02723e */ /* 0x001fc400030006ff */
[----:B------:R-:W-:-:S15]  /*5dea0*/  F2FP.F16.E4M3.UNPACK_B R3, R28.H1 ;  /* 0x0000001cff03723e */ /* 0x000fde00030006ff */
[----:B------:R-:W-:Y:S01]  /*5deb0*/  NOP ;  /* 0x0000000000007918 */ /* 0x000fe20000000000 */
[----:B------:R-:W-:Y:S04]  /*5dec0*/  STL.64 [R1+0x160], R8 ;  /* 0x0001600801007387 */ /* 0x000fe80000100a00 */
[----:B------:R0:W-:Y:S01]  /*5ded0*/  STL.64 [R1+0x168], R10 ;  /* 0x0001680a01007387 */ /* 0x0001e20000100a00 */
[C---:B---3--:R-:W-:Y:S08]  /*5dee0*/  HMMA.16816.F32 R16, R12.reuse, R2, R24 ;  /* 0x000000020c10723c */ /* 0x048ff00000001818 */
[----:B0-----:R-:W-:Y:S01]  /*5def0*/  HMMA.16816.F32 R8, R12, R4, R20 ;  /* 0x000000040c08723c */ /* 0x001fe20000001814 */
[----:B------:R-:W-:Y:S04]  /*5df00*/  STL.64 [R1+0x70], R4 ;  /* 0x0000700401007387 */ /* 0x000fe80000100a00 */
[----:B------:R-:W-:-:S14]  /*5df10*/  STL [R1+0x3d84], R0 ;  /* 0x003d840001007387 */ /* 0x000fdc0000100800 */
[----:B------:R0:W-:Y:S04]  /*5df20*/  STL.64 [R1+0x180], R8 ;  /* 0x0001800801007387 */ /* 0x0001e80000100a00 */
[----:B------:R1:W-:Y:S04]  /*5df30*/  STL.64 [R1+0x188], R10 ;  /* 0x0001880a01007387 */ /* 0x0003e80000100a00 */
[----:B------:R-:W-:Y:S04]  /*5df40*/  STL [R1+0x68], R2 ;  /* 0x0000680201007387 */ /* 0x000fe80000100800 */
[----:B------:R-:W-:Y:S04]  /*5df50*/  STL [R1+0x6c], R3 ;  /* 0x00006c0301007387 */ /* 0x000fe80000100800 */
[----:B0-----:R-:W2:Y:S04]  /*5df60*/  LDL.LU R8, [R1+0x240] ;  /* 0x0002400001087983 */ /* 0x001ea80000300800 */
[----:B------:R-:W-:Y:S04]  /*5df70*/  STL.64 [R1+0x1a0], R16 ;  /* 0x0001a01001007387 */ /* 0x000fe80000100a00 */
[----:B------:R-:W-:Y:S04]  /*5df80*/  STL.64 [R1+0x1a8], R18 ;  /* 0x0001a81201007387 */ /* 0x000fe80000100a00 */
[----:B------:R-:W-:Y:S04]  /*5df90*/  STL [R1+0x60], R6 ;  /* 0x0000600601007387 */ /* 0x000fe80000100800 */
[----:B------:R-:W2:Y:S04]  /*5dfa0*/  LDL.LU R9, [R1+0x244] ;  /* 0x0002440001097983 */ /* 0x000ea80000300800 */
[----:B-1----:R-:W3:Y:S04]  /*5dfb0*/  LDL.LU R10, [R1+0x248] ;  /* 0x00024800010a7983 */ /* 0x002ee80000300800 */
[----:B------:R-:W3:Y:S01]  /*5dfc0*/  LDL.LU R11, [R1+0x24c] ;  /* 0x00024c00010b7983 */ /* 0x000ee20000300800 */
[----:B------:R-:W-:-:S03]  /*5dfd0*/  IMAD.MOV.U32 R0, RZ, RZ, R3 ;  /* 0x000000ffff007224 */ /* 0x000fc600078e0003 */
[----:B---3--:R-:W-:Y:S04]  /*5dfe0*/  STL.64 [R1+0x3e90], R10 ;  /* 0x003e900a01007387 */ /* 0x008fe80000100a00 */
[----:B--2---:R0:W-:Y:S04]  /*5dff0*/  STL.64 [R1+0x3e88], R8 ;  /* 0x003e880801007387 */ /* 0x0041e80000100a00 */
[----:B0-----:R-:W2:Y:S04]  /*5e000*/  LDL.LU R8, [R1+0x220] ;  /* 0x0002200001087983 */ /* 0x001ea80000300800 */
[----:B------:R-:W2:Y:S04]  /*5e010*/  LDL.LU R9, [R1+0x224] ;  /* 0x0002240001097983 */ /* 0x000ea80000300800 */
[----:B------:R-:W3:Y:S04]  /*5e020*/  LDL.LU R10, [R1+0x228] ;  /* 0x00022800010a7983 */ /* 0x000ee80000300800 */
[----:B------:R-:W3:Y:S04]  /*5e030*/  LDL.LU R11, [R1+0x22c] ;  /* 0x00022c00010b7983 */ /* 0x000ee80000300800 */
[----:B------:R-:W4:Y:S04]  /*5e040*/  LDL.LU R5, [R1+0x934] ;  /* 0x0009340001057983 */ /* 0x000f280000300800 */
[----:B------:R-:W2:Y:S04]  /*5e050*/  LDL.LU R2, [R1+0x940] ;  /* 0x0009400001027983 */ /* 0x000ea80000300800 */
[----:B------:R-:W2:Y:S04]  /*5e060*/  LDL.LU R3, [R1+0x944] ;  /* 0x0009440001037983 */ /* 0x000ea80000300800 */
[----:B------:R-:W2:Y:S04]  /*5e070*/  LDL.LU R4, [R1+0x950] ;  /* 0x0009500001047983 */ /* 0x000ea80000300800 */
[----:B--2---:R-:W-:Y:S04]  /*5e080*/  STL [R1+0x3ea8], R4 ;  /* 0x003ea80401007387 */ /* 0x004fe80000100800 */
[----:B---3--:R-:W-:Y:S04]  /*5e090*/  STL.64 [R1+0x3ea0], R10 ;  /* 0x003ea00a01007387 */ /* 0x008fe80000100a00 */
[----:B------:R0:W-:Y:S04]  /*5e0a0*/  STL.64 [R1+0x3e98], R8 ;  /* 0x003e980801007387 */ /* 0x0001e80000100a00 */
[----:B0-----:R-:W2:Y:S04]  /*5e0b0*/  LDL.LU R8, [R1+0x200] ;  /* 0x0002000001087983 */ /* 0x001ea80000300800 */
[----:B------:R-:W2:Y:S04]  /*5e0c0*/  LDL.LU R9, [R1+0x204] ;  /* 0x0002040001097983 */ /* 0x000ea80000300800 */
[----:B------:R-:W3:Y:S04]  /*5e0d0*/  LDL.LU R10, [R1+0x208] ;  /* 0x00020800010a7983 */ /* 0x000ee80000300800 */
[----:B------:R-:W3:Y:S04]  /*5e0e0*/  LDL.LU R11, [R1+0x20c] ;  /* 0x00020c00010b7983 */ /* 0x000ee80000300800 */
[----:B------:R-:W2:Y:S04]  /*5e0f0*/  LDL.LU R4, [R1+0x930] ;  /* 0x0009300001047983 */ /* 0x000ea80000300800 */
[----:B---3--:R-:W-:Y:S04]  /*5e100*/  STL.64 [R1+0x3eb8], R10 ;  /* 0x003eb80a01007387 */ /* 0x008fe80000100a00 */
[----:B--2---:R0:W-:Y:S04]  /*5e110*/  STL.64 [R1+0x3eb0], R8 ;  /* 0x003eb00801007387 */ /* 0x0041e80000100a00 */
[----:B0-----:R-:W2:Y:S04]  /*5e120*/  LDL.LU R8, [R1+0x1e0] ;  /* 0x0001e00001087983 */ /* 0x001ea80000300800 */
[----:B------:R-:W2:Y:S04]  /*5e130*/  LDL.LU R9, [R1+0x1e4] ;  /* 0x0001e40001097983 */ /* 0x000ea80000300800 */
[----:B------:R-:W3:Y:S04]  /*5e140*/  LDL.LU R10, [R1+0x1e8] ;  /* 0x0001e800010a7983 */ /* 0x000ee80000300800 */
[----:B------:R-:W3:Y:S04]  /*5e150*/  LDL.LU R11, [R1+0x1ec] ;  /* 0x0001ec00010b7983 */ /* 0x000ee80000300800 */
[----:B---3--:R0:W-:Y:S04]  /*5e160*/  STL.64 [R1+0x3ec8], R10 ;  /* 0x003ec80a01007387 */ /* 0x0081e80000100a00 */
[----:B0-----:R-:W3:Y:S04]  /*5e170*/  LDL.LU R11, [R1+0x924] ;  /* 0x00092400010b7983 */ /* 0x001ee80000300800 */
[----:B--2---:R-:W-:Y:S04]  /*5e180*/  STL.64 [R1+0x3ec0], R8 ;  /* 0x003ec00801007387 */ /* 0x004fe80000100a00 */
[----:B------:R-:W2:Y:S01]  /*5e190*/  LDL.LU R16, [R1+0x954] ;  /* 0x0009540001107983 */ /* 0x000ea20000300800 */
[----:B------:R-:W-:-:S03]  /*5e1a0*/  IMAD.MOV.U32 R10, RZ, RZ, R6 ;  /* 0x000000ffff0a7224 */ /* 0x000fc600078e0006 */
[----:B------:R-:W2:Y:S04]  /*5e1b0*/  LDL.LU R17, [R1+0x960] ;  /* 0x0009600001117983 */ /* 0x000ea80000300800 */
[----:B------:R-:W2:Y:S04]  /*5e1c0*/  LDL.LU R6, [R1+0x964] ;  /* 0x0009640001067983 */ /* 0x000ea80000300800 */
[----:B------:R-:W2:Y:S04]  /*5e1d0*/  LDL.LU R7, [R1+0x970] ;  /* 0x0009700001077983 */ /* 0x000ea80000300800 */
[----:B------:R-:W2:Y:S04]  /*5e1e0*/  LDL.LU R18, [R1+0x974] ;  /* 0x0009740001127983 */ /* 0x000ea80000300800 */
[----:B------:R-:W2:Y:S04]  /*5e1f0*/  LDL.LU R19, [R1+0x980] ;  /* 0x0009800001137983 */ /* 0x000ea80000300800 */
[----:B--2---:R-:W-:Y:S04]  /*5e200*/  STL.64 [R1+0x3ed8], R18 ;  /* 0x003ed81201007387 */ /* 0x004fe80000100a00 */
[----:B------:R0:W-:Y:S04]  /*5e210*/  STL.64 [R1+0x3ed0], R16 ;  /* 0x003ed01001007387 */ /* 0x0001e80000100a00 */
[----:B0-----:R-:W2:Y:S04]  /*5e220*/  LDL.LU R16, [R1+0x1c0] ;  /* 0x0001c00001107983 */ /* 0x001ea80000300800 */
[----:B------:R-:W2:Y:S04]  /*5e230*/  LDL.LU R17, [R1+0x1c4] ;  /* 0x0001c40001117983 */ /* 0x000ea80000300800 */
[----:B------:R-:W2:Y:S04]  /*5e240*/  LDL.LU R18, [R1+0x1c8] ;  /* 0x0001c80001127983 */ /* 0x000ea80000300800 */
[----:B------:R-:W2:Y:S04]  /*5e250*/  LDL.LU R19, [R1+0x1cc] ;  /* 0x0001cc0001137983 */ /* 0x000ea80000300800 */
[----:B------:R-:W4:Y:S04]  /*5e260*/  LDL.LU R20, [R1+0x260] ;  /* 0x0002600001147983 */ /* 0x000f280000300800 */
[----:B------:R-:W4:Y:S04]  /*5e270*/  LDL.LU R21, [R1+0x264] ;  /* 0x0002640001157983 */ /* 0x000f280000300800 */
[----:B------:R-:W4:Y:S04]  /*5e280*/  LDL.LU R22, [R1+0x268] ;  /* 0x0002680001167983 */ /* 0x000f280000300800 */
[----:B------:R-:W4:Y:S04]  /*5e290*/  LDL.LU R23, [R1+0x26c] ;  /* 0x00026c0001177983 */ /* 0x000f280000300800 */
[----:B------:R-:W4:Y:S04]  /*5e2a0*/  LDL.LU R28, [R1+0x984] ;  /* 0x00098400011c7983 */ /* 0x000f280000300800 */
[----:B------:R-:W4:Y:S01]  /*5e2b0*/  LDL.LU R29, [R1+0x990] ;  /* 0x00099000011d7983 */ /* 0x000f220000300800 */
[----:B---3--:R-:W-:-:S03]  /*5e2c0*/  F2FP.F16.E4M3.UNPACK_B R11, R11.H1 ;  /* 0x0000000bff0b723e */ /* 0x008fc600030006ff */
[----:B------:R-:W3:Y:S04]  /*5e2d0*/  LDL.LU R24, [R1+0x280] ;  /* 0x0002800001187983 */ /* 0x000ee80000300800 */
[----:B------:R-:W3:Y:S04]  /*5e2e0*/  LDL.LU R25, [R1+0x284] ;  /* 0x0002840001197983 */ /* 0x000ee80000300800 */
[----:B------:R-:W3:Y:S04]  /*5e2f0*/  LDL.LU R26, [R1+0x288] ;  /* 0x00028800011a7983 */ /* 0x000ee80000300800 */
[----:B------:R-:W3:Y:S04]  /*5e300*/  LDL.LU R27, [R1+0x28c] ;  /* 0x00028c00011b7983 */ /* 0x000ee80000300800 */
[----:B------:R-:W-:Y:S04]  /*5e310*/  STL [R1+0x3d88], R0 ;  /* 0x003d880001007387 */ /* 0x000fe80000100800 */
[----:B------:R2:W-:Y:S02]  /*5e320*/  STL [R1+0x64], R11 ;  /* 0x0000640b01007387 */ /* 0x0005e40000100800 */
[----:B--2---:R-:W-:Y:S02]  /*5e330*/  HMMA.16816.F32 R8, R12, R10, R16 ;  /* 0x0000000a0c08723c */ /* 0x004fe40000001810 */
[----:B------:R-:W2:Y:S04]  /*5e340*/  LDL.LU.64 R18, [R1+0x3ed8] ;  /* 0x003ed80001127983 */ /* 0x000ea80000300a00 */
[----:B------:R-:W2:-:S13]  /*5e350*/  LDL.LU.64 R16, [R1+0x3ed0] ;  /* 0x003ed00001107983 */ /* 0x000e9a0000300a00 */
[----:B------:R-:W-:Y:S04]  /*5e360*/  STL.64 [R1+0x1c0], R8 ;  /* 0x0001c00801007387 */ /* 0x000fe80000100a00 */
[----:B------:R0:W-:Y:S04]  /*5e370*/  STL.64 [R1+0x1c8], R10 ;  /* 0x0001c80a01007387 */ /* 0x0001e80000100a00 */
[----:B0-----:R-:W2:Y:S04]  /*5e380*/  LDL.LU.64 R10, [R1+0x3ec8] ;  /* 0x003ec800010a7983 */ /* 0x001ea80000300a00 */
[----:B------:R-:W2:Y:S01]  /*5e390*/  LDL.LU.64 R8, [R1+0x3ec0] ;  /* 0x003ec00001087983 */ /* 0x000ea20000300a00 */
[----:B------:R-:W-:-:S02]  /*5e3a0*/  F2FP.F16.E4M3.UNPACK_B R4, R4.H1 ;  /* 0x00000004ff04723e */ /* 0x000fc400030006ff */
[----:B----4-:R-:W-:-:S05]  /*5e3b0*/  F2FP.F16.E4M3.UNPACK_B R5, R5.H1 ;  /* 0x00000005ff05723e */ /* 0x010fca00030006ff */
[----:B------:R-:W-:Y:S02]  /*5e3c0*/  STL.64 [R1+0x58], R4 ;  /* 0x0000580401007387 */ /* 0x000fe40000100a00 */
        /* <DEDUP_REMOVED lines=8> */
[----:B------:R-:W-:Y:S01]  /*5e450*/  IMAD.MOV.U32 R0, RZ, RZ, R5 ;  /* 0x000000ffff007224 */ /* 0x000fe200078e0005 */
[----:B------:R-:W4:Y:S04]  /*5e460*/  LDL.LU R4, [R1+0x3ea8] ;  /* 0x003ea80001047983 */ /* 0x000f280000300800 */
[----:B------:R-:W-:Y:S04]  /*5e470*/  STL [R1+0x3d8c], R0 ;  /* 0x003d8c0001007387 */ /* 0x000fe80000100800 */
[----:B------:R-:W-:Y:S04]  /*5e480*/  STL [R1+0x50], R2 ;  /* 0x0000500201007387 */ /* 0x000fe80000100800 */
[----:B------:R-:W-:Y:S01]  /*5e490*/  STL [R1+0x54], R3 ;  /* 0x0000540301007387 */ /* 0x000fe20000100800 */
[----:B--2---:R-:W-:-:S15]  /*5e4a0*/  HMMA.16816.F32 R8, R12, R2, R8 ;  /* 0x000000020c08723c */ /* 0x004fde0000001808 */
[----:B------:R-:W-:-:S04]  /*5e4b0*/  NOP ;  /* 0x0000000000007918 */ /* 0x000fc80000000000 */
[----:B------:R-:W-:Y:S04]  /*5e4c0*/  STL.64 [R1+0x200], R8 ;  /* 0x0002000801007387 */ /* 0x000fe80000100a00 */
[----:B------:R0:W-:Y:S04]  /*5e4d0*/  STL.64 [R1+0x208], R10 ;  /* 0x0002080a01007387 */ /* 0x0001e80000100a00 */
[----:B0-----:R-:W2:Y:S04]  /*5e4e0*/  LDL.LU.64 R10, [R1+0x3ea0] ;  /* 0x003ea000010a7983 */ /* 0x001ea80000300a00 */
[----:B------:R-:W2:Y:S01]  /*5e4f0*/  LDL.LU.64 R8, [R1+0x3e98] ;  /* 0x003e980001087983 */ /* 0x000ea20000300a00 */
[----:B----4-:R-:W-:-:S02]  /*5e500*/  F2FP.F16.E4M3.UNPACK_B R4, R4.H1 ;  /* 0x00000004ff04723e */ /* 0x010fc400030006ff */
[----:B------:R-:W-:Y:S01]  /*5e510*/  F2FP.F16.E4M3.UNPACK_B R5, R16.H1 ;  /* 0x00000010ff05723e */ /* 0x000fe200030006ff */
[----:B------:R-:W-:-:S05]  /*5e520*/  IMAD.MOV.U32 R0, RZ, RZ, R3 ;  /* 0x000000ffff007224 */ /* 0x000fca00078e0003 */
        /* <DEDUP_REMOVED lines=12> */
[----:B------:R-:W-:Y:S02]  /*5e5f0*/  F2FP.F16.E4M3.UNPACK_B R4, R7.H1 ;  /* 0x00000007ff04723e */ /* 0x000fe400030006ff */
[----:B------:R-:W-:Y:S02]  /*5e600*/  F2FP.F16.E4M3.UNPACK_B R5, R18.H1 ;  /* 0x00000012ff05723e */ /* 0x000fe400030006ff */
[----:B------:R0:W-:Y:S04]  /*5e610*/  STL [R1+0x3d94], R0 ;  /* 0x003d940001007387 */ /* 0x0001e80000100800 */
[----:B------:R1:W-:Y:S04]  /*5e620*/  STL [R1+0x40], R2 ;  /* 0x0000400201007387 */ /* 0x0003e80000100800 */
[----:B------:R4:W-:Y:S01]  /*5e630*/  STL [R1+0x44], R3 ;  /* 0x0000440301007387 */ /* 0x0009e20000100800 */
[----:B0-----:R-:W-:Y:S01]  /*5e640*/  IMAD.MOV.U32 R0, RZ, RZ, R4 ;  /* 0x000000ffff007224 */ /* 0x001fe200078e0004 */
[----:B--2---:R-:W-:Y:S01]  /*5e650*/  HMMA.16816.F32 R8, R12, R2, R8 ;  /* 0x000000020c08723c */ /* 0x004fe20000001808 */
[----:B-1----:R-:W-:-:S02]  /*5e660*/  F2FP.F16.E4M3.UNPACK_B R2, R19.H1 ;  /* 0x00000013ff02723e */ /* 0x002fc400030006ff */
[----:B----4-:R-:W-:-:S15]  /*5e670*/  F2FP.F16.E4M3.UNPACK_B R3, R28.H1 ;  /* 0x0000001cff03723e */ /* 0x010fde00030006ff */
[----:B------:R-:W-:Y:S01]  /*5e680*/  NOP ;  /* 0x0000000000007918 */ /* 0x000fe20000000000 */
[----:B------:R-:W-:Y:S04]  /*5e690*/  STL.64 [R1+0x240], R8 ;  /* 0x0002400801007387 */ /* 0x000fe80000100a00 */
[----:B------:R0:W-:Y:S04]  /*5e6a0*/  STL.64 [R1+0x248], R10 ;  /* 0x0002480a01007387 */ /* 0x0001e80000100a00 */
[----:B------:R3:W-:Y:S01]  /*5e6b0*/  STL.64 [R1+0x38], R4 ;  /* 0x0000380401007387 */ /* 0x0007e20000100a00 */
[C---:B0-----:R-:W-:Y:S08]  /*5e6c0*/  HMMA.16816.F32 R8, R12.reuse, R4, R20 ;  /* 0x000000040c08723c */ /* 0x041ff00000001814 */
[----:B---3--:R-:W-:Y:S01]  /*5e6d0*/  HMMA.16816.F32 R4, R12, R2, R24 ;  /* 0x000000020c04723c */ /* 0x008fe20000001818 */
[----:B------:R0:W-:Y:S02]  /*5e6e0*/  STL [R1+0x3d98], R0 ;  /* 0x003d980001007387 */ /* 0x0001e40000100800 */
[----:B0-----:R-:W-:-:S08]  /*5e6f0*/  F2FP.F16.E4M3.UNPACK_B R0, R29.H1 ;  /* 0x0000001dff00723e */ /* 0x001fd000030006ff */
[----:B------:R0:W-:Y:S04]  /*5e700*/  STL.64 [R1+0x260], R8 ;  /* 0x0002600801007387 */ /* 0x0001e80000100a00 */
[----:B------:R1:W-:Y:S04]  /*5e710*/  STL.64 [R1+0x268], R10 ;  /* 0x0002680a01007387 */ /* 0x0003e80000100a00 */
[----:B------:R-:W-:Y:S04]  /*5e720*/  STL [R1+0x30], R2 ;  /* 0x0000300201007387 */ /* 0x000fe80000100800 */
[----:B------:R-:W-:Y:S04]  /*5e730*/  STL [R1+0x34], R3 ;  /* 0x0000340301007387 */ /* 0x000fe80000100800 */
[----:B------:R-:W-:Y:S04]  /*5e740*/  STL [R1+0x28], R0 ;  /* 0x0000280001007387 */ /* 0x000fe80000100800 */
[----:B0-----:R-:W2:Y:S04]  /*5e750*/  LDL.LU R8, [R1+0x3a0] ;  /* 0x0003a00001087983 */ /* 0x001ea80000300800 */
[----:B------:R0:W-:Y:S04]  /*5e760*/  STL.64 [R1+0x280], R4 ;  /* 0x0002800401007387 */ /* 0x0001e80000100a00 */
[----:B------:R3:W-:Y:S04]  /*5e770*/  STL.64 [R1+0x288], R6 ;  /* 0x0002880601007387 */ /* 0x0007e80000100a00 */
[----:B------:R-:W2:Y:S04]  /*5e780*/  LDL.LU R9, [R1+0x3a4] ;  /* 0x0003a40001097983 */ /* 0x000ea80000300800 */
[----:B-1----:R-:W4:Y:S04]  /*5e790*/  LDL.LU R10, [R1+0x3a8] ;  /* 0x0003a800010a7983 */ /* 0x002f280000300800 */
[----:B------:R-:W4:Y:S04]  /*5e7a0*/  LDL.LU R11, [R1+0x3ac] ;  /* 0x0003ac00010b7983 */ /* 0x000f280000300800 */
[----:B----4-:R-:W-:Y:S04]  /*5e7b0*/  STL.64 [R1+0x3e08], R10 ;  /* 0x003e080a01007387 */ /* 0x010fe80000100a00 */
[----:B--2---:R1:W-:Y:S04]  /*5e7c0*/  STL.64 [R1+0x3e00], R8 ;  /* 0x003e000801007387 */ /* 0x0043e80000100a00 */
[----:B0-----:R-:W2:Y:S04]  /*5e7d0*/  LDL.LU R4, [R1+0x360] ;  /* 0x0003600001047983 */ /* 0x001ea80000300800 */
[----:B------:R-:W2:Y:S04]  /*5e7e0*/  LDL.LU R5, [R1+0x364] ;  /* 0x0003640001057983 */ /* 0x000ea80000300800 */
[----:B---3--:R-:W3:Y:S04]  /*5e7f0*/  LDL.LU R6, [R1+0x368] ;  /* 0x0003680001067983 */ /* 0x008ee80000300800 */
[----:B------:R-:W3:Y:S01]  /*5e800*/  LDL.LU R7, [R1+0x36c] ;  /* 0x00036c0001077983 */ /* 0x000ee20000300800 */
[----:B------:R-:W-:-:S03]  /*5e810*/  IMAD.MOV.U32 R0, RZ, RZ, R3 ;  /* 0x000000ffff007224 */ /* 0x000fc600078e0003 */
[----:B---3--:R0:W-:Y:S04]  /*5e820*/  STL.64 [R1+0x3e18], R6 ;  /* 0x003e180601007387 */ /* 0x0081e80000100a00 */
[----:B--2---:R-:W-:Y:S04]  /*5e830*/  STL.64 [R1+0x3e10], R4 ;  /* 0x003e100401007387 */ /* 0x004fe80000100a00 */
[----:B------:R-:W2:Y:S04]  /*5e840*/  LDL.LU R21, [R1+0x9e4] ;  /* 0x0009e40001157983 */ /* 0x000ea80000300800 */
[----:B------:R-:W3:Y:S04]  /*5e850*/  LDL.LU R28, [R1+0x9f0] ;  /* 0x0009f000011c7983 */ /* 0x000ee80000300800 */
[----:B-1----:R-:W4:Y:S04]  /*5e860*/  LDL.LU R8, [R1+0x340] ;  /* 0x0003400001087983 */ /* 0x002f280000300800 */
[----:B------:R-:W4:Y:S04]  /*5e870*/  LDL.LU R9, [R1+0x344] ;  /* 0x0003440001097983 */ /* 0x000f280000300800 */
[----:B------:R-:W2:Y:S04]  /*5e880*/  LDL.LU R10, [R1+0x348] ;  /* 0x00034800010a7983 */ /* 0x000ea80000300800 */
[----:B------:R-:W2:Y:S04]  /*5e890*/  LDL.LU R11, [R1+0x34c] ;  /* 0x00034c00010b7983 */ /* 0x000ea80000300800 */
[----:B0-----:R-:W2:Y:S04]  /*5e8a0*/  LDL.LU R7, [R1+0x9c4] ;  /* 0x0009c40001077983 */ /* 0x001ea80000300800 */
[----:B------:R-:W2:Y:S04]  /*5e8b0*/  LDL.LU R3, [R1+0x9d0] ;  /* 0x0009d00001037983 */ /* 0x000ea80000300800 */
[----:B------:R-:W2:Y:S04]  /*5e8c0*/  LDL.LU R2, [R1+0x9d4] ;  /* 0x0009d40001027983 */ /* 0x000ea80000300800 */
[----:B--2---:R-:W-:Y:S04]  /*5e8d0*/  STL.64 [R1+0x3e70], R2 ;  /* 0x003e700201007387 */ /* 0x004fe80000100a00 */
[----:B------:R-:W2:Y:S04]  /*5e8e0*/  LDL.LU R20, [R1+0x9e0] ;  /* 0x0009e00001147983 */ /* 0x000ea80000300800 */
[----:B------:R-:W-:Y:S04]  /*5e8f0*/  STL.64 [R1+0x3e28], R10 ;  /* 0x003e280a01007387 */ /* 0x000fe80000100a00 */
[----:B----4-:R0:W-:Y:S04]  /*5e900*/  STL.64 [R1+0x3e20], R8 ;  /* 0x003e200801007387 */ /* 0x0101e80000100a00 */
[----:B0-----:R-:W4:Y:S04]  /*5e910*/  LDL.LU R8, [R1+0x320] ;  /* 0x0003200001087983 */ /* 0x001f280000300800 */
[----:B------:R-:W4:Y:S04]  /*5e920*/  LDL.LU R9, [R1+0x324] ;  /* 0x0003240001097983 */ /* 0x000f280000300800 */
[----:B------:R-:W2:Y:S04]  /*5e930*/  LDL.LU R10, [R1+0x328] ;  /* 0x00032800010a7983 */ /* 0x000ea80000300800 */
[----:B------:R-:W2:Y:S04]  /*5e940*/  LDL.LU R11, [R1+0x32c] ;  /* 0x00032c00010b7983 */ /* 0x000ea80000300800 */
[----:B------:R-:W3:Y:S04]  /*5e950*/  LDL R2, [R1+0x28] ;  /* 0x0000280001027983 */ /* 0x000ee80000100800 */
[----:B------:R-:W3:Y:S04]  /*5e960*/  LDL.LU R5, [R1+0x9b4] ;  /* 0x0009b40001057983 */ /* 0x000ee80000300800 */
[----:B------:R-:W3:Y:S04]  /*5e970*/  LDL.LU R6, [R1+0x9c0] ;  /* 0x0009c00001067983 */ /* 0x000ee80000300800 */
[----:B--2---:R-:W-:Y:S04]  /*5e980*/  STL.64 [R1+0x3e38], R10 ;  /* 0x003e380a01007387 */ /* 0x004fe80000100a00 */
[----:B----4-:R0:W-:Y:S04]  /*5e990*/  STL.64 [R1+0x3e30], R8 ;  /* 0x003e300801007387 */ /* 0x0101e80000100a00 */
[----:B0-----:R-:W2:Y:S04]  /*5e9a0*/  LDL.LU R8, [R1+0x300] ;  /* 0x0003000001087983 */ /* 0x001ea80000300800 */
[----:B------:R-:W2:Y:S04]  /*5e9b0*/  LDL.LU R9, [R1+0x304] ;  /* 0x0003040001097983 */ /* 0x000ea80000300800 */
[----:B------:R-:W4:Y:S04]  /*5e9c0*/  LDL.LU R10, [R1+0x308] ;  /* 0x00030800010a7983 */ /* 0x000f280000300800 */
[----:B------:R-:W4:Y:S04]  /*5e9d0*/  LDL.LU R11, [R1+0x30c] ;  /* 0x00030c00010b7983 */ /* 0x000f280000300800 */
[----:B------:R-:W2:Y:S04]  /*5e9e0*/  LDL.LU R23, [R1+0x994] ;  /* 0x0009940001177983 */ /* 0x000ea80000300800 */
[----:B------:R-:W2:Y:S04]  /*5e9f0*/  LDL.LU R4, [R1+0x9b0] ;  /* 0x0009b00001047983 */ /* 0x000ea80000300800 */
[----:B---3--:R-:W-:Y:S04]  /*5ea00*/  STL.64 [R1+0x3e80], R6 ;  /* 0x003e800601007387 */ /* 0x008fe80000100a00 */
[----:B--2---:R0:W-:Y:S04]  /*5ea10*/  STL.64 [R1+0x3e78], R4 ;  /* 0x003e780401007387 */ /* 0x0041e80000100a00 */
[----:B0-----:R-:W2:Y:S04]  /*5ea20*/  LDL.LU R4, [R1+0x2a0] ;  /* 0x0002a00001047983 */ /* 0x001ea80000300800 */
[----:B------:R-:W2:Y:S04]  /*5ea30*/  LDL.LU R5, [R1+0x2a4] ;  /* 0x0002a40001057983 */ /* 0x000ea80000300800 */
[----:B------:R-:W2:Y:S04]  /*5ea40*/  LDL.LU R6, [R1+0x2a8] ;  /* 0x0002a80001067983 */ /* 0x000ea80000300800 */
[----:B------:R-:W2:Y:S04]  /*5ea50*/  LDL.LU R7, [R1+0x2ac] ;  /* 0x0002ac0001077983 */ /* 0x000ea80000300800 */
[----:B----4-:R-:W-:Y:S04]  /*5ea60*/  STL.64 [R1+0x3e48], R10 ;  /* 0x003e480a01007387 */ /* 0x010fe80000100a00 */
[----:B------:R0:W-:Y:S04]  /*5ea70*/  STL.64 [R1+0x3e40], R8 ;  /* 0x003e400801007387 */ /* 0x0001e80000100a00 */
[----:B0-----:R-:W3:Y:S04]  /*5ea80*/  LDL.LU R8, [R1+0x2e0] ;  /* 0x0002e00001087983 */ /* 0x001ee80000300800 */
[----:B------:R-:W3:Y:S04]  /*5ea90*/  LDL.LU R9, [R1+0x2e4] ;  /* 0x0002e40001097983 */ /* 0x000ee80000300800 */
[----:B------:R-:W4:Y:S04]  /*5eaa0*/  LDL.LU R10, [R1+0x2e8] ;  /* 0x0002e800010a7983 */ /* 0x000f280000300800 */
[----:B------:R-:W4:Y:S04]  /*5eab0*/  LDL.LU R11, [R1+0x2ec] ;  /* 0x0002ec00010b7983 */ /* 0x000f280000300800 */
[----:B----4-:R0:W-:Y:S04]  /*5eac0*/  STL.64 [R1+0x3e58], R10 ;  /* 0x003e580a01007387 */ /* 0x0101e80000100a00 */
[----:B0-----:R-:W4:Y:S04]  /*5ead0*/  LDL.LU R10, [R1+0x9a0] ;  /* 0x0009a000010a7983 */ /* 0x001f280000300800 */
[----:B------:R-:W4:Y:S04]  /*5eae0*/  LDL.LU R11, [R1+0x9a4] ;  /* 0x0009a400010b7983 */ /* 0x000f280000300800 */
[----:B---3--:R-:W-:Y:S04]  /*5eaf0*/  STL.64 [R1+0x3e50], R8 ;  /* 0x003e500801007387 */ /* 0x008fe80000100a00 */
        /* <DEDUP_REMOVED lines=8> */
[----:B------:R-:W-:-:S07]  /*5eb80*/  F2FP.F16.E4M3.UNPACK_B R3, R23.H1 ;  /* 0x00000017ff03723e */ /* 0x000fce00030006ff */
[----:B--2---:R-:W-:Y:S01]  /*5eb90*/  HMMA.16816.F32 R4, R12, R2, R4 ;  /* 0x000000020c04723c */ /* 0x004fe20000001804 */
[----:B---3--:R-:W-:Y:S04]  /*5eba0*/  STL.64 [R1+0x3e68], R18 ;  /* 0x003e681201007387 */ /* 0x008fe80000100a00 */
[----:B------:R0:W-:Y:S04]  /*5ebb0*/  STL.64 [R1+0x3e60], R16 ;  /* 0x003e601001007387 */ /* 0x0001e80000100a00 */
[----:B0-----:R-:W2:Y:S04]  /*5ebc0*/  LDL.LU R16, [R1+0x2c0] ;  /* 0x0002c00001107983 */ /* 0x001ea80000300800 */
[----:B------:R-:W2:Y:S04]  /*5ebd0*/  LDL.LU R17, [R1+0x2c4] ;  /* 0x0002c40001117983 */ /* 0x000ea80000300800 */
[----:B------:R-:W2:Y:S04]  /*5ebe0*/  LDL.LU R18, [R1+0x2c8] ;  /* 0x0002c80001127983 */ /* 0x000ea80000300800 */
[----:B------:R-:W2:Y:S04]  /*5ebf0*/  LDL.LU R19, [R1+0x2cc] ;  /* 0x0002cc0001137983 */ /* 0x000ea80000300800 */
[----:B------:R-:W3:Y:S04]  /*5ec00*/  LDL.LU R25, [R1+0xa14] ;  /* 0x000a140001197983 */ /* 0x000ee80000300800 */
[----:B------:R-:W3:Y:S04]  /*5ec10*/  LDL.LU R22, [R1+0xa20] ;  /* 0x000a200001167983 */ /* 0x000ee80000300800 */
[----:B------:R0:W-:Y:S04]  /*5ec20*/  STL [R1+0x3d9c], R0 ;  /* 0x003d9c0001007387 */ /* 0x0001e80000100800 */
[----:B------:R-:W3:Y:S04]  /*5ec30*/  LDL.LU R23, [R1+0xa24] ;  /* 0x000a240001177983 */ /* 0x000ee80000300800 */
[----:B------:R-:W-:Y:S01]  /*5ec40*/  STL [R1+0x2c], R3 ;  /* 0x00002c0301007387 */ /* 0x000fe20000100800 */
[----:B----4-:R-:W-:-:S03]  /*5ec50*/  F2FP.F16.E4M3.UNPACK_B R8, R10.H1 ;  /* 0x0000000aff08723e */ /* 0x010fc600030006ff */
[----:B------:R-:W-:Y:S01]  /*5ec60*/  STL.64 [R1+0x2a0], R4 ;  /* 0x0002a00401007387 */ /* 0x000fe20000100a00 */
[----:B------:R-:W-:-:S03]  /*5ec70*/  F2FP.F16.E4M3.UNPACK_B R9, R11.H1 ;  /* 0x0000000bff09723e */ /* 0x000fc600030006ff */
[----:B------:R1:W-:Y:S01]  /*5ec80*/  STL.64 [R1+0x2a8], R6 ;  /* 0x0002a80601007387 */ /* 0x0003e20000100a00 */
[----:B0-----:R-:W-:-:S03]  /*5ec90*/  IMAD.MOV.U32 R0, RZ, RZ, R3 ;  /* 0x000000ffff007224 */ /* 0x001fc600078e0003 */
[----:B-1----:R-:W4:Y:S04]  /*5eca0*/  LDL.LU.64 R6, [R1+0x3e80] ;  /* 0x003e800001067983 */ /* 0x002f280000300a00 */
[----:B------:R-:W3:Y:S04]  /*5ecb0*/  LDL.LU.64 R4, [R1+0x3e78] ;  /* 0x003e780001047983 */ /* 0x000ee80000300a00 */
[----:B------:R-:W4:Y:S04]  /*5ecc0*/  LDL.LU.64 R2, [R1+0x3e70] ;  /* 0x003e700001027983 */ /* 0x000f280000300a00 */
        /* <DEDUP_REMOVED lines=9> */
[----:B---3--:R-:W-:-:S02]  /*5ed60*/  F2FP.F16.E4M3.UNPACK_B R4, R4.H1 ;  /* 0x00000004ff04723e */ /* 0x008fc400030006ff */
[----:B------:R-:W-:-:S05]  /*5ed70*/  F2FP.F16.E4M3.UNPACK_B R5, R5.H1 ;  /* 0x00000005ff05723e */ /* 0x000fca00030006ff */
[----:B------:R-:W-:Y:S02]  /*5ed80*/  STL.64 [R1+0x18], R4 ;  /* 0x0000180401007387 */ /* 0x000fe40000100a00 */
[----:B--2---:R-:W-:-:S15]  /*5ed90*/  HMMA.16816.F32 R8, R12, R4, R8 ;  /* 0x000000040c08723c */ /* 0x004fde0000001808 */
[----:B------:R-:W-:-:S04]  /*5eda0*/  NOP ;  /* 0x0000000000007918 */ /* 0x000fc80000000000 */
[----:B------:R-:W-:Y:S04]  /*5edb0*/  STL.64 [R1+0x2e0], R8 ;  /* 0x0002e00801007387 */ /* 0x000fe80000100a00 */
[----:B------:R0:W-:Y:S04]  /*5edc0*/  STL.64 [R1+0x2e8], R10 ;  /* 0x0002e80a01007387 */ /* 0x0001e80000100a00 */
[----:B0-----:R-:W2:Y:S04]  /*5edd0*/  LDL.LU.64 R10, [R1+0x3e48] ;  /* 0x003e4800010a7983 */ /* 0x001ea80000300a00 */
[----:B------:R-:W2:Y:S01]  /*5ede0*/  LDL.LU.64 R8, [R1+0x3e40] ;  /* 0x003e400001087983 */ /* 0x000ea20000300a00 */
[----:B----4-:R-:W-:-:S02]  /*5edf0*/  F2FP.F16.E4M3.UNPACK_B R6, R6.H1 ;  /* 0x00000006ff06723e */ /* 0x010fc400030006ff */
        /* <DEDUP_REMOVED lines=9> */
[----:B------:R-:W-:-:S05]  /*5ee90*/  F2FP.F16.E4M3.UNPACK_B R5, R2.H1 ;  /* 0x00000002ff05723e */ /* 0x000fca00030006ff */
[----:B------:R2:W-:Y:S02]  /*5eea0*/  STL.64 [R1+0x8], R4 ;  /* 0x0000080401007387 */ /* 0x0005e40000100a00 */
[----:B--2---:R-:W-:Y:S02]  /*5eeb0*/  HMMA.16816.F32 R4, R12, R4, R8 ;  /* 0x000000040c04723c */ /* 0x004fe40000001808 */
[----:B------:R-:W2:Y:S04]  /*5eec0*/  LDL.LU.64 R10, [R1+0x3e28] ;  /* 0x003e2800010a7983 */ /* 0x000ea80000300a00 */
[----:B------:R-:W2:Y:S01]  /*5eed0*/  LDL.LU.64 R8, [R1+0x3e20] ;  /* 0x003e200001087983 */ /* 0x000ea20000300a00 */
[----:B------:R-:W-:-:S12]  /*5eee0*/  F2FP.F16.E4M3.UNPACK_B R2, R20.H1 ;  /* 0x00000014ff02723e */ /* 0x000fd800030006ff */
[----:B------:R-:W-:Y:S04]  /*5eef0*/  STL.64 [R1+0x320], R4 ;  /* 0x0003200401007387 */ /* 0x000fe80000100a00 */
[----:B------:R0:W-:Y:S04]  /*5ef00*/  STL.64 [R1+0x328], R6 ;  /* 0x0003280601007387 */ /* 0x0001e80000100a00 */
[----:B0-----:R-:W3:Y:S04]  /*5ef10*/  LDL.LU.64 R6, [R1+0x3e18] ;  /* 0x003e180001067983 */ /* 0x001ee80000300a00 */
[----:B------:R-:W3:Y:S01]  /*5ef20*/  LDL.LU.64 R4, [R1+0x3e10] ;  /* 0x003e100001047983 */ /* 0x000ee20000300a00 */
[----:B------:R-:W-:-:S05]  /*5ef30*/  F2FP.F16.E4M3.UNPACK_B R3, R21.H1 ;  /* 0x00000015ff03723e */ /* 0x000fca00030006ff */
[----:B------:R-:W-:Y:S02]  /*5ef40*/  STL.64 [R1], R2 ;  /* 0x0000000201007387 */ /* 0x000fe40000100a00 */
[----:B--2---:R-:W-:-:S15]  /*5ef50*/  HMMA.16816.F32 R8, R12, R2, R8 ;  /* 0x000000020c08723c */ /* 0x004fde0000001808 */
[----:B------:R-:W-:-:S04]  /*5ef60*/  NOP ;  /* 0x0000000000007918 */ /* 0x000fc80000000000 */
[----:B------:R-:W-:Y:S04]  /*5ef70*/  STL.64 [R1+0x340], R8 ;  /* 0x0003400801007387 */ /* 0x000fe80000100a00 */
[----:B------:R0:W-:Y:S04]  /*5ef80*/  STL.64 [R1+0x348], R10 ;  /* 0x0003480a01007387 */ /* 0x0001e80000100a00 */
[----:B0-----:R-:W2:Y:S04]  /*5ef90*/  LDL.LU.64 R10, [R1+0x3e08] ;  /* 0x003e0800010a7983 */ /* 0x001ea80000300a00 */
[----:B------:R-:W2:Y:S01]  /*5efa0*/  LDL.LU.64 R8, [R1+0x3e00] ;  /* 0x003e000001087983 */ /* 0x000ea20000300a00 */
[----:B------:R-:W-:-:S02]  /*5efb0*/  F2FP.F16.E4M3.UNPACK_B R28, R28.H1 ;  /* 0x0000001cff1c723e */ /* 0x000fc400030006ff */
[----:B------:R-:W-:-:S07]  /*5efc0*/  F2FP.F16.E4M3.UNPACK_B R29, R29.H1 ;  /* 0x0000001dff1d723e */ /* 0x000fce00030006ff */
[C---:B---3--:R-:W-:Y:S01]  /*5efd0*/  HMMA.16816.F32 R4, R12.reuse, R28, R4 ;  /* 0x0000001c0c04723c */ /* 0x048fe20000001804 */
[----:B------:R-:W-:Y:S02]  /*5efe0*/  F2FP.F16.E4M3.UNPACK_B R26, R26.H1 ;  /* 0x0000001aff1a723e */ /* 0x000fe400030006ff */
[----:B------:R-:W-:Y:S01]  /*5eff0*/  F2FP.F16.E4M3.UNPACK_B R27, R27.H1 ;  /* 0x0000001bff1b723e */ /* 0x000fe200030006ff */
[----:B------:R-:W-:Y:S04]  /*5f000*/  STL [R1+0x3d68], R28 ;  /* 0x003d681c01007387 */ /* 0x000fe80000100800 */
[----:B------:R-:W-:Y:S11]  /*5f010*/  STL [R1+0x3d50], R29 ;  /* 0x003d501d01007387 */ /* 0x000ff60000100800 */
[----:B------:R-:W-:Y:S04]  /*5f020*/  STL.64 [R1+0x360], R4 ;  /* 0x0003600401007387 */ /* 0x000fe80000100a00 */
[----:B------:R0:W-:Y:S02]  /*5f030*/  STL.64 [R1+0x368], R6 ;  /* 0x0003680601007387 */ /* 0x0001e40000100a00 */
[----:B0-----:R-:W-:Y:S01]  /*5f040*/  HMMA.16816.F32 R4, R12, R26, R16 ;  /* 0x0000001a0c04723c */ /* 0x001fe20000001810 */
[----:B------:R-:W-:-:S02]  /*5f050*/  F2FP.F16.E4M3.UNPACK_B R24, R24.H1 ;  /* 0x00000018ff18723e */ /* 0x000fc400030006ff */
[----:B------:R-:W-:-:S15]  /*5f060*/  F2FP.F16.E4M3.UNPACK_B R25, R25.H1 ;  /* 0x00000019ff19723e */ /* 0x000fde00030006ff */
[----:B------:R-:W-:Y:S01]  /*5f070*/  NOP ;  /* 0x0000000000007918 */ /* 0x000fe20000000000 */
[----:B------:R-:W-:Y:S04]  /*5f080*/  STL.64 [R1+0x380], R4 ;  /* 0x0003800401007387 */ /* 0x000fe80000100a00 */
[----:B------:R2:W-:Y:S04]  /*5f090*/  STL.64 [R1+0x388], R6 ;  /* 0x0003880601007387 */ /* 0x0005e80000100a00 */
[----:B------:R-:W-:Y:S04]  /*5f0a0*/  STL.64 [R1+0x3ba8], R26 ;  /* 0x003ba81a01007387 */ /* 0x000fe80000100a00 */
[----:B------:R0:W-:Y:S01]  /*5f0b0*/  STL.64 [R1+0x3ba0], R24 ;  /* 0x003ba01801007387 */ /* 0x0001e20000100a00 */
[----:B--2---:R-:W-:-:S15]  /*5f0c0*/  HMMA.16816.F32 R4, R12, R24, R8 ;  /* 0x000000180c04723c */ /* 0x004fde0000001808 */
[----:B------:R-:W-:-:S04]  /*5f0d0*/  NOP ;  /* 0x0000000000007918 */ /* 0x000fc80000000000 */
[----:B------:R-:W-:Y:S04]  /*5f0e0*/  STL.64 [R1+0x3a0], R4 ;  /* 0x0003a00401007387 */ /* 0x000fe80000100a00 */
[----:B------:R1:W-:Y:S04]  /*5f0f0*/  STL.64 [R1+0x3a8], R6 ;  /* 0x0003a80601007387 */ /* 0x0003e80000100a00 */
[----:B------:R-:W2:Y:S04]  /*5f100*/  LDL.LU R11, [R1+0xa94] ;  /* 0x000a9400010b7983 */ /* 0x000ea80000300800 */
[----:B------:R-:W3:Y:S04]  /*5f110*/  LDL.LU R16, [R1+0xaa0] ;  /* 0x000aa00001107983 */ /* 0x000ee80000300800 */
[----:B0-----:R-:W4:Y:S04]  /*5f120*/  LDL.LU R24, [R1+0x8a0] ;  /* 0x0008a00001187983 */ /* 0x001f280000300800 */
[----:B------:R-:W4:Y:S04]  /*5f130*/  LDL.LU R25, [R1+0x8a4] ;  /* 0x0008a40001197983 */ /* 0x000f280000300800 */
[----:B------:R-:W2:Y:S04]  /*5f140*/  LDL.LU R26, [R1+0x8a8] ;  /* 0x0008a800011a7983 */ /* 0x000ea80000300800 */
[----:B------:R-:W2:Y:S04]  /*5f150*/  LDL.LU R27, [R1+0x8ac] ;  /* 0x0008ac00011b7983 */ /* 0x000ea80000300800 */
[----:B------:R-:W3:Y:S04]  /*5f160*/  LDL.LU R17, [R1+0xa64] ;  /* 0x000a640001117983 */ /* 0x000ee80000300800 */
[----:B-1----:R-:W3:Y:S04]  /*5f170*/  LDL.LU R6, [R1+0xa70] ;  /* 0x000a700001067983 */ /* 0x002ee80000300800 */
        /* <DEDUP_REMOVED lines=10> */
[----:B------:R-:W2:Y:S04]  /*5f220*/  LDL.LU R18, [R1+0xa40] ;  /* 0x000a400001127983 */ /* 0x000ea80000300800 */
[----:B------:R-:W2:Y:S04]  /*5f230*/  LDL.LU R19, [R1+0xa44] ;  /* 0x000a440001137983 */ /* 0x000ea80000300800 */
[----:B--2---:R-:W-:Y:S04]  /*5f240*/  STL.64 [R1+0x3df8], R18 ;  /* 0x003df81201007387 */ /* 0x004fe80000100a00 */
[----:B---3--:R0:W-:Y:S04]  /*5f250*/  STL.64 [R1+0x3df0], R16 ;  /* 0x003df01001007387 */ /* 0x0081e80000100a00 */
[----:B0-----:R-:W2:Y:S04]  /*5f260*/  LDL.LU R16, [R1+0x3c0] ;  /* 0x0003c00001107983 */ /* 0x001ea80000300800 */
[----:B------:R-:W2:Y:S04]  /*5f270*/  LDL.LU R17, [R1+0x3c4] ;  /* 0x0003c40001117983 */ /* 0x000ea80000300800 */
[----:B------:R-:W2:Y:S04]  /*5f280*/  LDL.LU R18, [R1+0x3c8] ;  /* 0x0003c80001127983 */ /* 0x000ea80000300800 */
[----:B------:R-:W2:Y:S04]  /*5f290*/  LDL.LU R19, [R1+0x3cc] ;  /* 0x0003cc0001137983 */ /* 0x000ea80000300800 */
[----:B------:R-:W3:Y:S04]  /*5f2a0*/  LDL.LU R2, [R1+0xa50] ;  /* 0x000a500001027983 */ /* 0x000ee80000300800 */
[----:B------:R-:W2:Y:S04]  /*5f2b0*/  LDL.LU R3, [R1+0xa54] ;  /* 0x000a540001037983 */ /* 0x000ea80000300800 */
[----:B------:R-:W2:Y:S04]  /*5f2c0*/  LDL.LU R4, [R1+0xa60] ;  /* 0x000a600001047983 */ /* 0x000ea80000300800 */
[----:B------:R-:W-:Y:S04]  /*5f2d0*/  STL.64 [R1+0x3dd8], R6 ;  /* 0x003dd80601007387 */ /* 0x000fe80000100a00 */
[----:B--2---:R0:W-:Y:S04]  /*5f2e0*/  STL [R1+0x3dd0], R4 ;  /* 0x003dd00401007387 */ /* 0x0041e80000100800 */
[----:B0-----:R-:W2:Y:S04]  /*5f2f0*/  LDL.LU R4, [R1+0x400] ;  /* 0x0004000001047983 */ /* 0x001ea80000300800 */
[----:B------:R-:W2:Y:S04]  /*5f300*/  LDL.LU R5, [R1+0x404] ;  /* 0x0004040001057983 */ /* 0x000ea80000300800 */
[----:B------:R-:W2:Y:S04]  /*5f310*/  LDL.LU R6, [R1+0x408] ;  /* 0x0004080001067983 */ /* 0x000ea80000300800 */
[----:B------:R-:W2:Y:S01]  /*5f320*/  LDL.LU R7, [R1+0x40c] ;  /* 0x00040c0001077983 */ /* 0x000ea20000300800 */
[----:B------:R-:W-:-:S02]  /*5f330*/  F2FP.F16.E4M3.UNPACK_B R22, R22.H1 ;  /* 0x00000016ff16723e */ /* 0x000fc400030006ff */
[----:B------:R-:W-:Y:S01]  /*5f340*/  F2FP.F16.E4M3.UNPACK_B R23, R23.H1 ;  /* 0x00000017ff17723e */ /* 0x000fe200030006ff */
[----:B--2---:R-:W-:Y:S04]  /*5f350*/  STL.64 [R1+0x3de8], R6 ;  /* 0x003de80601007387 */ /* 0x004fe80000100a00 */
[----:B------:R0:W-:Y:S04]  /*5f360*/  STL.64 [R1+0x3de0], R4 ;  /* 0x003de00401007387 */ /* 0x0001e80000100a00 */
[----:B0-----:R-:W2:Y:S04]  /*5f370*/  LDL.LU R4, [R1+0x3e0] ;  /* 0x0003e00001047983 */ /* 0x001ea80000300800 */
[----:B------:R-:W2:Y:S04]  /*5f380*/  LDL.LU R5, [R1+0x3e4] ;  /* 0x0003e40001057983 */ /* 0x000ea80000300800 */
[----:B------:R-:W2:Y:S04]  /*5f390*/  LDL.LU R6, [R1+0x3e8] ;  /* 0x0003e80001067983 */ /* 0x000ea80000300800 */
[----:B------:R-:W2:Y:S04]  /*5f3a0*/  LDL.LU R7, [R1+0x3ec] ;  /* 0x0003ec0001077983 */ /* 0x000ea80000300800 */
[----:B----4-:R-:W-:Y:S04]  /*5f3b0*/  STL.64 [R1+0x3db8], R26 ;  /* 0x003db81a01007387 */ /* 0x010fe80000100a00 */
[----:B------:R0:W-:Y:S04]  /*5f3c0*/  STL.64 [R1+0x3db0], R24 ;  /* 0x003db01801007387 */ /* 0x0001e80000100a00 */
[----:B0-----:R-:W4:Y:S04]  /*5f3d0*/  LDL.LU R24, [R1+0x440] ;  /* 0x0004400001187983 */ /* 0x001f280000300800 */
[----:B------:R-:W4:Y:S04]  /*5f3e0*/  LDL.LU R25, [R1+0x444] ;  /* 0x0004440001197983 */ /* 0x000f280000300800 */
[----:B------:R-:W3:Y:S04]  /*5f3f0*/  LDL.LU R26, [R1+0x448] ;  /* 0x00044800011a7983 */ /* 0x000ee80000300800 */
[----:B------:R-:W3:Y:S01]  /*5f400*/  LDL.LU R27, [R1+0x44c] ;  /* 0x00044c00011b7983 */ /* 0x000ee20000300800 */
[----:B------:R-:W-:-:S02]  /*5f410*/  F2FP.F16.E4M3.UNPACK_B R20, R20.H1 ;  /* 0x00000014ff14723e */ /* 0x000fc400030006ff */
[----:B------:R-:W-:Y:S01]  /*5f420*/  F2FP.F16.E4M3.UNPACK_B R21, R21.H1 ;  /* 0x00000015ff15723e */ /* 0x000fe200030006ff */
[C---:B------:R-:W-:Y:S08]  /*5f430*/  HMMA.16816.F32 R16, R12.reuse, R22, R16 ;  /* 0x000000160c10723c */ /* 0x040ff00000001810 */
[----:B--2---:R-:W-:Y:S01]  /*5f440*/  HMMA.16816.F32 R4, R12, R20, R4 ;  /* 0x000000140c04723c */ /* 0x004fe20000001804 */
[----:B---3--:R-:W-:Y:S04]  /*5f450*/  STL.64 [R1+0x3dc8], R26 ;  /* 0x003dc81a01007387 */ /* 0x008fe80000100a00 */
[----:B----4-:R0:W-:Y:S04]  /*5f460*/  STL.64 [R1+0x3dc0], R24 ;  /* 0x003dc01801007387 */ /* 0x0101e80000100a00 */
[----:B0-----:R-:W2:Y:S04]  /*5f470*/  LDL.LU R24, [R1+0x420] ;  /* 0x0004200001187983 */ /* 0x001ea80000300800 */
[----:B------:R-:W2:Y:S04]  /*5f480*/  LDL.LU R25, [R1+0x424] ;  /* 0x0004240001197983 */ /* 0x000ea80000300800 */
[----:B------:R-:W2:Y:S04]  /*5f490*/  LDL.LU R26, [R1+0x428] ;  /* 0x00042800011a7983 */ /* 0x000ea80000300800 */
[----:B------:R-:W2:Y:S04]  /*5f4a0*/  LDL.LU R27, [R1+0x42c] ;  /* 0x00042c00011b7983 */ /* 0x000ea80000300800 */
[----:B------:R-:W3:Y:S04]  /*5f4b0*/  LDL.LU R9, [R1+0xa84] ;  /* 0x000a840001097983 */ /* 0x000ee80000300800 */
[----:B------:R-:W4:Y:S04]  /*5f4c0*/  LDL.LU R10, [R1+0xa90] ;  /* 0x000a9000010a7983 */ /* 0x000f280000300800 */
        /* <DEDUP_REMOVED lines=8> */
[----:B------:R-:W-:-:S02]  /*5f550*/  F2FP.F16.E4M3.UNPACK_B R2, R2.H1 ;  /* 0x00000002ff02723e */ /* 0x000fc400030006ff */
[----:B------:R-:W-:Y:S01]  /*5f560*/  F2FP.F16.E4M3.UNPACK_B R3, R3.H1 ;  /* 0x00000003ff03723e */ /* 0x000fe200030006ff */
[----:B------:R-:W-:Y:S04]  /*5f570*/  STL.64 [R1+0x3b88], R22 ;  /* 0x003b881601007387 */ /* 0x000fe80000100a00 */
[----:B------:R0:W-:Y:S04]  /*5f580*/  STL.64 [R1+0x3b80], R20 ;  /* 0x003b801401007387 */ /* 0x0001e80000100a00 */
[----:B0-----:R-:W4:Y:S04]  /*5f590*/  LDL.LU R20, [R1+0x4b0] ;  /* 0x0004b00001147983 */ /* 0x001f280000300800 */
[----:B------:R-:W4:Y:S04]  /*5f5a0*/  LDL.LU R21, [R1+0x4b4] ;  /* 0x0004b40001157983 */ /* 0x000f280000300800 */
[----:B------:R-:W4:Y:S04]  /*5f5b0*/  LDL.LU R22, [R1+0x4b8] ;  /* 0x0004b80001167983 */ /* 0x000f280000300800 */
[----:B------:R-:W4:Y:S01]  /*5f5c0*/  LDL.LU R23, [R1+0x4bc] ;  /* 0x0004bc0001177983 */ /* 0x000f220000300800 */
[----:B--2---:R-:W-:Y:S01]  /*5f5d0*/  HMMA.16816.F32 R24, R12, R2, R24 ;  /* 0x000000020c18723c */ /* 0x004fe20000001818 */
[----:B---3--:R-:W-:-:S02]  /*5f5e0*/  F2FP.F16.E4M3.UNPACK_B R18, R18.H1 ;  /* 0x00000012ff12723e */ /* 0x008fc400030006ff */
[----:B------:R-:W-:-:S07]  /*5f5f0*/  F2FP.F16.E4M3.UNPACK_B R19, R19.H1 ;  /* 0x00000013ff13723e */ /* 0x000fce00030006ff */
[----:B----4-:R-:W-:-:S15]  /*5f600*/  HMMA.16816.F32 R4, R12, R18, R4 ;  /* 0x000000120c04723c */ /* 0x010fde0000001804 */
[----:B------:R-:W-:-:S04]  /*5f610*/  NOP ;  /* 0x0000000000007918 */ /* 0x000fc80000000000 */
[----:B------:R-:W-:Y:S04]  /*5f620*/  STL.64 [R1+0x400], R4 ;  /* 0x0004000401007387 */ /* 0x000fe80000100a00 */
[----:B------:R0:W-:Y:S04]  /*5f630*/  STL.64 [R1+0x408], R6 ;  /* 0x0004080601007387 */ /* 0x0001e80000100a00 */
[----:B0-----:R-:W2:Y:S04]  /*5f640*/  LDL.LU.64 R6, [R1+0x3dd8] ;  /* 0x003dd80001067983 */ /* 0x001ea80000300a00 */
[----:B------:R-:W3:Y:S04]  /*5f650*/  LDL.LU R4, [R1+0x3dd0] ;  /* 0x003dd00001047983 */ /* 0x000ee80000300800 */
[----:B------:R-:W-:Y:S04]  /*5f660*/  STL [R1+0x3d70], R18 ;  /* 0x003d701201007387 */ /* 0x000fe80000100800 */
[----:B------:R-:W-:Y:S04]  /*5f670*/  STL [R1+0x3d6c], R19 ;  /* 0x003d6c1301007387 */ /* 0x000fe80000100800 */
[----:B------:R-:W-:Y:S04]  /*5f680*/  STL.64 [R1+0x420], R24 ;  /* 0x0004201801007387 */ /* 0x000fe80000100a00 */
[----:B------:R0:W-:Y:S04]  /*5f690*/  STL.64 [R1+0x428], R26 ;  /* 0x0004281a01007387 */ /* 0x0001e80000100a00 */
[----:B0-----:R-:W4:Y:S04]  /*5f6a0*/  LDL.LU.64 R26, [R1+0x3dc8] ;  /* 0x003dc800011a7983 */ /* 0x001f280000300a00 */
[----:B------:R-:W4:Y:S01]  /*5f6b0*/  LDL.LU.64 R24, [R1+0x3dc0] ;  /* 0x003dc00001187983 */ /* 0x000f220000300a00 */
[----:B------:R-:W-:-:S03]  /*5f6c0*/  F2FP.F16.E4M3.UNPACK_B R5, R17.H1 ;  /* 0x00000011ff05723e */ /* 0x000fc600030006ff */
[----:B------:R-:W-:Y:S01]  /*5f6d0*/  STL [R1+0x3d74], R3 ;  /* 0x003d740301007387 */ /* 0x000fe20000100800 */
[----:B---3--:R-:W-:-:S07]  /*5f6e0*/  F2FP.F16.E4M3.UNPACK_B R4, R4.H1 ;  /* 0x00000004ff04723e */ /* 0x008fce00030006ff */
[----:B----4-:R-:W-:-:S15]  /*5f6f0*/  HMMA.16816.F32 R24, R12, R4, R24 ;  /* 0x000000040c18723c */ /* 0x010fde0000001818 */
[----:B------:R-:W-:-:S04]  /*5f700*/  NOP ;  /* 0x0000000000007918 */ /* 0x000fc80000000000 */
[----:B------:R-:W-:Y:S04]  /*5f710*/  STL.64 [R1+0x440], R24 ;  /* 0x0004401801007387 */ /* 0x000fe80000100a00 */
[----:B------:R0:W-:Y:S04]  /*5f720*/  STL.64 [R1+0x448], R26 ;  /* 0x0004481a01007387 */ /* 0x0001e80000100a00 */
[----:B0-----:R-:W3:Y:S04]  /*5f730*/  LDL.LU.64 R26, [R1+0x3db8] ;  /* 0x003db800011a7983 */ /* 0x001ee80000300a00 */
[----:B------:R-:W3:Y:S01]  /*5f740*/  LDL.LU.64 R24, [R1+0x3db0] ;  /* 0x003db00001187983 */ /* 0x000ee20000300a00 */
[----:B--2---:R-:W-:-:S02]  /*5f750*/  F2FP.F16.E4M3.UNPACK_B R6, R6.H1 ;  /* 0x00000006ff06723e */ /* 0x004fc400030006ff */
[----:B------:R-:W-:Y:S02]  /*5f760*/  F2FP.F16.E4M3.UNPACK_B R7, R7.H1 ;  /* 0x00000007ff07723e */ /* 0x000fe400030006ff */
[----:B------:R-:W-:Y:S02]  /*5f770*/  F2FP.F16.E4M3.UNPACK_B R8, R8.H1 ;  /* 0x00000008ff08723e */ /* 0x000fe400030006ff */
[----:B------:R-:W-:-:S03]  /*5f780*/  F2FP.F16.E4M3.UNPACK_B R9, R9.H1 ;  /* 0x00000009ff09723e */ /* 0x000fc600030006ff */
[----:B---3--:R-:W-:-:S15]  /*5f790*/  HMMA.16816.F32 R24, R12, R6, R24 ;  /* 0x000000060c18723c */ /* 0x008fde0000001818 */
[----:B------:R-:W-:-:S04]  /*5f7a0*/  NOP ;  /* 0x0000000000007918 */ /* 0x000fc80000000000 */
[----:B------:R-:W-:Y:S04]  /*5f7b0*/  STL.64 [R1+0x460], R24 ;  /* 0x0004601801007387 */ /* 0x000fe80000100a00 */
[----:B------:R0:W-:Y:S04]  /*5f7c0*/  STL.64 [R1+0x468], R26 ;  /* 0x0004681a01007387 */ /* 0x0001e80000100a00 */
[----:B0-----:R-:W2:Y:S04]  /*5f7d0*/  LDL.LU.64 R26, [R1+0x3da8] ;  /* 0x003da800011a7983 */ /* 0x001ea80000300a00 */
[----:B------:R-:W2:Y:S04]  /*5f7e0*/  LDL.LU.64 R24, [R1+0x3da0] ;  /* 0x003da00001187983 */ /* 0x000ea80000300a00 */
[----:B------:R-:W3:Y:S04]  /*5f7f0*/  LDL.LU R17, [R1+0xaa4] ;  /* 0x000aa40001117983 */ /* 0x000ee80000300800 */
[----:B------:R-:W-:Y:S04]  /*5f800*/  STL.64 [R1+0x3b48], R6 ;  /* 0x003b480601007387 */ /* 0x000fe80000100a00 */
[----:B------:R0:W-:Y:S02]  /*5f810*/  STL.64 [R1+0x3b40], R4 ;  /* 0x003b400401007387 */ /* 0x0001e40000100a00 */
[----:B0-----:R-:W-:Y:S01]  /*5f820*/  HMMA.16816.F32 R4, R12, R8, R20 ;  /* 0x000000080c04723c */ /* 0x001fe20000001814 */
[----:B------:R-:W-:-:S02]  /*5f830*/  F2FP.F16.E4M3.UNPACK_B R10, R10.H1 ;  /* 0x0000000aff0a723e */ /* 0x000fc400030006ff */
[----:B------:R-:W-:-:S15]  /*5f840*/  F2FP.F16.E4M3.UNPACK_B R11, R11.H1 ;  /* 0x0000000bff0b723e */ /* 0x000fde00030006ff */
[----:B------:R-:W-:Y:S01]  /*5f850*/  NOP ;  /* 0x0000000000007918 */ /* 0x000fe20000000000 */
[----:B------:R-:W-:Y:S04]  /*5f860*/  STL.64 [R1+0x4b0], R4 ;  /* 0x0004b00401007387 */ /* 0x000fe80000100a00 */
[----:B------:R2:W-:Y:S02]  /*5f870*/  STL.64 [R1+0x4b8], R6 ;  /* 0x0004b80601007387 */ /* 0x0005e40000100a00 */
[----:B--2---:R-:W-:Y:S02]  /*5f880*/  HMMA.16816.F32 R4, R12, R10, R24 ;  /* 0x0000000a0c04723c */ /* 0x004fe40000001818 */
[----:B------:R-:W2:Y:S01]  /*5f890*/  LDL R26, [R1+0x28] ;  /* 0x00002800011a7983 */ /* 0x000ea20000100800 */
[----:B------:R-:W-:-:S15]  /*5f8a0*/  IMAD.MOV.U32 R27, RZ, RZ, R0 ;  /* 0x000000ffff1b7224 */ /* 0x000fde00078e0000 */
[----:B------:R-:W-:Y:S01]  /*5f8b0*/  NOP ;  /* 0x0000000000007918 */ /* 0x000fe20000000000 */
[----:B------:R0:W-:Y:S04]  /*5f8c0*/  STL.64 [R1+0x8a0], R4 ;  /* 0x0008a00401007387 */ /* 0x0001e80000100a00 */
[----:B------:R1:W-:Y:S04]  /*5f8d0*/  STL.64 [R1+0x8a8], R6 ;  /* 0x0008a80601007387 */ /* 0x0003e80000100a00 */
[----:B------:R-:W4:Y:S04]  /*5f8e0*/  LDL.LU R0, [R1+0x3d9c] ;  /* 0x003d9c0001007983 */ /* 0x000f280000300800 */
[----:B------:R-:W2:Y:S04]  /*5f8f0*/  LDL.LU R20, [R1+0x7b0] ;  /* 0x0007b00001147983 */ /* 0x000ea80000300800 */
[----:B------:R-:W2:Y:S04]  /*5f900*/  LDL.LU R21, [R1+0x7b4] ;  /* 0x0007b40001157983 */ /* 0x000ea80000300800 */
[----:B------:R-:W2:Y:S04]  /*5f910*/  LDL.LU R22, [R1+0x7b8] ;  /* 0x0007b80001167983 */ /* 0x000ea80000300800 */
[----:B------:R-:W2:Y:S04]  /*5f920*/  LDL.LU R23, [R1+0x7bc] ;  /* 0x0007bc0001177983 */ /* 0x000ea80000300800 */
[----:B--2---:R-:W-:Y:S04]  /*5f930*/  STL.64 [R1+0x3c38], R22 ;  /* 0x003c381601007387 */ /* 0x004fe80000100a00 */
[----:B------:R-:W-:Y:S04]  /*5f940*/  STL.64 [R1+0x3c30], R20 ;  /* 0x003c301401007387 */ /* 0x000fe80000100a00 */
[----:B------:R-:W2:Y:S01]  /*5f950*/  LDL R24, [R1+0x30] ;  /* 0x0000300001187983 */ /* 0x000ea20000100800 */
[----:B----4-:R-:W-:-:S03]  /*5f960*/  IMAD.MOV.U32 R25, RZ, RZ, R0 ;  /* 0x000000ffff197224 */ /* 0x010fc600078e0000 */
[----:B------:R-:W4:Y:S04]  /*5f970*/  LDL.LU R0, [R1+0x3d98] ;  /* 0x003d980001007983 */ /* 0x000f280000300800 */
[----:B------:R-:W-:Y:S04]  /*5f980*/  STL.64 [R1+0x3c48], R26 ;  /* 0x003c481a01007387 */ /* 0x000fe80000100a00 */
[----:B--2---:R-:W-:Y:S04]  /*5f990*/  STL.64 [R1+0x3c40], R24 ;  /* 0x003c401801007387 */ /* 0x004fe80000100a00 */
[----:B0-----:R-:W2:Y:S04]  /*5f9a0*/  LDL.LU R4, [R1+0x7c0] ;  /* 0x0007c00001047983 */ /* 0x001ea80000300800 */
[----:B------:R-:W2:Y:S04]  /*5f9b0*/  LDL.LU R5, [R1+0x7c4] ;  /* 0x0007c40001057983 */ /* 0x000ea80000300800 */
[----:B-1----:R-:W2:Y:S04]  /*5f9c0*/  LDL.LU R6, [R1+0x7c8] ;  /* 0x0007c80001067983 */ /* 0x002ea80000300800 */
[----:B------:R-:W2:Y:S04]  /*5f9d0*/  LDL.LU R7, [R1+0x7cc] ;  /* 0x0007cc0001077983 */ /* 0x000ea80000300800 */
[----:B--2---:R-:W-:Y:S04]  /*5f9e0*/  STL.64 [R1+0x3c58], R6 ;  /* 0x003c580601007387 */ /* 0x004fe80000100a00 */
[----:B------:R-:W-:Y:S04]  /*5f9f0*/  STL.64 [R1+0x3c50], R4 ;  /* 0x003c500401007387 */ /* 0x000fe80000100a00 */
[----:B------:R4:W-:Y:S02]  /*5fa00*/  STL.64 [R1+0x3b38], R10 ;  /* 0x003b380a01007387 */ /* 0x0009e40000100a00 */
[----:B----4-:R-:W-:-:S02]  /*5fa10*/  IMAD.MOV.U32 R10, RZ, RZ, R0 ;  /* 0x000000ffff0a7224 */ /* 0x010fc400078e0000 */
[----:B------:R-:W2:Y:S04]  /*5fa20*/  LDL.LU R0, [R1+0x3d94] ;  /* 0x003d940001007983 */ /* 0x000ea80000300800 */
[----:B------:R-:W4:Y:S04]  /*5fa30*/  LDL R11, [R1+0x3c] ;  /* 0x00003c00010b7983 */ /* 0x000f280000100800 */
[----:B------:R0:W-:Y:S04]  /*5fa40*/  STL.64 [R1+0x3b30], R8 ;  /* 0x003b300801007387 */ /* 0x0001e80000100a00 */
[----:B----4-:R-:W-:Y:S04]  /*5fa50*/  STL.64 [R1+0x3c60], R10 ;  /* 0x003c600a01007387 */ /* 0x010fe80000100a00 */
[----:B------:R-:W4:Y:S04]  /*5fa60*/  LDL R22, [R1+0x40] ;  /* 0x0000400001167983 */ /* 0x000f280000100800 */
[----:B------:R-:W4:Y:S04]  /*5fa70*/  LDL R23, [R1+0x44] ;  /* 0x0000440001177983 */ /* 0x000f280000100800 */
[----:B------:R-:W3:Y:S01]  /*5fa80*/  LDL R20, [R1+0x48] ;  /* 0x0000480001147983 */ /* 0x000ee20000100800 */
[----:B--2---:R-:W-:-:S03]  /*5fa90*/  IMAD.MOV.U32 R21, RZ, RZ, R0 ;  /* 0x000000ffff157224 */ /* 0x004fc600078e0000 */
[----:B------:R-:W0:Y:S04]  /*5faa0*/  LDL.LU R0, [R1+0x3d90] ;  /* 0x003d900001007983 */ /* 0x000e280000300800 */
[----:B----4-:R-:W-:Y:S04]  /*5fab0*/  STL.64 [R1+0x3c70], R22 ;  /* 0x003c701601007387 */ /* 0x010fe80000100a00 */
[----:B---3--:R1:W-:Y:S04]  /*5fac0*/  STL.64 [R1+0x3c68], R20 ;  /* 0x003c681401007387 */ /* 0x0083e80000100a00 */
[----:B------:R-:W2:Y:S04]  /*5fad0*/  LDL.LU R4, [R1+0x7f0] ;  /* 0x0007f00001047983 */ /* 0x000ea80000300800 */
[----:B------:R-:W2:Y:S04]  /*5fae0*/  LDL.LU R5, [R1+0x7f4] ;  /* 0x0007f40001057983 */ /* 0x000ea80000300800 */
[----:B------:R-:W3:Y:S04]  /*5faf0*/  LDL.LU R6, [R1+0x7f8] ;  /* 0x0007f80001067983 */ /* 0x000ee80000300800 */
[----:B------:R-:W3:Y:S01]  /*5fb00*/  LDL.LU R7, [R1+0x7fc] ;  /* 0x0007fc0001077983 */ /* 0x000ee20000300800 */
[----:B0-----:R-:W-:-:S03]  /*5fb10*/  IMAD.MOV.U32 R9, RZ, RZ, R0 ;  /* 0x000000ffff097224 */ /* 0x001fc600078e0000 */
[----:B---3--:R-:W-:Y:S04]  /*5fb20*/  STL.64 [R1+0x3c80], R6 ;  /* 0x003c800601007387 */ /* 0x008fe80000100a00 */
[----:B--2---:R0:W-:Y:S04]  /*5fb30*/  STL.64 [R1+0x3c78], R4 ;  /* 0x003c780401007387 */ /* 0x0041e80000100a00 */
[----:B------:R-:W2:Y:S04]  /*5fb40*/  LDL R8, [R1+0x50] ;  /* 0x0000500001087983 */ /* 0x000ea80000100800 */
[----:B------:R-:W3:Y:S04]  /*5fb50*/  LDL.LU R0, [R1+0x3d8c] ;  /* 0x003d8c0001007983 */ /* 0x000ee80000300800 */
[----:B-1----:R-:W4:Y:S04]  /*5fb60*/  LDL.LU R20, [R1+0x800] ;  /* 0x0008000001147983 */ /* 0x002f280000300800 */
[----:B------:R-:W4:Y:S04]  /*5fb70*/  LDL.LU R21, [R1+0x804] ;  /* 0x0008040001157983 */ /* 0x000f280000300800 */
[----:B------:R-:W2:Y:S04]  /*5fb80*/  LDL.LU R22, [R1+0x808] ;  /* 0x0008080001167983 */ /* 0x000ea80000300800 */
[----:B------:R-:W2:Y:S04]  /*5fb90*/  LDL.LU R23, [R1+0x80c] ;  /* 0x00080c0001177983 */ /* 0x000ea80000300800 */
[----:B--2---:R-:W-:Y:S04]  /*5fba0*/  STL.64 [R1+0x3c90], R22 ;  /* 0x003c901601007387 */ /* 0x004fe80000100a00 */
[----:B----4-:R1:W-:Y:S04]  /*5fbb0*/  STL.64 [R1+0x3c88], R20 ;  /* 0x003c881401007387 */ /* 0x0103e80000100a00 */
[----:B------:R-:W2:Y:S01]  /*5fbc0*/  LDL R10, [R1+0x58] ;  /* 0x00005800010a7983 */ /* 0x000ea20000100800 */
[----:B---3--:R-:W-:-:S03]  /*5fbd0*/  IMAD.MOV.U32 R11, RZ, RZ, R0 ;  /* 0x000000ffff0b7224 */ /* 0x008fc600078e0000 */
[----:B------:R-:W1:Y:S04]  /*5fbe0*/  LDL.LU R0, [R1+0x3d88] ;  /* 0x003d880001007983 */ /* 0x000e680000300800 */
[----:B--2---:R-:W-:Y:S04]  /*5fbf0*/  STL.64 [R1+0x3ca0], R10 ;  /* 0x003ca00a01007387 */ /* 0x004fe80000100a00 */
[----:B------:R-:W-:Y:S04]  /*5fc00*/  STL.64 [R1+0x3c98], R8 ;  /* 0x003c980801007387 */ /* 0x000fe80000100a00 */
[----:B0-----:R-:W2:Y:S04]  /*5fc10*/  LDL.LU R4, [R1+0x810] ;  /* 0x0008100001047983 */ /* 0x001ea80000300800 */
[----:B------:R-:W2:Y:S04]  /*5fc20*/  LDL.LU R5, [R1+0x814] ;  /* 0x0008140001057983 */ /* 0x000ea80000300800 */
[----:B------:R-:W3:Y:S04]  /*5fc30*/  LDL.LU R6, [R1+0x818] ;  /* 0x0008180001067983 */ /* 0x000ee80000300800 */
[----:B------:R-:W3:Y:S01]  /*5fc40*/  LDL.LU R7, [R1+0x81c] ;  /* 0x00081c0001077983 */ /* 0x000ee20000300800 */
[----:B-1----:R-:W-:-:S03]  /*5fc50*/  IMAD.MOV.U32 R21, RZ, RZ, R0 ;  /* 0x000000ffff157224 */ /* 0x002fc600078e0000 */
[----:B---3--:R-:W-:Y:S04]  /*5fc60*/  STL.64 [R1+0x3cb0], R6 ;  /* 0x003cb00601007387 */ /* 0x008fe80000100a00 */
[----:B--2---:R0:W-:Y:S04]  /*5fc70*/  STL.64 [R1+0x3ca8], R4 ;  /* 0x003ca80401007387 */ /* 0x0041e80000100a00 */
[----:B------:R-:W2:Y:S04]  /*5fc80*/  LDL R22, [R1+0x60] ;  /* 0x0000600001167983 */ /* 0x000ea80000100800 */
[----:B------:R-:W2:Y:S04]  /*5fc90*/  LDL R23, [R1+0x64] ;  /* 0x0000640001177983 */ /* 0x000ea80000100800 */
[----:B------:R-:W3:Y:S04]  /*5fca0*/  LDL R20, [R1+0x68] ;  /* 0x0000680001147983 */ /* 0x000ee80000100800 */
[----:B------:R-:W4:Y:S04]  /*5fcb0*/  LDL.LU R0, [R1+0x3d84] ;  /* 0x003d840001007983 */ /* 0x000f280000300800 */
[----:B--2---:R1:W-:Y:S04]  /*5fcc0*/  STL.64 [R1+0x3cc0], R22 ;  /* 0x003cc01601007387 */ /* 0x0043e80000100a00 */
[----:B---3--:R-:W-:Y:S04]  /*5fcd0*/  STL.64 [R1+0x3cb8], R20 ;  /* 0x003cb81401007387 */ /* 0x008fe80000100a00 */
[----:B0-----:R-:W2:Y:S04]  /*5fce0*/  LDL.LU R4, [R1+0x830] ;  /* 0x0008300001047983 */ /* 0x001ea80000300800 */
[----:B------:R-:W2:Y:S04]  /*5fcf0*/  LDL.LU R5, [R1+0x834] ;  /* 0x0008340001057983 */ /* 0x000ea80000300800 */
[----:B------:R-:W3:Y:S04]  /*5fd00*/  LDL.LU R6, [R1+0x838] ;  /* 0x0008380001067983 */ /* 0x000ee80000300800 */
[----:B------:R-:W3:Y:S04]  /*5fd10*/  LDL.LU R7, [R1+0x83c] ;  /* 0x00083c0001077983 */ /* 0x000ee80000300800 */
[----:B---3--:R-:W-:Y:S04]  /*5fd20*/  STL.64 [R1+0x3cd0], R6 ;  /* 0x003cd00601007387 */ /* 0x008fe80000100a00 */
[----:B--2---:R0:W-:Y:S04]  /*5fd30*/  STL.64 [R1+0x3cc8], R4 ;  /* 0x003cc80401007387 */ /* 0x0041e80000100a00 */
[----:B-1----:R-:W2:Y:S01]  /*5fd40*/  LDL R22, [R1+0x70] ;  /* 0x0000700001167983 */ /* 0x002ea20000100800 */
[----:B----4-:R-:W-:-:S03]  /*5fd50*/  IMAD.MOV.U32 R23, RZ, RZ, R0 ;  /* 0x000000ffff177224 */ /* 0x010fc600078e0000 */
[----:B------:R-:W3:Y:S04]  /*5fd60*/  LDL.LU R0, [R1+0x3d80] ;  /* 0x003d800001007983 */ /* 0x000ee80000300800 */
[----:B--2---:R1:W-:Y:S04]  /*5fd70*/  STL.64 [R1+0x3cd8], R22 ;  /* 0x003cd81601007387 */ /* 0x0043e80000100a00 */
[----:B0-----:R-:W2:Y:S04]  /*5fd80*/  LDL.LU R4, [R1+0x840] ;  /* 0x0008400001047983 */ /* 0x001ea80000300800 */
[----:B------:R-:W2:Y:S04]  /*5fd90*/  LDL.LU R5, [R1+0x844] ;  /* 0x0008440001057983 */ /* 0x000ea80000300800 */
[----:B------:R-:W4:Y:S04]  /*5fda0*/  LDL.LU R6, [R1+0x848] ;  /* 0x0008480001067983 */ /* 0x000f280000300800 */
[----:B------:R-:W4:Y:S04]  /*5fdb0*/  LDL.LU R7, [R1+0x84c] ;  /* 0x00084c0001077983 */ /* 0x000f280000300800 */
[----:B-1----:R-:W2:Y:S04]  /*5fdc0*/  LDL.64 R22, [R1+0x80] ;  /* 0x0000800001167983 */ /* 0x002ea80000100a00 */
[----:B----4-:R-:W-:Y:S04]  /*5fdd0*/  STL.64 [R1+0x3ce8], R6 ;  /* 0x003ce80601007387 */ /* 0x010fe80000100a00 */
[----:B--2---:R-:W-:Y:S04]  /*5fde0*/  STL.64 [R1+0x3ce0], R4 ;  /* 0x003ce00401007387 */ /* 0x004fe80000100a00 */
[----:B------:R-:W2:Y:S04]  /*5fdf0*/  LDL R20, [R1+0x78] ;  /* 0x0000780001147983 */ /* 0x000ea80000100800 */
[----:B------:R-:W2:Y:S04]  /*5fe00*/  LDL R21, [R1+0x7c] ;  /* 0x00007c0001157983 */ /* 0x000ea80000100800 */
[----:B------:R0:W-:Y:S04]  /*5fe10*/  STL.64 [R1+0x3d08], R22 ;  /* 0x003d081601007387 */ /* 0x0001e80000100a00 */
[----:B0-----:R-:W4:Y:S01]  /*5fe20*/  LDL R22, [R1+0x88] ;  /* 0x0000880001167983 */ /* 0x001f220000100800 */
[----:B---3--:R-:W-:-:S03]  /*5fe30*/  IMAD.MOV.U32 R23, RZ, RZ, R0 ;  /* 0x000000ffff177224 */ /* 0x008fc600078e0000 */
[----:B------:R-:W3:Y:S04]  /*5fe40*/  LDL.LU R0, [R1+0x3d7c] ;  /* 0x003d7c0001007983 */ /* 0x000ee80000300800 */
[----:B--2---:R0:W-:Y:S04]  /*5fe50*/  STL.64 [R1+0x3d00], R20 ;  /* 0x003d001401007387 */ /* 0x0041e80000100a00 */
[----:B----4-:R-:W-:Y:S04]  /*5fe60*/  STL.64 [R1+0x3d20], R22 ;  /* 0x003d201601007387 */ /* 0x010fe80000100a00 */
[----:B------:R-:W2:Y:S04]  /*5fe70*/  LDL.LU R4, [R1+0x850] ;  /* 0x0008500001047983 */ /* 0x000ea80000300800 */
[----:B------:R-:W2:Y:S04]  /*5fe80*/  LDL.LU R5, [R1+0x854] ;  /* 0x0008540001057983 */ /* 0x000ea80000300800 */
[----:B------:R-:W4:Y:S04]  /*5fe90*/  LDL.LU R6, [R1+0x858] ;  /* 0x0008580001067983 */ /* 0x000f280000300800 */
[----:B------:R-:W4:Y:S04]  /*5fea0*/  LDL.LU R7, [R1+0x85c] ;  /* 0x00085c0001077983 */ /* 0x000f280000300800 */
[----:B0-----:R-:W2:Y:S01]  /*5feb0*/  LDL R20, [R1+0x90] ;  /* 0x0000900001147983 */ /* 0x001ea20000100800 */
[----:B---3--:R-:W-:-:S03]  /*5fec0*/  IMAD.MOV.U32 R21, RZ, RZ, R0 ;  /* 0x000000ffff157224 */ /* 0x008fc600078e0000 */
[----:B------:R-:W3:Y:S04]  /*5fed0*/  LDL.LU R0, [R1+0x3d78] ;  /* 0x003d780001007983 */ /* 0x000ee80000300800 */
[----:B--2---:R-:W-:Y:S04]  /*5fee0*/  STL.64 [R1+0x3d38], R20 ;  /* 0x003d381401007387 */ /* 0x004fe80000100a00 */
[----:B----4-:R-:W-:Y:S04]  /*5fef0*/  STL.64 [R1+0x3cf8], R6 ;  /* 0x003cf80601007387 */ /* 0x010fe80000100a00 */
[----:B------:R0:W-:Y:S04]  /*5ff00*/  STL.64 [R1+0x3cf0], R4 ;  /* 0x003cf00401007387 */ /* 0x0001e80000100a00 */
[----:B0-----:R-:W2:Y:S04]  /*5ff10*/  LDL.LU R4, [R1+0x860] ;  /* 0x0008600001047983 */ /* 0x001ea80000300800 */
[----:B------:R-:W2:Y:S04]  /*5ff20*/  LDL.LU R5, [R1+0x864] ;  /* 0x0008640001057983 */ /* 0x000ea80000300800 */
[----:B------:R-:W4:Y:S04]  /*5ff30*/  LDL.LU R6, [R1+0x868] ;  /* 0x0008680001067983 */ /* 0x000f280000300800 */
[----:B------:R-:W4:Y:S04]  /*5ff40*/  LDL.LU R7, [R1+0x86c] ;  /* 0x00086c0001077983 */ /* 0x000f280000300800 */
[----:B------:R-:W2:Y:S04]  /*5ff50*/  LDL R22, [R1+0x98] ;  /* 0x0000980001167983 */ /* 0x000ea80000100800 */
[----:B------:R-:W2:Y:S04]  /*5ff60*/  LDL.LU R3, [R1+0x1058] ;  /* 0x0010580001037983 */ /* 0x000ea80000300800 */
[----:B------:R-:W2:Y:S04]  /*5ff70*/  LDL.LU R29, [R1+0x1054] ;  /* 0x00105400011d7983 */ /* 0x000ea80000300800 */
[----:B------:R-:W2:Y:S04]  /*5ff80*/  LDL.LU R18, [R1+0x1060] ;  /* 0x0010600001127983 */ /* 0x000ea80000300800 */
[----:B------:R-:W2:Y:S04]  /*5ff90*/  LDL.LU R21, [R1+0x105c] ;  /* 0x00105c0001157983 */ /* 0x000ea80000300800 */
[----:B------:R-:W2:Y:S04]  /*5ffa0*/  LDL.LU R19, [R1+0x1068] ;  /* 0x0010680001137983 */ /* 0x000ea80000300800 */
[----:B------:R-:W2:Y:S01]  /*5ffb0*/  LDL.LU R20, [R1+0x1064] ;  /* 0x0010640001147983 */ /* 0x000ea20000300800 */
[----:B---3--:R-:W-:-:S03]  /*5ffc0*/  IMAD.MOV.U32 R23, RZ, RZ, R0 ;  /* 0x000000ffff177224 */ /* 0x008fc600078e0000 */
[----:B------:R-:W3:Y:S04]  /*5ffd0*/  LDL.LU R28, [R1+0x1070] ;  /* 0x00107000011c7983 */ /* 0x000ee80000300800 */
[----:B------:R-:W3:Y:S04]  /*5ffe0*/  LDL.LU R0, [R1+0x106c] ;  /* 0x00106c0001007983 */ /* 0x000ee80000300800 */
[----:B----4-:R-:W-:Y:S04]  /*5fff0*/  STL.64 [R1+0x3d18], R6 ;  /* 0x003d180601007387 */ /* 0x010fe80000100a00 */
[----:B--2---:R0:W-:Y:S04]  /*60000*/  STL.64 [R1+0x3d10], R4 ;  /* 0x003d100401007387 */ /* 0x0041e80000100a00 */
[----:B0-----:R-:W2:Y:S04]  /*60010*/  LDL.LU R4, [R1+0x870] ;  /* 0x0008700001047983 */ /* 0x001ea80000300800 */
[----:B------:R-:W2:Y:S04]  /*60020*/  LDL.LU R5, [R1+0x874] ;  /* 0x0008740001057983 */ /* 0x000ea80000300800 */
[----:B------:R-:W4:Y:S04]  /*60030*/  LDL.LU R6, [R1+0x878] ;  /* 0x0008780001067983 */ /* 0x000f280000300800 */
[----:B------:R-:W4:Y:S04]  /*60040*/  LDL.LU R7, [R1+0x87c] ;  /* 0x00087c0001077983 */ /* 0x000f280000300800 */
        /* <DEDUP_REMOVED lines=11> */
[----:B------:R-:W4:Y:S01]  /*60100*/  LDL.LU R7, [R1+0x89c] ;  /* 0x00089c0001077983 */ /* 0x000f220000300800 */
[----:B------:R-:W-:-:S02]  /*60110*/  F2FP.F16.E4M3.UNPACK_B R16, R16.H1 ;  /* 0x00000010ff10723e */ /* 0x000fc400030006ff */
[----:B------:R-:W-:Y:S01]  /*60120*/  F2FP.F16.E4M3.UNPACK_B R17, R17.H1 ;  /* 0x00000011ff11723e */ /* 0x000fe200030006ff */
[----:B----4-:R-:W-:Y:S04]  /*60130*/  STL.64 [R1+0x3d60], R6 ;  /* 0x003d600601007387 */ /* 0x010fe80000100a00 */
[----:B--2---:R0:W-:Y:S04]  /*60140*/  STL.64 [R1+0x3d58], R4 ;  /* 0x003d580401007387 */ /* 0x0041e80000100a00 */
        /* <DEDUP_REMOVED lines=12> */
[----:B------:R-:W-:-:S02]  /*60210*/  IMAD R29, R29, 0x100, R3 ;  /* 0x000001001d1d7824 */ /* 0x000fc400078e0203 */
[----:B------:R-:W-:Y:S01]  /*60220*/  IMAD R21, R21, 0x100, R18 ;  /* 0x0000010015157824 */ /* 0x000fe200078e0212 */
[----:B------:R-:W4:Y:S04]  /*60230*/  LDL.LU R3, [R1+0x3d74] ;  /* 0x003d740001037983 */ /* 0x000f280000300800 */
[----:B------:R-:W4:Y:S01]  /*60240*/  LDL.LU R18, [R1+0x3d70] ;  /* 0x003d700001127983 */ /* 0x000f220000300800 */
[----:B------:R-:W-:Y:S02]  /*60250*/  IMAD R20, R20, 0x100, R19 ;  /* 0x0000010014147824 */ /* 0x000fe400078e0213 */
[----:B---3--:R-:W-:Y:S01]  /*60260*/  IMAD R0, R0, 0x100, R28 ;  /* 0x0000010000007824 */ /* 0x008fe200078e021c */
[----:B------:R-:W4:Y:S04]  /*60270*/  LDL.LU R19, [R1+0x3d6c] ;  /* 0x003d6c0001137983 */ /* 0x000f280000300800 */
[----:B------:R-:W3:Y:S01]  /*60280*/  LDL.LU R28, [R1+0x3d68] ;  /* 0x003d6800011c7983 */ /* 0x000ee20000300800 */
[----:B--2---:R-:W-:Y:S03]  /*60290*/  HMMA.16816.F32 R12, R12, R16, R4 ;  /* 0x000000100c0c723c */ /* 0x004fe60000001804 */
[----:B------:R-:W2:Y:S04]  /*602a0*/  LDL.LU.64 R6, [R1+0x3d60] ;  /* 0x003d600001067983 */ /* 0x000ea80000300a00 */
[----:B------:R-:W2:Y:S04]  /*602b0*/  LDL.LU.64 R4, [R1+0x3d58] ;  /* 0x003d580001047983 */ /* 0x000ea80000300a00 */
[----:B------:R-:W-:Y:S04]  /*602c0*/  STL [R1+0x3b14], R16 ;  /* 0x003b141001007387 */ /* 0x000fe80000100800 */
[----:B------:R-:W-:Y:S04]  /*602d0*/  STL [R1+0x3b10], R17 ;  /* 0x003b101101007387 */ /* 0x000fe80000100800 */
[----:B------:R0:W-:Y:S04]  /*602e0*/  STL.64 [R1+0x4a0], R12 ;  /* 0x0004a00c01007387 */ /* 0x0001e80000100a00 */
[----:B------:R1:W-:Y:S01]  /*602f0*/  STL.64 [R1+0x4a8], R14 ;  /* 0x0004a80e01007387 */ /* 0x0003e20000100a00 */
[----:B0-----:R-:W-:-:S02]  /*60300*/  F2FP.F16.E4M3.UNPACK_B R12, R29 ;  /* 0x0000001dff0c723e */ /* 0x001fc400020006ff */
[----:B------:R-:W-:Y:S02]  /*60310*/  F2FP.F16.E4M3.UNPACK_B R13, R21 ;  /* 0x00000015ff0d723e */ /* 0x000fe400020006ff */
[----:B-1----:R-:W-:Y:S02]  /*60320*/  F2FP.F16.E4M3.UNPACK_B R14, R20 ;  /* 0x00000014ff0e723e */ /* 0x002fe400020006ff */
[----:B------:R-:W-:Y:S01]  /*60330*/  F2FP.F16.E4M3.UNPACK_B R15, R0 ;  /* 0x00000000ff0f723e */ /* 0x000fe200020006ff */
[----:B------:R-:W3:Y:S06]  /*60340*/  LDL.LU R29, [R1+0x3d50] ;  /* 0x003d5000011d7983 */ /* 0x000eec0000300800 */
[----:B--2---:R-:W-:Y:S01]  /*60350*/  HMMA.16816.F32 R20, R12, R22, R4 ;  /* 0x000000160c14723c */ /* 0x004fe20000001804 */
[----:B------:R-:W2:Y:S04]  /*60360*/  LDL.LU.64 R6, [R1+0x3d48] ;  /* 0x003d480001067983 */ /* 0x000ea80000300a00 */
[----:B------:R-:W2:-:S14]  /*60370*/  LDL.LU.64 R4, [R1+0x3d40] ;  /* 0x003d400001047983 */ /* 0x000e9c0000300a00 */
[----:B------:R0:W-:Y:S04]  /*60380*/  STL.64 [R1+0x890], R20 ;  /* 0x0008901401007387 */ /* 0x0001e80000100a00 */
[----:B------:R2:W-:Y:S04]  /*60390*/  STL.64 [R1+0x898], R22 ;  /* 0x0008981601007387 */ /* 0x0005e80000100a00 */
[----:B0-----:R-:W2:Y:S02]  /*603a0*/  LDL.LU.64 R20, [R1+0x3d38] ;  /* 0x003d380001147983 */ /* 0x001ea40000300a00 */
[----:B--2---:R-:W-:Y:S02]  /*603b0*/  HMMA.16816.F32 R20, R12, R20, R4 ;  /* 0x000000140c14723c */ /* 0x004fe40000001804 */
[----:B------:R-:W2:Y:S04]  /*603c0*/  LDL.LU.64 R6, [R1+0x3d30] ;  /* 0x003d300001067983 */ /* 0x000ea80000300a00 */
[----:B------:R-:W2:-:S13]  /*603d0*/  LDL.LU.64 R4, [R1+0x3d28] ;  /* 0x003d280001047983 */ /* 0x000e9a0000300a00 */
        /* <DEDUP_REMOVED lines=8> */
[----:B0-----:R-:W2:Y:S04]  /*60460*/  LDL.LU.64 R22, [R1+0x3d08] ;  /* 0x003d080001167983 */ /* 0x001ea80000300a00 */
[----:B------:R-:W3:Y:S01]  /*60470*/  LDL.LU.64 R20, [R1+0x3d00] ;  /* 0x003d000001147983 */ /* 0x000ee20000300a00 */
[----:B--2---:R-:W-:-:S15]  /*60480*/  HMMA.16816.F32 R4, R12, R22, R4 ;  /* 0x000000160c04723c */ /* 0x004fde0000001804 */
[----:B------:R-:W-:-:S04]  /*60490*/  NOP ;  /* 0x0000000000007918 */ /* 0x000fc80000000000 */
[----:B------:R-:W-:Y:S04]  /*604a0*/  STL.64 [R1+0x860], R4 ;  /* 0x0008600401007387 */ /* 0x000fe80000100a00 */
[----:B------:R0:W-:Y:S04]  /*604b0*/  STL.64 [R1+0x868], R6 ;  /* 0x0008680601007387 */ /* 0x0001e80000100a00 */
[----:B0-----:R-:W3:Y:S04]  /*604c0*/  LDL.LU.64 R6, [R1+0x3cf8] ;  /* 0x003cf80001067983 */ /* 0x001ee80000300a00 */
[----:B------:R-:W3:Y:S01]  /*604d0*/  LDL.LU.64 R4, [R1+0x3cf0] ;  /* 0x003cf00001047983 */ /* 0x000ee20000300a00 */
[----:B------:R-:W-:-:S02]  /*604e0*/  IMAD.MOV.U32 R16, RZ, RZ, R22 ;  /* 0x000000ffff107224 */ /* 0x000fc400078e0016 */
[----:B------:R-:W-:Y:S01]  /*604f0*/  IMAD.MOV.U32 R0, RZ, RZ, R23 ;  /* 0x000000ffff007224 */ /* 0x000fe200078e0017 */
[----:B----4-:R-:W-:Y:S04]  /*60500*/  STL.64 [R1+0x3b68], R18 ;  /* 0x003b681201007387 */ /* 0x010fe80000100a00 */
[----:B------:R0:W-:Y:S04]  /*60510*/  STL [R1+0x3b60], R16 ;  /* 0x003b601001007387 */ /* 0x0001e80000100800 */
[----:B0-----:R-:W2:Y:S04]  /*60520*/  LDL.LU R16, [R1+0x7d0] ;  /* 0x0007d00001107983 */ /* 0x001ea80000300800 */
[----:B------:R-:W2:Y:S04]  /*60530*/  LDL.LU R17, [R1+0x7d4] ;  /* 0x0007d40001117983 */ /* 0x000ea80000300800 */
[----:B------:R-:W2:Y:S04]  /*60540*/  LDL.LU R18, [R1+0x7d8] ;  /* 0x0007d80001127983 */ /* 0x000ea80000300800 */
[----:B------:R-:W2:Y:S01]  /*60550*/  LDL.LU R19, [R1+0x7dc] ;  /* 0x0007dc0001137983 */ /* 0x000ea20000300800 */
        /* <DEDUP_REMOVED lines=11> */
[----:B0-----:R-:W4:Y:S04]  /*60610*/  LDL.LU.64 R22, [R1+0x3cc0] ;  /* 0x003cc00001167983 */ /* 0x001f280000300a00 */
[----:B------:R-:W3:Y:S02]  /*60620*/  LDL.LU.64 R20, [R1+0x3cb8] ;  /* 0x003cb80001147983 */ /* 0x000ee40000300a00 */
[C---:B---3--:R-:W-:Y:S08]  /*60630*/  HMMA.16816.F32 R4, R12.reuse, R20, R4 ;  /* 0x000000140c04723c */ /* 0x048ff00000001804 */
[C---:B----4-:R-:W-:Y:S11]  /*60640*/  HMMA.16816.F32 R20, R12.reuse, R22, R8 ;  /* 0x000000160c14723c */ /* 0x050ff60000001808 */
[----:B------:R-:W-:Y:S04]  /*60650*/  STL.64 [R1+0x830], R4 ;  /* 0x0008300401007387 */ /* 0x000fe80000100a00 */
[----:B------:R0:W-:Y:S04]  /*60660*/  STL.64 [R1+0x838], R6 ;  /* 0x0008380601007387 */ /* 0x0001e80000100a00 */
[----:B0-----:R-:W3:Y:S04]  /*60670*/  LDL.LU.64 R6, [R1+0x3cb0] ;  /* 0x003cb00001067983 */ /* 0x001ee80000300a00 */
[----:B------:R-:W3:Y:S04]  /*60680*/  LDL.LU.64 R4, [R1+0x3ca8] ;  /* 0x003ca80001047983 */ /* 0x000ee80000300a00 */
[----:B------:R-:W3:Y:S04]  /*60690*/  LDL.LU.64 R10, [R1+0x3ca0] ;  /* 0x003ca000010a7983 */ /* 0x000ee80000300a00 */
[----:B------:R-:W4:Y:S04]  /*606a0*/  LDL.LU.64 R8, [R1+0x3c98] ;  /* 0x003c980001087983 */ /* 0x000f280000300a00 */
[----:B------:R-:W-:Y:S04]  /*606b0*/  STL.64 [R1+0x820], R20 ;  /* 0x0008201401007387 */ /* 0x000fe80000100a00 */
[----:B------:R0:W-:Y:S04]  /*606c0*/  STL.64 [R1+0x828], R22 ;  /* 0x0008281601007387 */ /* 0x0001e80000100a00 */
[----:B0-----:R-:W4:Y:S04]  /*606d0*/  LDL.LU.64 R22, [R1+0x3c90] ;  /* 0x003c900001167983 */ /* 0x001f280000300a00 */
[----:B------:R-:W4:Y:S01]  /*606e0*/  LDL.LU.64 R20, [R1+0x3c88] ;  /* 0x003c880001147983 */ /* 0x000f220000300a00 */
[C---:B---3--:R-:W-:Y:S08]  /*606f0*/  HMMA.16816.F32 R4, R12.reuse, R10, R4 ;  /* 0x0000000a0c04723c */ /* 0x048ff00000001804 */
[C---:B----4-:R-:W-:Y:S11]  /*60700*/  HMMA.16816.F32 R8, R12.reuse, R8, R20 ;  /* 0x000000080c08723c */ /* 0x050ff60000001814 */
[----:B------:R-:W-:Y:S04]  /*60710*/  STL.64 [R1+0x810], R4 ;  /* 0x0008100401007387 */ /* 0x000fe80000100a00 */
[----:B------:R0:W-:Y:S04]  /*60720*/  STL.64 [R1+0x818], R6 ;  /* 0x0008180601007387 */ /* 0x0001e80000100a00 */
[----:B0-----:R-:W3:Y:S04]  /*60730*/  LDL.LU.64 R6, [R1+0x3c80] ;  /* 0x003c800001067983 */ /* 0x001ee80000300a00 */
[----:B------:R-:W3:Y:S04]  /*60740*/  LDL.LU.64 R4, [R1+0x3c78] ;  /* 0x003c780001047983 */ /* 0x000ee80000300a00 */
[----:B------:R-:W4:Y:S04]  /*60750*/  LDL.LU.64 R22, [R1+0x3c70] ;  /* 0x003c700001167983 */ /* 0x000f280000300a00 */
[----:B------:R-:W3:Y:S04]  /*60760*/  LDL.LU.64 R20, [R1+0x3c68] ;  /* 0x003c680001147983 */ /* 0x000ee80000300a00 */
[----:B------:R-:W-:Y:S04]  /*60770*/  STL.64 [R1+0x800], R8 ;  /* 0x0008000801007387 */ /* 0x000fe80000100a00 */
[----:B------:R0:W-:Y:S04]  /*60780*/  STL.64 [R1+0x808], R10 ;  /* 0x0008080a01007387 */ /* 0x0001e80000100a00 */
[----:B0-----:R-:W2:Y:S01]  /*60790*/  LDL.LU.64 R10, [R1+0x3c60] ;  /* 0x003c6000010a7983 */ /* 0x001ea20000300a00 */
        /* <DEDUP_REMOVED lines=10> */
[----:B0-----:R-:W4:Y:S04]  /*60840*/  LDL.LU.64 R22, [R1+0x3c38] ;  /* 0x003c380001167983 */ /* 0x001f280000300a00 */
[----:B------:R-:W4:Y:S01]  /*60850*/  LDL.LU.64 R20, [R1+0x3c30] ;  /* 0x003c300001147983 */ /* 0x000f220000300a00 */
[----:B--2---:R-:W-:-:S15]  /*60860*/  HMMA.16816.F32 R16, R12, R10, R16 ;  /* 0x0000000a0c10723c */ /* 0x004fde0000001810 */
[----:B------:R-:W-:-:S04]  /*60870*/  NOP ;  /* 0x0000000000007918 */ /* 0x000fc80000000000 */
[----:B------:R-:W-:Y:S04]  /*60880*/  STL.64 [R1+0x7d0], R16 ;  /* 0x0007d01001007387 */ /* 0x000fe80000100a00 */
[----:B------:R-:W-:Y:S01]  /*60890*/  STL.64 [R1+0x7d8], R18 ;  /* 0x0007d81201007387 */ /* 0x000fe20000100a00 */
[C---:B---3--:R-:W-:Y:S08]  /*608a0*/  HMMA.16816.F32 R8, R12.reuse, R24, R4 ;  /* 0x000000180c08723c */ /* 0x048ff00000001804 */
[C---:B----4-:R-:W-:Y:S01]  /*608b0*/  HMMA.16816.F32 R4, R12.reuse, R26, R20 ;  /* 0x0000001a0c04723c */ /* 0x050fe20000001814 */
[----:B------:R-:W2:Y:S10]  /*608c0*/  LDL.LU R20, [R1+0x730] ;  /* 0x0007300001147983 */ /* 0x000eb40000300800 */
[----:B------:R-:W-:Y:S04]  /*608d0*/  STL.64 [R1+0x7c0], R8 ;  /* 0x0007c00801007387 */ /* 0x000fe80000100a00 */
[----:B------:R-:W-:Y:S04]  /*608e0*/  STL.64 [R1+0x7c8], R10 ;  /* 0x0007c80a01007387 */ /* 0x000fe80000100a00 */
[----:B------:R-:W-:Y:S04]  /*608f0*/  STL.64 [R1+0x7b0], R4 ;  /* 0x0007b00401007387 */ /* 0x000fe80000100a00 */
[----:B------:R-:W-:Y:S04]  /*60900*/  STL.64 [R1+0x7b8], R6 ;  /* 0x0007b80601007387 */ /* 0x000fe80000100a00 */
[----:B------:R-:W2:Y:S04]  /*60910*/  LDL.LU R21, [R1+0x734] ;  /* 0x0007340001157983 */ /* 0x000ea80000300800 */
[----:B------:R-:W3:Y:S04]  /*60920*/  LDL.LU R22, [R1+0x738] ;  /* 0x0007380001167983 */ /* 0x000ee80000300800 */
[----:B------:R-:W3:Y:S04]  /*60930*/  LDL.LU R23, [R1+0x73c] ;  /* 0x00073c0001177983 */ /* 0x000ee80000300800 */
[----:B------:R-:W4:Y:S04]  /*60940*/  LDL.LU R24, [R1+0x750] ;  /* 0x0007500001187983 */ /* 0x000f280000300800 */
[----:B------:R-:W4:Y:S04]  /*60950*/  LDL.LU R25, [R1+0x754] ;  /* 0x0007540001197983 */ /* 0x000f280000300800 */
[----:B------:R-:W2:Y:S04]  /*60960*/  LDL.LU R26, [R1+0x758] ;  /* 0x00075800011a7983 */ /* 0x000ea80000300800 */
[----:B------:R-:W2:Y:S04]  /*60970*/  LDL.LU R27, [R1+0x75c] ;  /* 0x00075c00011b7983 */ /* 0x000ea80000300800 */
[----:B--2---:R0:W-:Y:S04]  /*60980*/  STL.64 [R1+0x3bb8], R26 ;  /* 0x003bb81a01007387 */ /* 0x0041e80000100a00 */
[----:B0-----:R-:W2:Y:S04]  /*60990*/  LDL R26, [R1] ;  /* 0x00000000011a7983 */ /* 0x001ea80000100800 */
[----:B------:R-:W2:Y:S04]  /*609a0*/  LDL R27, [R1+0x4] ;  /* 0x00000400011b7983 */ /* 0x000ea80000100800 */
[----:B----4-:R-:W-:Y:S04]  /*609b0*/  STL.64 [R1+0x3bb0], R24 ;  /* 0x003bb01801007387 */ /* 0x010fe80000100a00 */
[----:B--2---:R-:W-:Y:S04]  /*609c0*/  STL.64 [R1+0x3bd0], R26 ;  /* 0x003bd01a01007387 */ /* 0x004fe80000100a00 */
[----:B---3--:R-:W-:Y:S04]  /*609d0*/  STL.64 [R1+0x3b98], R22 ;  /* 0x003b981601007387 */ /* 0x008fe80000100a00 */
[----:B------:R0:W-:Y:S04]  /*609e0*/  STL.64 [R1+0x3b90], R20 ;  /* 0x003b901401007387 */ /* 0x0001e80000100a00 */
[----:B0-----:R-:W2:Y:S04]  /*609f0*/  LDL.LU R20, [R1+0x740] ;  /* 0x0007400001147983 */ /* 0x001ea80000300800 */
[----:B------:R-:W2:Y:S04]  /*60a00*/  LDL.LU R21, [R1+0x744] ;  /* 0x0007440001157983 */ /* 0x000ea80000300800 */
[----:B------:R-:W3:Y:S04]  /*60a10*/  LDL.LU R22, [R1+0x748] ;  /* 0x0007480001167983 */ /* 0x000ee80000300800 */
[----:B------:R-:W3:Y:S04]  /*60a20*/  LDL.LU R23, [R1+0x74c] ;  /* 0x00074c0001177983 */ /* 0x000ee80000300800 */
[----:B------:R-:W4:Y:S04]  /*60a30*/  LDL R24, [R1+0x8] ;  /* 0x0000080001187983 */ /* 0x000f280000100800 */
[----:B------:R-:W4:Y:S04]  /*60a40*/  LDL R25, [R1+0xc] ;  /* 0x00000c0001197983 */ /* 0x000f280000100800 */
[----:B----4-:R-:W-:Y:S04]  /*60a50*/  STL.64 [R1+0x3be8], R24 ;  /* 0x003be81801007387 */ /* 0x010fe80000100a00 */
[----:B---3--:R-:W-:Y:S04]  /*60a60*/  STL.64 [R1+0x3bc8], R22 ;  /* 0x003bc81601007387 */ /* 0x008fe80000100a00 */
[----:B--2---:R0:W-:Y:S04]  /*60a70*/  STL.64 [R1+0x3bc0], R20 ;  /* 0x003bc01401007387 */ /* 0x0041e80000100a00 */
        /* <DEDUP_REMOVED lines=24> */
[----:B---3--:R-:W-:Y:S04]  /*60c00*/  STL.64 [R1+0x3c10], R22 ;  /* 0x003c101601007387 */ /* 0x008fe80000100a00 */
[----:B--2---:R0:W-:Y:S04]  /*60c10*/  STL.64 [R1+0x3c08], R20 ;  /* 0x003c081401007387 */ /* 0x0041e80000100a00 */
[----:B0-----:R-:W2:Y:S04]  /*60c20*/  LDL.LU R20, [R1+0x790] ;  /* 0x0007900001147983 */ /* 0x001ea80000300800 */
[----:B------:R-:W2:Y:S04]  /*60c30*/  LDL.LU R21, [R1+0x794] ;  /* 0x0007940001157983 */ /* 0x000ea80000300800 */
[----:B------:R-:W3:Y:S04]  /*60c40*/  LDL.LU R22, [R1+0x798] ;  /* 0x0007980001167983 */ /* 0x000ee80000300800 */
[----:B------:R-:W3:Y:S04]  /*60c50*/  LDL.LU R23, [R1+0x79c] ;  /* 0x00079c0001177983 */ /* 0x000ee80000300800 */
[----:B---3--:R-:W-:Y:S04]  /*60c60*/  STL.64 [R1+0x3c28], R22 ;  /* 0x003c281601007387 */ /* 0x008fe80000100a00 */
[----:B--2---:R0:W-:Y:S04]  /*60c70*/  STL.64 [R1+0x3c20], R20 ;  /* 0x003c201401007387 */ /* 0x0041e80000100a00 */
[----:B0-----:R-:W4:Y:S04]  /*60c80*/  LDL.LU R20, [R1+0x7a0] ;  /* 0x0007a00001147983 */ /* 0x001f280000300800 */
[----:B------:R-:W4:Y:S04]  /*60c90*/  LDL.LU R21, [R1+0x7a4] ;  /* 0x0007a40001157983 */ /* 0x000f280000300800 */
[----:B------:R-:W4:Y:S04]  /*60ca0*/  LDL.LU R22, [R1+0x7a8] ;  /* 0x0007a80001167983 */ /* 0x000f280000300800 */
[----:B------:R-:W4:Y:S04]  /*60cb0*/  LDL.LU R23, [R1+0x7ac] ;  /* 0x0007ac0001177983 */ /* 0x000f280000300800 */
[----:B------:R-:W2:Y:S04]  /*60cc0*/  LDL.LU R16, [R1+0x710] ;  /* 0x0007100001107983 */ /* 0x000ea80000300800 */
[----:B------:R-:W2:Y:S04]  /*60cd0*/  LDL.LU R17, [R1+0x714] ;  /* 0x0007140001117983 */ /* 0x000ea80000300800 */
[----:B------:R-:W3:Y:S04]  /*60ce0*/  LDL.LU R18, [R1+0x718] ;  /* 0x0007180001127983 */ /* 0x000ee80000300800 */
[----:B------:R-:W3:Y:S04]  /*60cf0*/  LDL.LU R19, [R1+0x71c] ;  /* 0x00071c0001137983 */ /* 0x000ee80000300800 */
[----:B---3--:R-:W-:Y:S04]  /*60d00*/  STL.64 [R1+0x3b78], R18 ;  /* 0x003b781201007387 */ /* 0x008fe80000100a00 */
[----:B--2---:R0:W-:Y:S04]  /*60d10*/  STL.64 [R1+0x3b70], R16 ;  /* 0x003b701001007387 */ /* 0x0041e80000100a00 */
[----:B0-----:R-:W2:Y:S04]  /*60d20*/  LDL.LU R16, [R1+0x720] ;  /* 0x0007200001107983 */ /* 0x001ea80000300800 */
[----:B------:R-:W2:Y:S04]  /*60d30*/  LDL.LU R17, [R1+0x724] ;  /* 0x0007240001117983 */ /* 0x000ea80000300800 */
[----:B------:R-:W2:Y:S04]  /*60d40*/  LDL.LU R18, [R1+0x728] ;  /* 0x0007280001127983 */ /* 0x000ea80000300800 */
[----:B------:R-:W2:Y:S04]  /*60d50*/  LDL.LU R19, [R1+0x72c] ;  /* 0x00072c0001137983 */ /* 0x000ea80000300800 */
[----:B------:R-:W3:Y:S04]  /*60d60*/  LDL.LU R4, [R1+0x6f0] ;  /* 0x0006f00001047983 */ /* 0x000ee80000300800 */
[----:B------:R-:W3:Y:S04]  /*60d70*/  LDL.LU R5, [R1+0x6f4] ;  /* 0x0006f40001057983 */ /* 0x000ee80000300800 */
[----:B------:R-:W2:Y:S04]  /*60d80*/  LDL.LU R6, [R1+0x6f8] ;  /* 0x0006f80001067983 */ /* 0x000ea80000300800 */
[----:B------:R-:W2:Y:S01]  /*60d90*/  LDL.LU R7, [R1+0x6fc] ;  /* 0x0006fc0001077983 */ /* 0x000ea20000300800 */
[C---:B----4-:R-:W-:Y:S03]  /*60da0*/  HMMA.16816.F32 R24, R12.reuse, R26, R20 ;  /* 0x0000001a0c18723c */ /* 0x050fe60000001814 */
[----:B--2---:R-:W-:Y:S04]  /*60db0*/  STL.64 [R1+0x3b58], R6 ;  /* 0x003b580601007387 */ /* 0x004fe80000100a00 */
[----:B---3--:R0:W-:Y:S04]  /*60dc0*/  STL.64 [R1+0x3b50], R4 ;  /* 0x003b500401007387 */ /* 0x0081e80000100a00 */
[----:B0-----:R-:W2:Y:S04]  /*60dd0*/  LDL.LU R4, [R1+0x700] ;  /* 0x0007000001047983 */ /* 0x001ea80000300800 */
[----:B------:R-:W2:Y:S04]  /*60de0*/  LDL.LU R5, [R1+0x704] ;  /* 0x0007040001057983 */ /* 0x000ea80000300800 */
[----:B------:R-:W2:Y:S04]  /*60df0*/  LDL.LU R6, [R1+0x708] ;  /* 0x0007080001067983 */ /* 0x000ea80000300800 */
[----:B------:R-:W2:Y:S04]  /*60e00*/  LDL.LU R7, [R1+0x70c] ;  /* 0x00070c0001077983 */ /* 0x000ea80000300800 */
[----:B------:R-:W3:Y:S04]  /*60e10*/  LDL.LU R8, [R1+0x6e0] ;  /* 0x0006e00001087983 */ /* 0x000ee80000300800 */
[----:B------:R-:W3:Y:S04]  /*60e20*/  LDL.LU R9, [R1+0x6e4] ;  /* 0x0006e40001097983 */ /* 0x000ee80000300800 */
[----:B------:R-:W3:Y:S04]  /*60e30*/  LDL.LU R10, [R1+0x6e8] ;  /* 0x0006e800010a7983 */ /* 0x000ee80000300800 */
[----:B------:R-:W3:Y:S04]  /*60e40*/  LDL.LU R11, [R1+0x6ec] ;  /* 0x0006ec00010b7983 */ /* 0x000ee80000300800 */
[----:B------:R-:W4:Y:S04]  /*60e50*/  LDL.LU.64 R22, [R1+0x3c28] ;  /* 0x003c280001167983 */ /* 0x000f280000300a00 */
[----:B------:R-:W4:Y:S04]  /*60e60*/  LDL.LU.64 R20, [R1+0x3c20] ;  /* 0x003c200001147983 */ /* 0x000f280000300a00 */
[----:B------:R0:W-:Y:S04]  /*60e70*/  STL.64 [R1+0x7a0], R24 ;  /* 0x0007a01801007387 */ /* 0x0001e80000100a00 */
[----:B------:R4:W-:Y:S04]  /*60e80*/  STL.64 [R1+0x7a8], R26 ;  /* 0x0007a81a01007387 */ /* 0x0009e80000100a00 */
[----:B0-----:R-:W4:Y:S02]  /*60e90*/  LDL.LU.64 R24, [R1+0x3c18] ;  /* 0x003c180001187983 */ /* 0x001f240000300a00 */
[----:B----4-:R-:W-:Y:S02]  /*60ea0*/  HMMA.16816.F32 R24, R12, R24, R20 ;  /* 0x000000180c18723c */ /* 0x010fe40000001814 */
[----:B------:R-:W4:Y:S04]  /*60eb0*/  LDL.LU.64 R22, [R1+0x3c10] ;  /* 0x003c100001167983 */ /* 0x000f280000300a00 */
[----:B------:R-:W4:-:S13]  /*60ec0*/  LDL.LU.64 R20, [R1+0x3c08] ;  /* 0x003c080001147983 */ /* 0x000f1a0000300a00 */
[----:B------:R-:W-:Y:S04]  /*60ed0*/  STL.64 [R1+0x790], R24 ;  /* 0x0007901801007387 */ /* 0x000fe80000100a00 */
[----:B------:R0:W-:Y:S04]  /*60ee0*/  STL.64 [R1+0x798], R26 ;  /* 0x0007981a01007387 */ /* 0x0001e80000100a00 */
[----:B0-----:R-:W4:Y:S02]  /*60ef0*/  LDL.LU.64 R26, [R1+0x3c00] ;  /* 0x003c0000011a7983 */ /* 0x001f240000300a00 */
[----:B----4-:R-:W-:Y:S02]  /*60f00*/  HMMA.16816.F32 R24, R12, R26, R20 ;  /* 0x0000001a0c18723c */ /* 0x010fe40000001814 */
[----:B------:R-:W4:Y:S04]  /*60f10*/  LDL.LU.64 R22, [R1+0x3bf8] ;  /* 0x003bf80001167983 */ /* 0x000f280000300a00 */
[----:B------:R-:W4:-:S13]  /*60f20*/  LDL.LU.64 R20, [R1+0x3bf0] ;  /* 0x003bf00001147983 */ /* 0x000f1a0000300a00 */
        /* <DEDUP_REMOVED lines=20> */
[----:B0-----:R-:W4:Y:S04]  /*61070*/  LDL.LU.64 R26, [R1+0x3ba8] ;  /* 0x003ba800011a7983 */ /* 0x001f280000300a00 */
[----:B------:R-:W2:Y:S04]  /*61080*/  LDL.LU.64 R24, [R1+0x3ba0] ;  /* 0x003ba00001187983 */ /* 0x000ea80000300a00 */
[----:B------:R-:W-:Y:S04]  /*61090*/  STL [R1+0x3af4], R28 ;  /* 0x003af41c01007387 */ /* 0x000fe80000100800 */
[----:B------:R-:W-:Y:S01]  /*610a0*/  STL [R1+0x3af0], R29 ;  /* 0x003af01d01007387 */ /* 0x000fe20000100800 */
[----:B----4-:R-:W-:-:S15]  /*610b0*/  HMMA.16816.F32 R20, R12, R26, R20 ;  /* 0x0000001a0c14723c */ /* 0x010fde0000001814 */
        /* <DEDUP_REMOVED lines=10> */
[----:B------:R-:W4:Y:S04]  /*61160*/  LDL.LU.64 R20, [R1+0x3b80] ;  /* 0x003b800001147983 */ /* 0x000f280000300a00 */
[----:B------:R-:W-:Y:S04]  /*61170*/  STL.64 [R1+0x3960], R26 ;  /* 0x0039601a01007387 */ /* 0x000fe80000100a00 */
[----:B------:R0:W-:Y:S04]  /*61180*/  STL.64 [R1+0x3958], R24 ;  /* 0x0039581801007387 */ /* 0x0001e80000100a00 */
[----:B0-----:R-:W3:Y:S04]  /*61190*/  LDL.LU R24, [R1+0x6c0] ;  /* 0x0006c00001187983 */ /* 0x001ee80000300800 */
[----:B------:R-:W3:Y:S04]  /*611a0*/  LDL.LU R25, [R1+0x6c4] ;  /* 0x0006c40001197983 */ /* 0x000ee80000300800 */
[----:B------:R-:W3:Y:S04]  /*611b0*/  LDL.LU R26, [R1+0x6c8] ;  /* 0x0006c800011a7983 */ /* 0x000ee80000300800 */
[----:B------:R-:W3:Y:S01]  /*611c0*/  LDL.LU R27, [R1+0x6cc] ;  /* 0x0006cc00011b7983 */ /* 0x000ee20000300800 */
[----:B--2---:R-:W-:-:S15]  /*611d0*/  HMMA.16816.F32 R16, R12, R22, R16 ;  /* 0x000000160c10723c */ /* 0x004fde0000001810 */
[----:B------:R-:W-:-:S04]  /*611e0*/  NOP ;  /* 0x0000000000007918 */ /* 0x000fc80000000000 */
        /* <DEDUP_REMOVED lines=8> */
[----:B0-----:R-:W2:Y:S04]  /*61270*/  LDL.LU.64 R18, [R1+0x3b68] ;  /* 0x003b680001127983 */ /* 0x001ea80000300a00 */
[----:B------:R-:W4:Y:S04]  /*61280*/  LDL.LU R16, [R1+0x3b60] ;  /* 0x003b600001107983 */ /* 0x000f280000300800 */
        /* <DEDUP_REMOVED lines=10> */
[----:B0-----:R-:W2:Y:S04]  /*61330*/  LDL.LU.64 R6, [R1+0x3b58] ;  /* 0x003b580001067983 */ /* 0x001ea80000300a00 */
[----:B------:R-:W2:Y:S04]  /*61340*/  LDL.LU.64 R4, [R1+0x3b50] ;  /* 0x003b500001047983 */ /* 0x000ea80000300a00 */
[----:B------:R-:W-:Y:S04]  /*61350*/  STL [R1+0x3b18], R18 ;  /* 0x003b181201007387 */ /* 0x000fe80000100800 */
[----:B------:R-:W-:Y:S01]  /*61360*/  STL [R1+0x3af8], R19 ;  /* 0x003af81301007387 */ /* 0x000fe20000100800 */
[----:B--2---:R-:W-:-:S15]  /*61370*/  HMMA.16816.F32 R4, R12, R2, R4 ;  /* 0x000000020c04723c */ /* 0x004fde0000001804 */
[----:B------:R-:W-:-:S04]  /*61380*/  NOP ;  /* 0x0000000000007918 */ /* 0x000fc80000000000 */
[----:B------:R-:W-:Y:S04]  /*61390*/  STL.64 [R1+0x6f0], R4 ;  /* 0x0006f00401007387 */ /* 0x000fe80000100a00 */
[----:B------:R0:W-:Y:S04]  /*613a0*/  STL.64 [R1+0x6f8], R6 ;  /* 0x0006f80601007387 */ /* 0x0001e80000100a00 */
[----:B0-----:R-:W2:Y:S04]  /*613b0*/  LDL.LU.64 R6, [R1+0x3b48] ;  /* 0x003b480001067983 */ /* 0x001ea80000300a00 */
[----:B------:R-:W3:Y:S04]  /*613c0*/  LDL.LU.64 R4, [R1+0x3b40] ;  /* 0x003b400001047983 */ /* 0x000ee80000300a00 */
[----:B------:R-:W-:Y:S04]  /*613d0*/  STL [R1+0x390c], R2 ;  /* 0x00390c0201007387 */ /* 0x000fe80000100800 */
[----:B------:R-:W-:Y:S01]  /*613e0*/  STL [R1+0x3908], R3 ;  /* 0x0039080301007387 */ /* 0x000fe20000100800 */
[----:B---3--:R-:W-:-:S15]  /*613f0*/  HMMA.16816.F32 R8, R12, R4, R8 ;  /* 0x000000040c08723c */ /* 0x008fde0000001808 */
[----:B------:R-:W-:-:S04]  /*61400*/  NOP ;  /* 0x0000000000007918 */ /* 0x000fc80000000000 */
[----:B------:R-:W-:Y:S04]  /*61410*/  STL.64 [R1+0x6e0], R8 ;  /* 0x0006e00801007387 */ /* 0x000fe80000100a00 */
[----:B------:R0:W-:Y:S04]  /*61420*/  STL.64 [R1+0x6e8], R10 ;  /* 0x0006e80a01007387 */ /* 0x0001e80000100a00 */
[----:B0-----:R-:W3:Y:S04]  /*61430*/  LDL.LU.64 R10, [R1+0x3b38] ;  /* 0x003b3800010a7983 */ /* 0x001ee80000300a00 */
[----:B------:R-:W3:Y:S01]  /*61440*/  LDL.LU.64 R8, [R1+0x3b30] ;  /* 0x003b300001087983 */ /* 0x000ee20000300a00 */
[----:B--2---:R-:W-:Y:S03]  /*61450*/  HMMA.16816.F32 R20, R12, R6, R20 ;  /* 0x000000060c14723c */ /* 0x004fe60000001814 */
[----:B------:R-:W-:Y:S04]  /*61460*/  STL.64 [R1+0x3900], R6 ;  /* 0x0039000601007387 */ /* 0x000fe80000100a00 */
[----:B------:R0:W-:-:S12]  /*61470*/  STL.64 [R1+0x38f8], R4 ;  /* 0x0038f80401007387 */ /* 0x0001d80000100a00 */
[----:B------:R-:W-:Y:S04]  /*61480*/  STL.64 [R1+0x6d0], R20 ;  /* 0x0006d01401007387 */ /* 0x000fe80000100a00 */
[----:B------:R3:W-:Y:S04]  /*61490*/  STL.64 [R1+0x6d8], R22 ;  /* 0x0006d81601007387 */ /* 0x0007e80000100a00 */
[----:B0-----:R-:W2:Y:S01]  /*614a0*/  LDL.LU R4, [R1+0x660] ;  /* 0x0006600001047983 */ /* 0x001ea20000300800 */
[----:B---3--:R-:W-:-:S15]  /*614b0*/  HMMA.16816.F32 R20, R12, R8, R24 ;  /* 0x000000080c14723c */ /* 0x008fde0000001818 */
[----:B------:R-:W-:-:S04]  /*614c0*/  NOP ;  /* 0x0000000000007918 */ /* 0x000fc80000000000 */
[----:B------:R-:W-:Y:S04]  /*614d0*/  STL.64 [R1+0x6c0], R20 ;  /* 0x0006c01401007387 */ /* 0x000fe80000100a00 */
[----:B------:R-:W-:Y:S04]  /*614e0*/  STL.64 [R1+0x6c8], R22 ;  /* 0x0006c81601007387 */ /* 0x000fe80000100a00 */
[----:B------:R-:W2:Y:S04]  /*614f0*/  LDL.LU R5, [R1+0x664] ;  /* 0x0006640001057983 */ /* 0x000ea80000300800 */
[----:B------:R-:W3:Y:S04]  /*61500*/  LDL.LU R6, [R1+0x668] ;  /* 0x0006680001067983 */ /* 0x000ee80000300800 */
[----:B------:R-:W3:Y:S01]  /*61510*/  LDL.LU R7, [R1+0x66c] ;  /* 0x00066c0001077983 */ /* 0x000ee20000300800 */
[----:B----4-:R-:W-:-:S05]  /*61520*/  IMAD.MOV.U32 R2, RZ, RZ, R16 ;  /* 0x000000ffff027224 */ /* 0x010fca00078e0010 */
[----:B------:R-:W-:Y:S04]  /*61530*/  STL [R1+0x3b1c], R2 ;  /* 0x003b1c0201007387 */ /* 0x000fe80000100800 */
        /* <DEDUP_REMOVED lines=15> */
[----:B------:R-:W3:Y:S04]  /*61630*/  LDL.LU R28, [R1+0x1084] ;  /* 0x00108400011c7983 */ /* 0x000ee80000300800 */
[----:B------:R-:W3:Y:S04]  /*61640*/  LDL.LU R16, [R1+0x1090] ;  /* 0x0010900001107983 */ /* 0x000ee80000300800 */
[----:B------:R-:W3:Y:S04]  /*61650*/  LDL.LU R29, [R1+0x108c] ;  /* 0x00108c00011d7983 */ /* 0x000ee80000300800 */
[----:B------:R-:W3:Y:S01]  /*61660*/  LDL.LU R17, [R1+0x1098] ;  /* 0x0010980001117983 */ /* 0x000ee20000300800 */
[----:B------:R-:W-:-:S03]  /*61670*/  IMAD.MOV.U32 R3, RZ, RZ, R0 ;  /* 0x000000ffff037224 */ /* 0x000fc600078e0000 */
[----:B--2---:R-:W-:Y:S04]  /*61680*/  STL.64 [R1+0x3b28], R18 ;  /* 0x003b281201007387 */ /* 0x004fe80000100a00 */
[----:B---3--:R0:W-:Y:S04]  /*61690*/  STL.64 [R1+0x3b20], R16 ;  /* 0x003b201001007387 */ /* 0x0081e80000100a00 */
[----:B0-----:R-:W2:Y:S04]  /*616a0*/  LDL.LU R16, [R1+0x6b0] ;  /* 0x0006b00001107983 */ /* 0x001ea80000300800 */
[----:B------:R-:W2:Y:S04]  /*616b0*/  LDL.LU R17, [R1+0x6b4] ;  /* 0x0006b40001117983 */ /* 0x000ea80000300800 */
[----:B------:R-:W2:Y:S04]  /*616c0*/  LDL.LU R18, [R1+0x6b8] ;  /* 0x0006b80001127983 */ /* 0x000ea80000300800 */
[----:B------:R-:W2:Y:S04]  /*616d0*/  LDL.LU R19, [R1+0x6bc] ;  /* 0x0006bc0001137983 */ /* 0x000ea80000300800 */
[----:B------:R-:W3:Y:S04]  /*616e0*/  LDL.LU R0, [R1+0x1094] ;  /* 0x0010940001007983 */ /* 0x000ee80000300800 */
[----:B------:R-:W-:Y:S04]  /*616f0*/  STL.64 [R1+0x3ad8], R6 ;  /* 0x003ad80601007387 */ /* 0x000fe80000100a00 */
[----:B------:R0:W-:Y:S04]  /*61700*/  STL.64 [R1+0x3ad0], R4 ;  /* 0x003ad00401007387 */ /* 0x0001e80000100a00 */
[----:B0-----:R-:W2:Y:S04]  /*61710*/  LDL.LU R4, [R1+0x690] ;  /* 0x0006900001047983 */ /* 0x001ea80000300800 */
        /* <DEDUP_REMOVED lines=8> */
[----:B------:R-:W2:Y:S01]  /*617a0*/  LDL.LU R7, [R1+0x6ac] ;  /* 0x0006ac0001077983 */ /* 0x000ea20000300800 */
[----:B------:R-:W-:Y:S03]  /*617b0*/  HMMA.16816.F32 R16, R12, R10, R16 ;  /* 0x0000000a0c10723c */ /* 0x000fe60000001810 */
[----:B--2---:R-:W-:Y:S04]  /*617c0*/  STL.64 [R1+0x3b08], R6 ;  /* 0x003b080601007387 */ /* 0x004fe80000100a00 */
[----:B------:R0:W-:Y:S04]  /*617d0*/  STL.64 [R1+0x3b00], R4 ;  /* 0x003b000401007387 */ /* 0x0001e80000100a00 */
[----:B0-----:R-:W2:Y:S04]  /*617e0*/  LDL.LU R4, [R1+0x490] ;  /* 0x0004900001047983 */ /* 0x001ea80000300800 */
[----:B------:R-:W2:Y:S04]  /*617f0*/  LDL.LU R5, [R1+0x494] ;  /* 0x0004940001057983 */ /* 0x000ea80000300800 */
[----:B------:R-:W2:Y:S04]  /*61800*/  LDL.LU R6, [R1+0x498] ;  /* 0x0004980001067983 */ /* 0x000ea80000300800 */
[----:B------:R-:W2:Y:S04]  /*61810*/  LDL.LU R7, [R1+0x49c] ;  /* 0x00049c0001077983 */ /* 0x000ea80000300800 */
[----:B------:R-:W2:Y:S04]  /*61820*/  LDL.LU.64 R24, [R1+0x78] ;  /* 0x0000780001187983 */ /* 0x000ea80000300a00 */
[----:B------:R-:W2:Y:S04]  /*61830*/  LDL.LU R20, [R1+0x650] ;  /* 0x0006500001147983 */ /* 0x000ea80000300800 */
[----:B------:R-:W2:Y:S04]  /*61840*/  LDL.LU R21, [R1+0x654] ;  /* 0x0006540001157983 */ /* 0x000ea80000300800 */
[----:B------:R-:W2:Y:S04]  /*61850*/  LDL.LU R22, [R1+0x658] ;  /* 0x0006580001167983 */ /* 0x000ea80000300800 */
[----:B------:R-:W2:Y:S04]  /*61860*/  LDL.LU R23, [R1+0x65c] ;  /* 0x00065c0001177983 */ /* 0x000ea80000300800 */
[----:B------:R-:W2:Y:S04]  /*61870*/  LDL.LU.64 R26, [R1+0x70] ;  /* 0x00007000011a7983 */ /* 0x000ea80000300a00 */
[----:B------:R-:W-:Y:S04]  /*61880*/  STL [R1+0x38ec], R8 ;  /* 0x0038ec0801007387 */ /* 0x000fe80000100800 */
[----:B------:R0:W-:Y:S04]  /*61890*/  STL [R1+0x38e8], R9 ;  /* 0x0038e80901007387 */ /* 0x0001e80000100800 */
[----:B0-----:R-:W2:Y:S04]  /*618a0*/  LDL.LU.64 R8, [R1+0x90] ;  /* 0x0000900001087983 */ /* 0x001ea80000300a00 */
[----:B------:R-:W-:Y:S04]  /*618b0*/  STL.64 [R1+0x6b0], R16 ;  /* 0x0006b01001007387 */ /* 0x000fe80000100a00 */
[----:B------:R0:W-:Y:S04]  /*618c0*/  STL.64 [R1+0x6b8], R18 ;  /* 0x0006b81201007387 */ /* 0x0001e80000100a00 */
[----:B0-----:R-:W4:Y:S04]  /*618d0*/  LDL.LU.64 R18, [R1+0x3b28] ;  /* 0x003b280001127983 */ /* 0x001f280000300a00 */
[----:B------:R-:W2:Y:S04]  /*618e0*/  LDL.LU.64 R16, [R1+0x3b20] ;  /* 0x003b200001107983 */ /* 0x000ea80000300a00 */
[----:B------:R-:W-:Y:S04]  /*618f0*/  STL [R1+0x3910], R10 ;  /* 0x0039100a01007387 */ /* 0x000fe80000100800 */
[----:B------:R0:W-:Y:S04]  /*61900*/  STL [R1+0x38f0], R11 ;  /* 0x0038f00b01007387 */ /* 0x0001e80000100800 */
[----:B0-----:R-:W3:Y:S01]  /*61910*/  LDL.LU.64 R10, [R1+0x98] ;  /* 0x00009800010a7983 */ /* 0x001ee20000300a00 */
[----:B----4-:R-:W-:-:S02]  /*61920*/  IMAD R19, R19, 0x100, R2 ;  /* 0x0000010013137824 */ /* 0x010fc400078e0202 */
[----:B------:R-:W-:Y:S01]  /*61930*/  IMAD R28, R28, 0x100, R18 ;  /* 0x000001001c1c7824 */ /* 0x000fe200078e0212 */
[----:B------:R-:W4:Y:S04]  /*61940*/  LDL.LU R2, [R1+0x3b1c] ;  /* 0x003b1c0001027983 */ /* 0x000f280000300800 */
[----:B------:R-:W4:Y:S01]  /*61950*/  LDL.LU R18, [R1+0x3b18] ;  /* 0x003b180001127983 */ /* 0x000f220000300800 */
[----:B--2---:R-:W-:Y:S02]  /*61960*/  IMAD R29, R29, 0x100, R16 ;  /* 0x000001001d1d7824 */ /* 0x004fe400078e0210 */
[----:B---3--:R-:W-:Y:S01]  /*61970*/  IMAD R0, R0, 0x100, R17 ;  /* 0x0000010000007824 */ /* 0x008fe200078e0211 */
[----:B------:R-:W2:Y:S04]  /*61980*/  LDL.LU R16, [R1+0x3b14] ;  /* 0x003b140001107983 */ /* 0x000ea80000300800 */
[----:B------:R-:W2:Y:S02]  /*61990*/  LDL.LU R17, [R1+0x3b10] ;  /* 0x003b100001117983 */ /* 0x000ea40000300800 */
[----:B--2---:R-:W-:Y:S02]  /*619a0*/  HMMA.16816.F32 R12, R12, R16, R4 ;  /* 0x000000100c0c723c */ /* 0x004fe40000001804 */
[----:B------:R-:W2:Y:S04]  /*619b0*/  LDL.LU.64 R6, [R1+0x3b08] ;  /* 0x003b080001067983 */ /* 0x000ea80000300a00 */
[----:B------:R-:W2:Y:S04]  /*619c0*/  LDL.LU.64 R4, [R1+0x3b00] ;  /* 0x003b000001047983 */ /* 0x000ea80000300a00 */
[----:B------:R-:W-:Y:S04]  /*619d0*/  STL [R1+0x38c0], R16 ;  /* 0x0038c01001007387 */ /* 0x000fe80000100800 */
[----:B------:R-:W-:Y:S05]  /*619e0*/  STL [R1+0x38bc], R17 ;  /* 0x0038bc1101007387 */ /* 0x000fea0000100800 */
[----:B------:R0:W-:Y:S04]  /*619f0*/  STL.64 [R1+0x490], R12 ;  /* 0x0004900c01007387 */ /* 0x0001e80000100a00 */
[----:B------:R1:W-:Y:S01]  /*61a00*/  STL.64 [R1+0x498], R14 ;  /* 0x0004980e01007387 */ /* 0x0003e20000100a00 */
[----:B0-----:R-:W-:-:S02]  /*61a10*/  F2FP.F16.E4M3.UNPACK_B R12, R19 ;  /* 0x00000013ff0c723e */ /* 0x001fc400020006ff */
[----:B------:R-:W-:Y:S02]  /*61a20*/  F2FP.F16.E4M3.UNPACK_B R13, R28 ;  /* 0x0000001cff0d723e */ /* 0x000fe400020006ff */
[----:B-1----:R-:W-:Y:S02]  /*61a30*/  F2FP.F16.E4M3.UNPACK_B R14, R29 ;  /* 0x0000001dff0e723e */ /* 0x002fe400020006ff */
[----:B------:R-:W-:Y:S01]  /*61a40*/  F2FP.F16.E4M3.UNPACK_B R15, R0 ;  /* 0x00000000ff0f723e */ /* 0x000fe200020006ff */
        /* <DEDUP_REMOVED lines=8> */
[----:B------:R-:W2:Y:S01]  /*61ad0*/  LDL.LU.64 R4, [R1+0x3ae0] ;  /* 0x003ae00001047983 */ /* 0x000ea20000300a00 */
[----:B------:R-:W-:-:S05]  /*61ae0*/  IMAD.MOV.U32 R16, RZ, RZ, R10 ;  /* 0x000000ffff107224 */ /* 0x000fca00078e000a */
[----:B------:R0:W-:Y:S04]  /*61af0*/  STL [R1+0x3914], R16 ;  /* 0x0039141001007387 */ /* 0x0001e80000100800 */
[----:B0-----:R-:W3:Y:S01]  /*61b00*/  LDL.LU.64 R16, [R1+0x88] ;  /* 0x0000880001107983 */ /* 0x001ee20000300a00 */
        /* <DEDUP_REMOVED lines=21> */
[----:B------:R0:W-:Y:S02]  /*61c60*/  STL.64 [R1+0x668], R6 ;  /* 0x0006680601007387 */ /* 0x0001e40000100a00 */
[----:B0-----:R-:W-:-:S15]  /*61c70*/  HMMA.16816.F32 R4, R12, R26, R20 ;  /* 0x0000001a0c04723c */ /* 0x001fde0000001814 */
[----:B------:R-:W-:-:S04]  /*61c80*/  NOP ;  /* 0x0000000000007918 */ /* 0x000fc80000000000 */
[----:B------:R0:W-:Y:S04]  /*61c90*/  STL.64 [R1+0x650], R4 ;  /* 0x0006500401007387 */ /* 0x0001e80000100a00 */
[----:B------:R1:W-:Y:S04]  /*61ca0*/  STL.64 [R1+0x658], R6 ;  /* 0x0006580601007387 */ /* 0x0003e80000100a00 */
[----:B------:R-:W2:Y:S04]  /*61cb0*/  LDL.LU R20, [R1+0x540] ;  /* 0x0005400001147983 */ /* 0x000ea80000300800 */
[----:B------:R-:W2:Y:S04]  /*61cc0*/  LDL.LU R21, [R1+0x544] ;  /* 0x0005440001157983 */ /* 0x000ea80000300800 */
[----:B------:R-:W3:Y:S04]  /*61cd0*/  LDL.LU R22, [R1+0x548] ;  /* 0x0005480001167983 */ /* 0x000ee80000300800 */
[----:B------:R-:W3:Y:S04]  /*61ce0*/  LDL.LU R23, [R1+0x54c] ;  /* 0x00054c0001177983 */ /* 0x000ee80000300800 */
[----:B0-----:R-:W4:Y:S04]  /*61cf0*/  LDL.LU R4, [R1+0x560] ;  /* 0x0005600001047983 */ /* 0x001f280000300800 */
[----:B------:R-:W4:Y:S04]  /*61d00*/  LDL.LU R5, [R1+0x564] ;  /* 0x0005640001057983 */ /* 0x000f280000300800 */
[----:B-1----:R-:W2:Y:S04]  /*61d10*/  LDL.LU R6, [R1+0x568] ;  /* 0x0005680001067983 */ /* 0x002ea80000300800 */
[----:B------:R-:W2:Y:S01]  /*61d20*/  LDL.LU R7, [R1+0x56c] ;  /* 0x00056c0001077983 */ /* 0x000ea20000300800 */
[----:B------:R-:W-:-:S02]  /*61d30*/  IMAD.MOV.U32 R0, RZ, RZ, R11 ;  /* 0x000000ffff007224 */ /* 0x000fc400078e000b */
[----:B------:R-:W-:Y:S02]  /*61d40*/  IMAD.MOV.U32 R11, RZ, RZ, R8 ;  /* 0x000000ffff0b7224 */ /* 0x000fe400078e0008 */
[----:B------:R-:W-:Y:S02]  /*61d50*/  IMAD.MOV.U32 R8, RZ, RZ, R9 ;  /* 0x000000ffff087224 */ /* 0x000fe400078e0009 */
[----:B------:R-:W-:Y:S02]  /*61d60*/  IMAD.MOV.U32 R9, RZ, RZ, R16 ;  /* 0x000000ffff097224 */ /* 0x000fe400078e0010 */
[----:B------:R-:W-:Y:S02]  /*61d70*/  IMAD.MOV.U32 R16, RZ, RZ, R26 ;  /* 0x000000ffff107224 */ /* 0x000fe400078e001a */
[----:B------:R-:W-:Y:S01]  /*61d80*/  IMAD.MOV.U32 R10, RZ, RZ, R27 ;  /* 0x000000ffff0a7224 */ /* 0x000fe200078e001b */
[----:B--2---:R-:W-:Y:S04]  /*61d90*/  STL.64 [R1+0x3970], R6 ;  /* 0x0039700601007387 */ /* 0x004fe80000100a00 */
[----:B----4-:R0:W-:Y:S04]  /*61da0*/  STL.64 [R1+0x3968], R4 ;  /* 0x0039680401007387 */ /* 0x0101e80000100a00 */
[----:B------:R-:W2:Y:S04]  /*61db0*/  LDL R26, [R1] ;  /* 0x00000000011a7983 */ /* 0x000ea80000100800 */
[----:B------:R-:W2:Y:S04]  /*61dc0*/  LDL R27, [R1+0x4] ;  /* 0x00000400011b7983 */ /* 0x000ea80000100800 */
[----:B--2---:R1:W-:Y:S04]  /*61dd0*/  STL.64 [R1+0x3978], R26 ;  /* 0x0039781a01007387 */ /* 0x0043e80000100a00 */
[----:B0-----:R-:W2:Y:S04]  /*61de0*/  LDL.LU R4, [R1+0x570] ;  /* 0x0005700001047983 */ /* 0x001ea80000300800 */
[----:B------:R-:W2:Y:S04]  /*61df0*/  LDL.LU R5, [R1+0x574] ;  /* 0x0005740001057983 */ /* 0x000ea80000300800 */
[----:B------:R-:W4:Y:S04]  /*61e00*/  LDL.LU R6, [R1+0x578] ;  /* 0x0005780001067983 */ /* 0x000f280000300800 */
[----:B------:R-:W4:Y:S01]  /*61e10*/  LDL.LU R7, [R1+0x57c] ;  /* 0x00057c0001077983 */ /* 0x000f220000300800 */
[----:B------:R-:W-:-:S02]  /*61e20*/  IMAD.MOV.U32 R2, RZ, RZ, R24 ;  /* 0x000000ffff027224 */ /* 0x000fc400078e0018 */
[----:B------:R-:W-:Y:S01]  /*61e30*/  IMAD.MOV.U32 R3, RZ, RZ, R25 ;  /* 0x000000ffff037224 */ /* 0x000fe200078e0019 */
[----:B----4-:R-:W-:Y:S04]  /*61e40*/  STL.64 [R1+0x3988], R6 ;  /* 0x0039880601007387 */ /* 0x010fe80000100a00 */
[----:B--2---:R0:W-:Y:S04]  /*61e50*/  STL.64 [R1+0x3980], R4 ;  /* 0x0039800401007387 */ /* 0x0041e80000100a00 */
[----:B------:R-:W2:Y:S04]  /*61e60*/  LDL R24, [R1+0x8] ;  /* 0x0000080001187983 */ /* 0x000ea80000100800 */
[----:B------:R-:W2:Y:S04]  /*61e70*/  LDL R25, [R1+0xc] ;  /* 0x00000c0001197983 */ /* 0x000ea80000100800 */
[----:B-1----:R-:W4:Y:S04]  /*61e80*/  LDL R26, [R1+0x10] ;  /* 0x00001000011a7983 */ /* 0x002f280000100800 */
[----:B------:R-:W4:Y:S04]  /*61e90*/  LDL R27, [R1+0x14] ;  /* 0x00001400011b7983 */ /* 0x000f280000100800 */
[----:B--2---:R1:W-:Y:S04]  /*61ea0*/  STL.64 [R1+0x3990], R24 ;  /* 0x0039901801007387 */ /* 0x0043e80000100a00 */
[----:B----4-:R-:W-:Y:S04]  /*61eb0*/  STL.64 [R1+0x39a8], R26 ;  /* 0x0039a81a01007387 */ /* 0x010fe80000100a00 */
[----:B0-----:R-:W2:Y:S04]  /*61ec0*/  LDL.LU R4, [R1+0x580] ;  /* 0x0005800001047983 */ /* 0x001ea80000300800 */
[----:B------:R-:W2:Y:S04]  /*61ed0*/  LDL.LU R5, [R1+0x584] ;  /* 0x0005840001057983 */ /* 0x000ea80000300800 */
[----:B------:R-:W4:Y:S04]  /*61ee0*/  LDL.LU R6, [R1+0x588] ;  /* 0x0005880001067983 */ /* 0x000f280000300800 */
[----:B------:R-:W4:Y:S04]  /*61ef0*/  LDL.LU R7, [R1+0x58c] ;  /* 0x00058c0001077983 */ /* 0x000f280000300800 */
[----:B-1----:R-:W2:Y:S04]  /*61f00*/  LDL R24, [R1+0x18] ;  /* 0x0000180001187983 */ /* 0x002ea80000100800 */
[----:B------:R-:W2:Y:S04]  /*61f10*/  LDL R25, [R1+0x1c] ;  /* 0x00001c0001197983 */ /* 0x000ea80000100800 */
        /* <DEDUP_REMOVED lines=36> */
[----:B------:R-:W3:Y:S04]  /*62160*/  LDL R26, [R1+0x40] ;  /* 0x00004000011a7983 */ /* 0x000ee80000100800 */
[----:B------:R-:W3:Y:S04]  /*62170*/  LDL R27, [R1+0x44] ;  /* 0x00004400011b7983 */ /* 0x000ee80000100800 */
[----:B--2---:R-:W-:Y:S04]  /*62180*/  STL.64 [R1+0x3a20], R24 ;  /* 0x003a201801007387 */ /* 0x004fe80000100a00 */
[----:B---3--:R-:W-:Y:S04]  /*62190*/  STL.64 [R1+0x3a38], R26 ;  /* 0x003a381a01007387 */ /* 0x008fe80000100a00 */
[----:B----4-:R-:W-:Y:S04]  /*621a0*/  STL.64 [R1+0x3a00], R6 ;  /* 0x003a000601007387 */ /* 0x010fe80000100a00 */
        /* <DEDUP_REMOVED lines=61> */
[----:B------:R-:W-:Y:S04]  /*62580*/  STL.64 [R1+0x3950], R22 ;  /* 0x0039501601007387 */ /* 0x000fe80000100a00 */
[----:B------:R0:W-:Y:S04]  /*62590*/  STL.64 [R1+0x3948], R20 ;  /* 0x0039481401007387 */ /* 0x0001e80000100a00 */
[----:B0-----:R-:W2:Y:S04]  /*625a0*/  LDL.LU R20, [R1+0x550] ;  /* 0x0005500001147983 */ /* 0x001ea80000300800 */
[----:B------:R-:W2:Y:S04]  /*625b0*/  LDL.LU R21, [R1+0x554] ;  /* 0x0005540001157983 */ /* 0x000ea80000300800 */
[----:B------:R-:W2:Y:S04]  /*625c0*/  LDL.LU R22, [R1+0x558] ;  /* 0x0005580001167983 */ /* 0x000ea80000300800 */
[----:B------:R-:W2:Y:S04]  /*625d0*/  LDL.LU R23, [R1+0x55c] ;  /* 0x00055c0001177983 */ /* 0x000ea80000300800 */
[----:B------:R-:W-:Y:S04]  /*625e0*/  STL.64 [R1+0x3930], R10 ;  /* 0x0039300a01007387 */ /* 0x000fe80000100a00 */
[----:B------:R0:W-:Y:S04]  /*625f0*/  STL.64 [R1+0x3928], R8 ;  /* 0x0039280801007387 */ /* 0x0001e80000100a00 */
[----:B0-----:R-:W3:Y:S04]  /*62600*/  LDL.LU R8, [R1+0x530] ;  /* 0x0005300001087983 */ /* 0x001ee80000300800 */
[----:B------:R-:W3:Y:S04]  /*62610*/  LDL.LU R9, [R1+0x534] ;  /* 0x0005340001097983 */ /* 0x000ee80000300800 */
[----:B------:R-:W3:Y:S04]  /*62620*/  LDL.LU R10, [R1+0x538] ;  /* 0x00053800010a7983 */ /* 0x000ee80000300800 */
[----:B------:R-:W3:Y:S04]  /*62630*/  LDL.LU R11, [R1+0x53c] ;  /* 0x00053c00010b7983 */ /* 0x000ee80000300800 */
[----:B------:R-:W-:Y:S04]  /*62640*/  STL.64 [R1+0x3920], R18 ;  /* 0x0039201201007387 */ /* 0x000fe80000100a00 */
[----:B------:R0:W-:Y:S04]  /*62650*/  STL.64 [R1+0x3918], R16 ;  /* 0x0039181001007387 */ /* 0x0001e80000100a00 */
[----:B0-----:R-:W2:Y:S04]  /*62660*/  LDL.LU R16, [R1+0x520] ;  /* 0x0005200001107983 */ /* 0x001ea80000300800 */
[----:B------:R-:W2:Y:S04]  /*62670*/  LDL.LU R17, [R1+0x524] ;  /* 0x0005240001117983 */ /* 0x000ea80000300800 */
[----:B------:R-:W2:Y:S04]  /*62680*/  LDL.LU R18, [R1+0x528] ;  /* 0x0005280001127983 */ /* 0x000ea80000300800 */
[----:B------:R-:W2:Y:S01]  /*62690*/  LDL.LU R19, [R1+0x52c] ;  /* 0x00052c0001137983 */ /* 0x000ea20000300800 */
        /* <DEDUP_REMOVED lines=84> */
[----:B------:R-:W3:Y:S01]  /*62be0*/  LDL.LU.64 R24, [R1+0x3958] ;  /* 0x0039580001187983 */ /* 0x000ee20000300a00 */
[C---:B----4-:R-:W-:Y:S08]  /*62bf0*/  HMMA.16816.F32 R4, R12.reuse, R28, R4 ;  /* 0x0000001c0c04723c */ /* 0x050ff00000001804 */
[C---:B--2---:R-:W-:Y:S11]  /*62c00*/  HMMA.16816.F32 R20, R12.reuse, R26, R20 ;  /* 0x0000001a0c14723c */ /* 0x044ff60000001814 */
[----:B------:R0:W-:Y:S04]  /*62c10*/  STL.64 [R1+0x560], R4 ;  /* 0x0005600401007387 */ /* 0x0001e80000100a00 */
[----:B------:R1:W-:Y:S04]  /*62c20*/  STL.64 [R1+0x568], R6 ;  /* 0x0005680601007387 */ /* 0x0003e80000100a00 */
[----:B0-----:R-:W2:Y:S04]  /*62c30*/  LDL.LU R4, [R1+0x500] ;  /* 0x0005000001047983 */ /* 0x001ea80000300800 */
[----:B------:R-:W2:Y:S04]  /*62c40*/  LDL.LU R5, [R1+0x504] ;  /* 0x0005040001057983 */ /* 0x000ea80000300800 */
[----:B-1----:R-:W2:Y:S04]  /*62c50*/  LDL.LU R6, [R1+0x508] ;  /* 0x0005080001067983 */ /* 0x002ea80000300800 */
[----:B------:R-:W2:Y:S04]  /*62c60*/  LDL.LU R7, [R1+0x50c] ;  /* 0x00050c0001077983 */ /* 0x000ea80000300800 */
[----:B------:R-:W-:Y:S04]  /*62c70*/  STL [R1+0x38c4], R29 ;  /* 0x0038c41d01007387 */ /* 0x000fe80000100800 */
        /* <DEDUP_REMOVED lines=9> */
[----:B------:R-:W4:Y:S04]  /*62d10*/  LDL.LU.64 R20, [R1+0x3938] ;  /* 0x0039380001147983 */ /* 0x000f280000300a00 */
[----:B------:R-:W-:Y:S04]  /*62d20*/  STL.64 [R1+0x36f8], R26 ;  /* 0x0036f81a01007387 */ /* 0x000fe80000100a00 */
[----:B------:R0:W-:Y:S04]  /*62d30*/  STL.64 [R1+0x36f0], R24 ;  /* 0x0036f01801007387 */ /* 0x0001e80000100a00 */
[----:B0-----:R-:W2:Y:S04]  /*62d40*/  LDL.LU R24, [R1+0x510] ;  /* 0x0005100001187983 */ /* 0x001ea80000300800 */
[----:B------:R-:W2:Y:S04]  /*62d50*/  LDL.LU R25, [R1+0x514] ;  /* 0x0005140001197983 */ /* 0x000ea80000300800 */
[----:B------:R-:W2:Y:S04]  /*62d60*/  LDL.LU R26, [R1+0x518] ;  /* 0x00051800011a7983 */ /* 0x000ea80000300800 */
[----:B------:R-:W2:Y:S01]  /*62d70*/  LDL.LU R27, [R1+0x51c] ;  /* 0x00051c00011b7983 */ /* 0x000ea20000300800 */
[C---:B---3--:R-:W-:Y:S08]  /*62d80*/  HMMA.16816.F32 R8, R12.reuse, R22, R8 ;  /* 0x000000160c08723c */ /* 0x048ff00000001808 */
[C---:B----4-:R-:W-:Y:S11]  /*62d90*/  HMMA.16816.F32 R16, R12.reuse, R20, R16 ;  /* 0x000000140c10723c */ /* 0x050ff60000001810 */
[----:B------:R-:W-:Y:S04]  /*62da0*/  STL.64 [R1+0x530], R8 ;  /* 0x0005300801007387 */ /* 0x000fe80000100a00 */
[----:B------:R0:W-:Y:S04]  /*62db0*/  STL.64 [R1+0x538], R10 ;  /* 0x0005380a01007387 */ /* 0x0001e80000100a00 */
[----:B0-----:R-:W3:Y:S04]  /*62dc0*/  LDL.LU.64 R10, [R1+0x3930] ;  /* 0x00393000010a7983 */ /* 0x001ee80000300a00 */
[----:B------:R-:W4:Y:S04]  /*62dd0*/  LDL.LU.64 R8, [R1+0x3928] ;  /* 0x0039280001087983 */ /* 0x000f280000300a00 */
[----:B------:R-:W-:Y:S04]  /*62de0*/  STL.64 [R1+0x520], R16 ;  /* 0x0005201001007387 */ /* 0x000fe80000100a00 */
[----:B------:R0:W-:Y:S04]  /*62df0*/  STL.64 [R1+0x528], R18 ;  /* 0x0005281201007387 */ /* 0x0001e80000100a00 */
[----:B0-----:R-:W2:Y:S04]  /*62e00*/  LDL.LU.64 R18, [R1+0x3920] ;  /* 0x0039200001127983 */ /* 0x001ea80000300a00 */
[----:B------:R-:W3:Y:S04]  /*62e10*/  LDL.LU.64 R16, [R1+0x3918] ;  /* 0x0039180001107983 */ /* 0x000ee80000300a00 */
[----:B------:R-:W-:Y:S04]  /*62e20*/  STL.64 [R1+0x36d8], R22 ;  /* 0x0036d81601007387 */ /* 0x000fe80000100a00 */
[----:B------:R2:W-:Y:S02]  /*62e30*/  STL.64 [R1+0x36d0], R20 ;  /* 0x0036d01401007387 */ /* 0x0005e40000100a00 */
[----:B--2---:R-:W-:Y:S01]  /*62e40*/  HMMA.16816.F32 R20, R12, R18, R24 ;  /* 0x000000120c14723c */ /* 0x004fe20000001818 */
[----:B---3--:R-:W-:-:S02]  /*62e50*/  IMAD.MOV.U32 R26, RZ, RZ, R16 ;  /* 0x000000ffff1a7224 */ /* 0x008fc400078e0010 */
[----:B------:R-:W2:Y:S01]  /*62e60*/  LDL.LU R16, [R1+0x3914] ;  /* 0x0039140001107983 */ /* 0x000ea20000300800 */
[----:B------:R-:W-:Y:S02]  /*62e70*/  IMAD.MOV.U32 R27, RZ, RZ, R10 ;  /* 0x000000ffff1b7224 */ /* 0x000fe400078e000a */
[----:B------:R-:W-:Y:S02]  /*62e80*/  IMAD.MOV.U32 R24, RZ, RZ, R2 ;  /* 0x000000ffff187224 */ /* 0x000fe400078e0002 */
[----:B------:R-:W-:-:S11]  /*62e90*/  IMAD.MOV.U32 R25, RZ, RZ, R3 ;  /* 0x000000ffff197224 */ /* 0x000fd600078e0003 */
[----:B------:R-:W-:Y:S04]  /*62ea0*/  STL.64 [R1+0x510], R20 ;  /* 0x0005101401007387 */ /* 0x000fe80000100a00 */
[----:B------:R-:W-:Y:S04]  /*62eb0*/  STL.64 [R1+0x518], R22 ;  /* 0x0005181601007387 */ /* 0x000fe80000100a00 */
[----:B------:R-:W3:Y:S04]  /*62ec0*/  LDL.LU R10, [R1+0x3910] ;  /* 0x00391000010a7983 */ /* 0x000ee80000300800 */
        /* <DEDUP_REMOVED lines=8> */
[----:B------:R-:W3:Y:S04]  /*62f50*/  LDL.LU R20, [R1+0x3d0] ;  /* 0x0003d00001147983 */ /* 0x000ee80000300800 */
[----:B------:R-:W3:Y:S04]  /*62f60*/  LDL.LU R21, [R1+0x3d4] ;  /* 0x0003d40001157983 */ /* 0x000ee80000300800 */
[----:B------:R-:W3:Y:S04]  /*62f70*/  LDL.LU R22, [R1+0x3d8] ;  /* 0x0003d80001167983 */ /* 0x000ee80000300800 */
[----:B------:R-:W3:Y:S01]  /*62f80*/  LDL.LU R23, [R1+0x3dc] ;  /* 0x0003dc0001177983 */ /* 0x000ee20000300800 */
[C---:B--2---:R-:W-:Y:S03]  /*62f90*/  HMMA.16816.F32 R4, R12.reuse, R2, R4 ;  /* 0x000000020c04723c */ /* 0x044fe60000001804 */
[----:B---3--:R-:W-:Y:S04]  /*62fa0*/  STL.64 [R1+0x3870], R22 ;  /* 0x0038701601007387 */ /* 0x008fe80000100a00 */
[----:B------:R0:W-:Y:S04]  /*62fb0*/  STL.64 [R1+0x3868], R20 ;  /* 0x0038681401007387 */ /* 0x0001e80000100a00 */
[----:B0-----:R-:W2:Y:S04]  /*62fc0*/  LDL.LU R20, [R1+0x4f0] ;  /* 0x0004f00001147983 */ /* 0x001ea80000300800 */
[----:B------:R-:W2:Y:S04]  /*62fd0*/  LDL.LU R21, [R1+0x4f4] ;  /* 0x0004f40001157983 */ /* 0x000ea80000300800 */
[----:B------:R-:W2:Y:S04]  /*62fe0*/  LDL.LU R22, [R1+0x4f8] ;  /* 0x0004f80001167983 */ /* 0x000ea80000300800 */
[----:B------:R-:W2:Y:S04]  /*62ff0*/  LDL.LU R23, [R1+0x4fc] ;  /* 0x0004fc0001177983 */ /* 0x000ea80000300800 */
[----:B------:R-:W-:Y:S04]  /*63000*/  STL.64 [R1+0x500], R4 ;  /* 0x0005000401007387 */ /* 0x000fe80000100a00 */
[----:B------:R0:W-:Y:S04]  /*63010*/  STL.64 [R1+0x508], R6 ;  /* 0x0005080601007387 */ /* 0x0001e80000100a00 */
[----:B0-----:R-:W3:Y:S04]  /*63020*/  LDL.LU.64 R6, [R1+0x3900] ;  /* 0x0039000001067983 */ /* 0x001ee80000300a00 */
[----:B------:R-:W2:Y:S02]  /*63030*/  LDL.LU.64 R4, [R1+0x38f8] ;  /* 0x0038f80001047983 */ /* 0x000ea40000300a00 */
[----:B--2---:R-:W-:-:S15]  /*63040*/  HMMA.16816.F32 R20, R12, R4, R20 ;  /* 0x000000040c14723c */ /* 0x004fde0000001814 */
[----:B------:R-:W-:-:S04]  /*63050*/  NOP ;  /* 0x0000000000007918 */ /* 0x000fc80000000000 */
[----:B------:R-:W-:Y:S04]  /*63060*/  STL.64 [R1+0x4f0], R20 ;  /* 0x0004f01401007387 */ /* 0x000fe80000100a00 */
[----:B------:R3:W-:Y:S02]  /*63070*/  STL.64 [R1+0x4f8], R22 ;  /* 0x0004f81601007387 */ /* 0x0007e40000100a00 */
[----:B---3--:R-:W-:Y:S01]  /*63080*/  HMMA.16816.F32 R20, R12, R6, R24 ;  /* 0x000000060c14723c */ /* 0x008fe20000001818 */
[----:B------:R-:W-:Y:S02]  /*63090*/  IMAD.MOV.U32 R24, RZ, RZ, R11 ;  /* 0x000000ffff187224 */ /* 0x000fe400078e000b */
[----:B----4-:R-:W-:Y:S01]  /*630a0*/  IMAD.MOV.U32 R26, RZ, RZ, R9 ;  /* 0x000000ffff1a7224 */ /* 0x010fe200078e0009 */
[----:B------:R-:W2:Y:S01]  /*630b0*/  LDL.LU R11, [R1+0x38f0] ;  /* 0x0038f000010b7983 */ /* 0x000ea20000300800 */
[----:B------:R-:W-:-:S02]  /*630c0*/  IMAD.MOV.U32 R27, RZ, RZ, R17 ;  /* 0x000000ffff1b7224 */ /* 0x000fc400078e0011 */
[----:B------:R-:W-:-:S12]  /*630d0*/  IMAD.MOV.U32 R25, RZ, RZ, R8 ;  /* 0x000000ffff197224 */ /* 0x000fd800078e0008 */
[----:B------:R0:W-:Y:S04]  /*630e0*/  STL.64 [R1+0x4e0], R20 ;  /* 0x0004e01401007387 */ /* 0x0001e80000100a00 */
[----:B------:R1:W-:Y:S04]  /*630f0*/  STL.64 [R1+0x4e8], R22 ;  /* 0x0004e81601007387 */ /* 0x0003e80000100a00 */
[----:B------:R-:W3:Y:S04]  /*63100*/  LDL.LU R8, [R1+0x38ec] ;  /* 0x0038ec0001087983 */ /* 0x000ee80000300800 */
[----:B------:R-:W3:Y:S04]  /*63110*/  LDL.LU R9, [R1+0x38e8] ;  /* 0x0038e80001097983 */ /* 0x000ee80000300800 */
[----:B------:R4:W-:Y:S04]  /*63120*/  STL.64 [R1+0x3878], R26 ;  /* 0x0038781a01007387 */ /* 0x0009e80000100a00 */
[----:B------:R1:W-:Y:S04]  /*63130*/  STL.64 [R1+0x3890], R24 ;  /* 0x0038901801007387 */ /* 0x0003e80000100a00 */
[----:B0-----:R-:W2:Y:S04]  /*63140*/  LDL.LU R20, [R1+0x430] ;  /* 0x0004300001147983 */ /* 0x001ea80000300800 */
[----:B------:R-:W2:Y:S04]  /*63150*/  LDL.LU R21, [R1+0x434] ;  /* 0x0004340001157983 */ /* 0x000ea80000300800 */
[----:B-1----:R-:W2:Y:S04]  /*63160*/  LDL.LU R22, [R1+0x438] ;  /* 0x0004380001167983 */ /* 0x002ea80000300800 */
[----:B------:R-:W2:Y:S04]  /*63170*/  LDL.LU R23, [R1+0x43c] ;  /* 0x00043c0001177983 */ /* 0x000ea80000300800 */
[----:B------:R-:W2:Y:S01]  /*63180*/  LDL.LU R29, [R1+0x10a0] ;  /* 0x0010a000011d7983 */ /* 0x000ea20000300800 */
[----:B----4-:R-:W-:-:S03]  /*63190*/  IMAD.MOV.U32 R26, RZ, RZ, R16 ;  /* 0x000000ffff1a7224 */ /* 0x010fc600078e0010 */
[----:B------:R-:W4:Y:S04]  /*631a0*/  LDL.LU R25, [R1+0x109c] ;  /* 0x00109c0001197983 */ /* 0x000f280000300800 */
[----:B------:R-:W2:Y:S04]  /*631b0*/  LDL.LU R16, [R1+0x10a8] ;  /* 0x0010a80001107983 */ /* 0x000ea80000300800 */
[----:B------:R-:W4:Y:S01]  /*631c0*/  LDL.LU R24, [R1+0x10a4] ;  /* 0x0010a40001187983 */ /* 0x000f220000300800 */
[----:B------:R-:W-:-:S05]  /*631d0*/  IMAD.MOV.U32 R27, RZ, RZ, R0 ;  /* 0x000000ffff1b7224 */ /* 0x000fca00078e0000 */
[----:B------:R-:W-:Y:S04]  /*631e0*/  STL.64 [R1+0x38d0], R26 ;  /* 0x0038d01a01007387 */ /* 0x000fe80000100a00 */
[----:B----4-:R0:W-:Y:S04]  /*631f0*/  STL.64 [R1+0x38c8], R24 ;  /* 0x0038c81801007387 */ /* 0x0101e80000100a00 */
[----:B0-----:R-:W4:Y:S04]  /*63200*/  LDL.LU R24, [R1+0x4c0] ;  /* 0x0004c00001187983 */ /* 0x001f280000300800 */
[----:B------:R-:W4:Y:S04]  /*63210*/  LDL.LU R25, [R1+0x4c4] ;  /* 0x0004c40001197983 */ /* 0x000f280000300800 */
[----:B------:R-:W2:Y:S04]  /*63220*/  LDL.LU R26, [R1+0x4c8] ;  /* 0x0004c800011a7983 */ /* 0x000ea80000300800 */
[----:B------:R-:W2:Y:S04]  /*63230*/  LDL.LU R27, [R1+0x4cc] ;  /* 0x0004cc00011b7983 */ /* 0x000ea80000300800 */
[----:B--2---:R-:W-:Y:S04]  /*63240*/  STL.64 [R1+0x38e0], R26 ;  /* 0x0038e01a01007387 */ /* 0x004fe80000100a00 */
[----:B----4-:R0:W-:Y:S04]  /*63250*/  STL.64 [R1+0x38d8], R24 ;  /* 0x0038d81801007387 */ /* 0x0101e80000100a00 */
[----:B0-----:R-:W3:Y:S04]  /*63260*/  LDL.LU R24, [R1+0x4d0] ;  /* 0x0004d00001187983 */ /* 0x001ee80000300800 */
[----:B------:R-:W3:Y:S04]  /*63270*/  LDL.LU R25, [R1+0x4d4] ;  /* 0x0004d40001197983 */ /* 0x000ee80000300800 */
[----:B------:R-:W3:Y:S04]  /*63280*/  LDL.LU R26, [R1+0x4d8] ;  /* 0x0004d800011a7983 */ /* 0x000ee80000300800 */
[----:B------:R-:W3:Y:S04]  /*63290*/  LDL.LU R27, [R1+0x4dc] ;  /* 0x0004dc00011b7983 */ /* 0x000ee80000300800 */
[----:B------:R-:W2:Y:S04]  /*632a0*/  LDL.LU R17, [R1+0x10b0] ;  /* 0x0010b00001117983 */ /* 0x000ea80000300800 */
[----:B------:R-:W4:Y:S04]  /*632b0*/  LDL.LU R0, [R1+0x10b8] ;  /* 0x0010b80001007983 */ /* 0x000f280000300800 */
        /* <DEDUP_REMOVED lines=12> */
[C---:B---3--:R-:W-:Y:S03]  /*63380*/  HMMA.16816.F32 R24, R12.reuse, R8, R24 ;  /* 0x000000080c18723c */ /* 0x048fe60000001818 */
[----:B--2---:R-:W-:Y:S04]  /*63390*/  STL.64 [R1+0x38b0], R22 ;  /* 0x0038b01601007387 */ /* 0x004fe80000100a00 */
        /* <DEDUP_REMOVED lines=20> */
[----:B------:R-:W2:Y:S04]  /*634e0*/  LDL.LU.64 R24, [R1+0x38c8] ;  /* 0x0038c80001187983 */ /* 0x000ea80000300a00 */
[----:B------:R0:W-:Y:S04]  /*634f0*/  STL.64 [R1+0x3678], R10 ;  /* 0x0036780a01007387 */ /* 0x0001e80000100a00 */
[----:B0-----:R-:W3:Y:S04]  /*63500*/  LDL.LU R10, [R1+0x80] ;  /* 0x00008000010a7983 */ /* 0x001ee80000300800 */
[----:B------:R-:W3:Y:S04]  /*63510*/  LDL.LU R11, [R1+0x84] ;  /* 0x00008400010b7983 */ /* 0x000ee80000300800 */
[----:B------:R0:W-:Y:S04]  /*63520*/  STL.64 [R1+0x3670], R8 ;  /* 0x0036700801007387 */ /* 0x0001e80000100a00 */
[----:B0-----:R-:W3:Y:S04]  /*63530*/  LDL.LU R9, [R1+0x10ac] ;  /* 0x0010ac0001097983 */ /* 0x001ee80000300800 */
[----:B------:R-:W4:Y:S01]  /*63540*/  LDL.LU R8, [R1+0x10b4] ;  /* 0x0010b40001087983 */ /* 0x000f220000300800 */
[----:B--2---:R-:W-:-:S02]  /*63550*/  IMAD R25, R25, 0x100, R29 ;  /* 0x0000010019197824 */ /* 0x004fc400078e021d */
[----:B------:R-:W-:Y:S01]  /*63560*/  IMAD R24, R24, 0x100, R16 ;  /* 0x0000010018187824 */ /* 0x000fe200078e0210 */
[----:B------:R-:W2:Y:S04]  /*63570*/  LDL.LU R29, [R1+0x38c4] ;  /* 0x0038c400011d7983 */ /* 0x000ea80000300800 */
[----:B------:R-:W2:Y:S01]  /*63580*/  LDL.LU R16, [R1+0x38c0] ;  /* 0x0038c00001107983 */ /* 0x000ea20000300800 */
[----:B---3--:R-:W-:-:S03]  /*63590*/  IMAD R9, R9, 0x100, R17 ;  /* 0x0000010009097824 */ /* 0x008fc600078e0211 */
[----:B------:R-:W2:Y:S01]  /*635a0*/  LDL.LU R17, [R1+0x38bc] ;  /* 0x0038bc0001117983 */ /* 0x000ea20000300800 */
[----:B----4-:R-:W-:-:S03]  /*635b0*/  IMAD R8, R8, 0x100, R0 ;  /* 0x0000010008087824 */ /* 0x010fc600078e0200 */
[----:B------:R-:W3:Y:S01]  /*635c0*/  LDL.LU R0, [R1+0x38b8] ;  /* 0x0038b80001007983 */ /* 0x000ee20000300800 */
[----:B--2---:R-:W-:Y:S03]  /*635d0*/  HMMA.16816.F32 R12, R12, R16, R20 ;  /* 0x000000100c0c723c */ /* 0x004fe60000001814 */
[----:B------:R-:W2:Y:S04]  /*635e0*/  LDL.LU.64 R22, [R1+0x38b0] ;  /* 0x0038b00001167983 */ /* 0x000ea80000300a00 */
[----:B------:R-:W2:Y:S04]  /*635f0*/  LDL.LU.64 R20, [R1+0x38a8] ;  /* 0x0038a80001147983 */ /* 0x000ea80000300a00 */
[----:B------:R-:W-:Y:S08]  /*63600*/  STL [R1+0x3668], R17 ;  /* 0x0036681101007387 */ /* 0x000ff00000100800 */
[----:B------:R0:W-:Y:S04]  /*63610*/  STL.64 [R1+0x480], R12 ;  /* 0x0004800c01007387 */ /* 0x0001e80000100a00 */
[----:B------:R1:W-:Y:S01]  /*63620*/  STL.64 [R1+0x488], R14 ;  /* 0x0004880e01007387 */ /* 0x0003e20000100a00 */
[----:B0-----:R-:W-:-:S02]  /*63630*/  F2FP.F16.E4M3.UNPACK_B R12, R25 ;  /* 0x00000019ff0c723e */ /* 0x001fc400020006ff */
[----:B------:R-:W-:Y:S02]  /*63640*/  F2FP.F16.E4M3.UNPACK_B R13, R24 ;  /* 0x00000018ff0d723e */ /* 0x000fe400020006ff */
[----:B-1----:R-:W-:Y:S02]  /*63650*/  F2FP.F16.E4M3.UNPACK_B R14, R9 ;  /* 0x00000009ff0e723e */ /* 0x002fe400020006ff */
[----:B------:R-:W-:-:S07]  /*63660*/  F2FP.F16.E4M3.UNPACK_B R15, R8 ;  /* 0x00000008ff0f723e */ /* 0x000fce00020006ff */
        /* <DEDUP_REMOVED lines=12> */
[----:B------:R-:W4:Y:S04]  /*63730*/  LDL.LU R17, [R1+0x10bc] ;  /* 0x0010bc0001117983 */ /* 0x000f280000300800 */
[----:B------:R3:W-:Y:S02]  /*63740*/  STL.64 [R1+0x36b8], R18 ;  /* 0x0036b81201007387 */ /* 0x0007e40000100a00 */
[----:B---3--:R-:W-:Y:S01]  /*63750*/  IMAD.MOV.U32 R19, RZ, RZ, R0 ;  /* 0x000000ffff137224 */ /* 0x008fe200078e0000 */
[----:B--2---:R-:W-:Y:S01]  /*63760*/  HMMA.16816.F32 R24, R12, R26, R20 ;  /* 0x0000001a0c18723c */ /* 0x004fe20000001814 */
[----:B----4-:R0:W-:Y:S04]  /*63770*/  STL.64 [R1+0x36b0], R16 ;  /* 0x0036b01001007387 */ /* 0x0101e80000100a00 */
[----:B0-----:R-:W2:Y:S04]  /*63780*/  LDL.LU R16, [R1+0x410] ;  /* 0x0004100001107983 */ /* 0x001ea80000300800 */
[----:B------:R-:W2:Y:S04]  /*63790*/  LDL.LU R17, [R1+0x414] ;  /* 0x0004140001117983 */ /* 0x000ea80000300800 */
[----:B------:R-:W2:Y:S04]  /*637a0*/  LDL.LU R18, [R1+0x418] ;  /* 0x0004180001127983 */ /* 0x000ea80000300800 */
[----:B------:R-:W3:Y:S04]  /*637b0*/  LDL.LU.64 R22, [R1+0x3870] ;  /* 0x0038700001167983 */ /* 0x000ee80000300a00 */
[----:B------:R-:W3:Y:S04]  /*637c0*/  LDL.LU.64 R20, [R1+0x3868] ;  /* 0x0038680001147983 */ /* 0x000ee80000300a00 */
[----:B------:R-:W-:Y:S04]  /*637d0*/  STL.64 [R1+0x430], R24 ;  /* 0x0004301801007387 */ /* 0x000fe80000100a00 */
[----:B------:R0:W-:Y:S01]  /*637e0*/  STL [R1+0x438], R26 ;  /* 0x0004381a01007387 */ /* 0x0001e20000100800 */
[----:B------:R-:W-:-:S03]  /*637f0*/  IMAD.MOV.U32 R0, RZ, RZ, R27 ;  /* 0x000000ffff007224 */ /* 0x000fc600078e001b */
[----:B0-----:R-:W3:Y:S04]  /*63800*/  LDL.LU.64 R26, [R1+0x3860] ;  /* 0x00386000011a7983 */ /* 0x001ee80000300a00 */
[----:B------:R-:W4:Y:S04]  /*63810*/  LDL.LU.64 R24, [R1+0x3858] ;  /* 0x0038580001187983 */ /* 0x000f280000300a00 */
[----:B------:R0:W-:Y:S04]  /*63820*/  STL [R1+0x3068], R0 ;  /* 0x0030680001007387 */ /* 0x0001e80000100800 */
[----:B0-----:R-:W3:Y:S01]  /*63830*/  LDL.LU R0, [R1+0x10c0] ;  /* 0x0010c00001007983 */ /* 0x001ee20000300800 */
[C---:B--2---:R-:W-:Y:S08]  /*63840*/  HMMA.16816.F32 R8, R12.reuse, R10, R16 ;  /* 0x0000000a0c08723c */ /* 0x044ff00000001810 */
[C---:B----4-:R-:W-:Y:S08]  /*63850*/  HMMA.16816.F32 R16, R12.reuse, R24, R4 ;  /* 0x000000180c10723c */ /* 0x050ff00000001804 */
[C---:B---3--:R-:W-:Y:S03]  /*63860*/  HMMA.16816.F32 R4, R12.reuse, R26, R20 ;  /* 0x0000001a0c04723c */ /* 0x048fe60000001814 */
[----:B------:R0:W-:Y:S04]  /*63870*/  STL.64 [R1+0x410], R8 ;  /* 0x0004100801007387 */ /* 0x0001e80000100a00 */
[----:B------:R1:W-:Y:S04]  /*63880*/  STL.64 [R1+0x418], R10 ;  /* 0x0004180a01007387 */ /* 0x0003e80000100a00 */
[----:B0-----:R-:W2:Y:S04]  /*63890*/  LDL.LU R8, [R1+0xf0] ;  /* 0x0000f00001087983 */ /* 0x001ea80000300800 */
[----:B------:R-:W-:Y:S04]  /*638a0*/  STL.64 [R1+0x3f0], R16 ;  /* 0x0003f01001007387 */ /* 0x000fe80000100a00 */
[----:B------:R-:W-:Y:S04]  /*638b0*/  STL.64 [R1+0x3f8], R18 ;  /* 0x0003f81201007387 */ /* 0x000fe80000100a00 */
[----:B------:R0:W-:Y:S04]  /*638c0*/  STL.64 [R1+0x3d0], R4 ;  /* 0x0003d00401007387 */ /* 0x0001e80000100a00 */
[----:B------:R3:W-:Y:S04]  /*638d0*/  STL.64 [R1+0x3d8], R6 ;  /* 0x0003d80601007387 */ /* 0x0007e80000100a00 */
[----:B------:R-:W2:Y:S04]  /*638e0*/  LDL.LU R9, [R1+0xf4] ;  /* 0x0000f40001097983 */ /* 0x000ea80000300800 */
[----:B-1----:R-:W4:Y:S04]  /*638f0*/  LDL.LU R10, [R1+0xf8] ;  /* 0x0000f800010a7983 */ /* 0x002f280000300800 */
[----:B------:R-:W4:Y:S04]  /*63900*/  LDL.LU R11, [R1+0xfc] ;  /* 0x0000fc00010b7983 */ /* 0x000f280000300800 */
[----:B0-----:R-:W2:Y:S04]  /*63910*/  LDL.LU R4, [R1+0x130] ;  /* 0x0001300001047983 */ /* 0x001ea80000300800 */
[----:B------:R-:W2:Y:S04]  /*63920*/  LDL.LU R5, [R1+0x134] ;  /* 0x0001340001057983 */ /* 0x000ea80000300800 */
[----:B---3--:R-:W3:Y:S04]  /*63930*/  LDL.LU R6, [R1+0x138] ;  /* 0x0001380001067983 */ /* 0x008ee80000300800 */
[----:B------:R-:W3:Y:S04]  /*63940*/  LDL.LU R7, [R1+0x13c] ;  /* 0x00013c0001077983 */ /* 0x000ee80000300800 */
        /* <DEDUP_REMOVED lines=14> */
[----:B--2---:R0:W-:Y:S04]  /*63a30*/  STL.64 [R1+0x3708], R22 ;  /* 0x0037081601007387 */ /* 0x0041e80000100a00 */
[----:B------:R-:W-:Y:S04]  /*63a40*/  STL.64 [R1+0x3700], R20 ;  /* 0x0037001401007387 */ /* 0x000fe80000100a00 */
[----:B------:R-:W2:Y:S04]  /*63a50*/  LDL.LU R24, [R1+0x1f0] ;  /* 0x0001f00001187983 */ /* 0x000ea80000300800 */
[----:B------:R-:W2:Y:S04]  /*63a60*/  LDL.LU R25, [R1+0x1f4] ;  /* 0x0001f40001197983 */ /* 0x000ea80000300800 */
[----:B------:R-:W2:Y:S04]  /*63a70*/  LDL.LU R26, [R1+0x1f8] ;  /* 0x0001f800011a7983 */ /* 0x000ea80000300800 */
[----:B------:R-:W2:Y:S04]  /*63a80*/  LDL.LU R27, [R1+0x1fc] ;  /* 0x0001fc00011b7983 */ /* 0x000ea80000300800 */
[----:B--2---:R-:W-:Y:S04]  /*63a90*/  STL.64 [R1+0x3718], R26 ;  /* 0x0037181a01007387 */ /* 0x004fe80000100a00 */
[----:B------:R1:W-:Y:S04]  /*63aa0*/  STL.64 [R1+0x3710], R24 ;  /* 0x0037101801007387 */ /* 0x0003e80000100a00 */
[----:B0-----:R-:W2:Y:S04]  /*63ab0*/  LDL.LU R22, [R1] ;  /* 0x0000000001167983 */ /* 0x001ea80000300800 */
[----:B------:R-:W2:Y:S04]  /*63ac0*/  LDL.LU R23, [R1+0x4] ;  /* 0x0000040001177983 */ /* 0x000ea80000300800 */
[----:B--2---:R0:W-:Y:S04]  /*63ad0*/  STL.64 [R1+0x3720], R22 ;  /* 0x0037201601007387 */ /* 0x0041e80000100a00 */
[----:B-1----:R-:W2:Y:S04]  /*63ae0*/  LDL.LU R24, [R1+0x210] ;  /* 0x0002100001187983 */ /* 0x002ea80000300800 */
[----:B------:R-:W2:Y:S04]  /*63af0*/  LDL.LU R25, [R1+0x214] ;  /* 0x0002140001197983 */ /* 0x000ea80000300800 */
[----:B------:R-:W2:Y:S04]  /*63b00*/  LDL.LU R26, [R1+0x218] ;  /* 0x00021800011a7983 */ /* 0x000ea80000300800 */
[----:B------:R-:W2:Y:S04]  /*63b10*/  LDL.LU R27, [R1+0x21c] ;  /* 0x00021c00011b7983 */ /* 0x000ea80000300800 */
[----:B--2---:R-:W-:Y:S04]  /*63b20*/  STL.64 [R1+0x3730], R26 ;  /* 0x0037301a01007387 */ /* 0x004fe80000100a00 */
[----:B------:R1:W-:Y:S04]  /*63b30*/  STL.64 [R1+0x3728], R24 ;  /* 0x0037281801007387 */ /* 0x0003e80000100a00 */
[----:B------:R-:W2:Y:S04]  /*63b40*/  LDL.LU R20, [R1+0x8] ;  /* 0x0000080001147983 */ /* 0x000ea80000300800 */
[----:B------:R-:W2:Y:S04]  /*63b50*/  LDL.LU R21, [R1+0xc] ;  /* 0x00000c0001157983 */ /* 0x000ea80000300800 */
[----:B0-----:R-:W3:Y:S04]  /*63b60*/  LDL.LU R22, [R1+0x10] ;  /* 0x0000100001167983 */ /* 0x001ee80000300800 */
[----:B------:R-:W3:Y:S04]  /*63b70*/  LDL.LU R23, [R1+0x14] ;  /* 0x0000140001177983 */ /* 0x000ee80000300800 */
[----:B--2---:R0:W-:Y:S04]  /*63b80*/  STL.64 [R1+0x3738], R20 ;  /* 0x0037381401007387 */ /* 0x0041e80000100a00 */
[----:B---3--:R-:W-:Y:S04]  /*63b90*/  STL.64 [R1+0x3750], R22 ;  /* 0x0037501601007387 */ /* 0x008fe80000100a00 */
[----:B-1----:R-:W2:Y:S04]  /*63ba0*/  LDL.LU R24, [R1+0x230] ;  /* 0x0002300001187983 */ /* 0x002ea80000300800 */
[----:B------:R-:W2:Y:S04]  /*63bb0*/  LDL.LU R25, [R1+0x234] ;  /* 0x0002340001197983 */ /* 0x000ea80000300800 */
[----:B------:R-:W3:Y:S04]  /*63bc0*/  LDL.LU R26, [R1+0x238] ;  /* 0x00023800011a7983 */ /* 0x000ee80000300800 */
[----:B------:R-:W3:Y:S04]  /*63bd0*/  LDL.LU R27, [R1+0x23c] ;  /* 0x00023c00011b7983 */ /* 0x000ee80000300800 */
[----:B0-----:R-:W2:Y:S04]  /*63be0*/  LDL.LU R20, [R1+0x18] ;  /* 0x0000180001147983 */ /* 0x001ea80000300800 */
[----:B------:R-:W2:Y:S04]  /*63bf0*/  LDL.LU R21, [R1+0x1c] ;  /* 0x00001c0001157983 */ /* 0x000ea80000300800 */
[----:B--2---:R-:W-:Y:S04]  /*63c00*/  STL.64 [R1+0x3768], R20 ;  /* 0x0037681401007387 */ /* 0x004fe80000100a00 */
[----:B---3--:R-:W-:Y:S04]  /*63c10*/  STL.64 [R1+0x3748], R26 ;  /* 0x0037481a01007387 */ /* 0x008fe80000100a00 */
[----:B------:R0:W-:Y:S04]  /*63c20*/  STL.64 [R1+0x3740], R24 ;  /* 0x0037401801007387 */ /* 0x0001e80000100a00 */
[----:B0-----:R-:W2:Y:S04]  /*63c30*/  LDL.LU R24, [R1+0x250] ;  /* 0x0002500001187983 */ /* 0x001ea80000300800 */
[----:B------:R-:W2:Y:S04]  /*63c40*/  LDL.LU R25, [R1+0x254] ;  /* 0x0002540001197983 */ /* 0x000ea80000300800 */
[----:B------:R-:W3:Y:S04]  /*63c50*/  LDL.LU R26, [R1+0x258] ;  /* 0x00025800011a7983 */ /* 0x000ee80000300800 */
[----:B------:R-:W3:Y:S04]  /*63c60*/  LDL.LU R27, [R1+0x25c] ;  /* 0x00025c00011b7983 */ /* 0x000ee80000300800 */
[----:B------:R-:W2:Y:S04]  /*63c70*/  LDL.LU R22, [R1+0x20] ;  /* 0x0000200001167983 */ /* 0x000ea80000300800 */
        /* <DEDUP_REMOVED lines=28> */
[----:B------:R-:W3:Y:S04]  /*63e40*/  LDL.LU R22, [R1+0x40] ;  /* 0x0000400001167983 */ /* 0x000ee80000300800 */
[----:B------:R-:W3:Y:S04]  /*63e50*/  LDL.LU R23, [R1+0x44] ;  /* 0x0000440001177983 */ /* 0x000ee80000300800 */
[----:B--2---:R-:W-:Y:S04]  /*63e60*/  STL.64 [R1+0x37c8], R20 ;  /* 0x0037c81401007387 */ /* 0x004fe80000100a00 */
[----:B---3--:R-:W-:Y:S04]  /*63e70*/  STL.64 [R1+0x37e0], R22 ;  /* 0x0037e01601007387 */ /* 0x008fe80000100a00 */
[----:B------:R-:W-:Y:S04]  /*63e80*/  STL.64 [R1+0x37a8], R26 ;  /* 0x0037a81a01007387 */ /* 0x000fe80000100a00 */
        /* <DEDUP_REMOVED lines=42> */
[----:B------:R-:W4:Y:S04]  /*64130*/  LDL.LU R21, [R1+0x6c] ;  /* 0x00006c0001157983 */ /* 0x000f280000300800 */
        /* <DEDUP_REMOVED lines=26> */
[----:B0-----:R-:W3:Y:S04]  /*642e0*/  LDL.LU R4, [R1+0x150] ;  /* 0x0001500001047983 */ /* 0x001ee80000300800 */
[----:B------:R-:W3:Y:S04]  /*642f0*/  LDL.LU R5, [R1+0x154] ;  /* 0x0001540001057983 */ /* 0x000ee80000300800 */
[----:B------:R-:W3:Y:S04]  /*64300*/  LDL.LU R6, [R1+0x158] ;  /* 0x0001580001067983 */ /* 0x000ee80000300800 */
[----:B------:R-:W3:Y:S04]  /*64310*/  LDL.LU R7, [R1+0x15c] ;  /* 0x00015c0001077983 */ /* 0x000ee80000300800 */
[----:B----4-:R-:W-:Y:S04]  /*64320*/  STL.64 [R1+0x3688], R10 ;  /* 0x0036880a01007387 */ /* 0x010fe80000100a00 */
[----:B------:R0:W-:Y:S04]  /*64330*/  STL.64 [R1+0x3680], R8 ;  /* 0x0036800801007387 */ /* 0x0001e80000100a00 */
[----:B0-----:R-:W4:Y:S04]  /*64340*/  LDL.LU R8, [R1+0x110] ;  /* 0x0001100001087983 */ /* 0x001f280000300800 */
[----:B------:R-:W4:Y:S04]  /*64350*/  LDL.LU R9, [R1+0x114] ;  /* 0x0001140001097983 */ /* 0x000f280000300800 */
[----:B------:R-:W4:Y:S04]  /*64360*/  LDL.LU R10, [R1+0x118] ;  /* 0x00011800010a7983 */ /* 0x000f280000300800 */
[----:B------:R-:W4:Y:S01]  /*64370*/  LDL.LU R11, [R1+0x11c] ;  /* 0x00011c00010b7983 */ /* 0x000f220000300800 */
        /* <DEDUP_REMOVED lines=83> */
[----:B0-----:R-:W3:Y:S04]  /*648b0*/  LDL.LU.64 R22, [R1+0x3708] ;  /* 0x0037080001167983 */ /* 0x001ee80000300a00 */
[----:B------:R-:W3:Y:S01]  /*648c0*/  LDL.LU.64 R20, [R1+0x3700] ;  /* 0x0037000001147983 */ /* 0x000ee20000300a00 */
[----:B--2---:R-:W-:-:S15]  /*648d0*/  HMMA.16816.F32 R24, R12, R28, R24 ;  /* 0x0000001c0c18723c */ /* 0x004fde0000001818 */
[----:B------:R-:W-:-:S04]  /*648e0*/  NOP ;  /* 0x0000000000007918 */ /* 0x000fc80000000000 */
        /* <DEDUP_REMOVED lines=9> */
[----:B------:R-:W2:Y:S02]  /*64980*/  LDL.LU.64 R20, [R1+0x36e0] ;  /* 0x0036e00001147983 */ /* 0x000ea40000300a00 */
[----:B--2---:R-:W-:Y:S02]  /*64990*/  HMMA.16816.F32 R24, R12, R24, R20 ;  /* 0x000000180c18723c */ /* 0x004fe40000001814 */
[----:B------:R-:W2:Y:S04]  /*649a0*/  LDL.LU.64 R22, [R1+0x36d8] ;  /* 0x0036d80001167983 */ /* 0x000ea80000300a00 */
[----:B------:R-:W3:-:S13]  /*649b0*/  LDL.LU.64 R20, [R1+0x36d0] ;  /* 0x0036d00001147983 */ /* 0x000eda0000300a00 */
[----:B------:R0:W-:Y:S04]  /*649c0*/  STL.64 [R1+0x1b0], R24 ;  /* 0x0001b01801007387 */ /* 0x0001e80000100a00 */
[----:B------:R1:W-:Y:S04]  /*649d0*/  STL.64 [R1+0x1b8], R26 ;  /* 0x0001b81a01007387 */ /* 0x0003e80000100a00 */
[----:B0-----:R-:W3:Y:S04]  /*649e0*/  LDL.LU R24, [R1+0xc0] ;  /* 0x0000c00001187983 */ /* 0x001ee80000300800 */
[----:B------:R-:W3:Y:S04]  /*649f0*/  LDL.LU R25, [R1+0xc4] ;  /* 0x0000c40001197983 */ /* 0x000ee80000300800 */
[----:B-1----:R-:W3:Y:S04]  /*64a00*/  LDL.LU R26, [R1+0xc8] ;  /* 0x0000c800011a7983 */ /* 0x002ee80000300800 */
[----:B------:R-:W3:Y:S01]  /*64a10*/  LDL.LU R27, [R1+0xcc] ;  /* 0x0000cc00011b7983 */ /* 0x000ee20000300800 */
[----:B--2---:R-:W-:-:S15]  /*64a20*/  HMMA.16816.F32 R16, R12, R22, R16 ;  /* 0x000000160c10723c */ /* 0x004fde0000001810 */
[----:B------:R-:W-:-:S04]  /*64a30*/  NOP ;  /* 0x0000000000007918 */ /* 0x000fc80000000000 */
[----:B------:R-:W-:Y:S04]  /*64a40*/  STL.64 [R1+0x190], R16 ;  /* 0x0001901001007387 */ /* 0x000fe80000100a00 */
[----:B------:R0:W-:Y:S04]  /*64a50*/  STL.64 [R1+0x198], R18 ;  /* 0x0001981201007387 */ /* 0x0001e80000100a00 */
[----:B0-----:R-:W3:Y:S04]  /*64a60*/  LDL.LU.64 R18, [R1+0x36c8] ;  /* 0x0036c80001127983 */ /* 0x001ee80000300a00 */
[----:B------:R-:W3:Y:S02]  /*64a70*/  LDL.LU.64 R16, [R1+0x36c0] ;  /* 0x0036c00001107983 */ /* 0x000ee40000300a00 */
[----:B---3--:R-:W-:Y:S02]  /*64a80*/  HMMA.16816.F32 R20, R12, R20, R16 ;  /* 0x000000140c14723c */ /* 0x008fe40000001810 */
        /* <DEDUP_REMOVED lines=25> */
[----:B------:R-:W2:Y:S02]  /*64c20*/  LDL.LU.64 R8, [R1+0x3680] ;  /* 0x0036800001087983 */ /* 0x000ea40000300a00 */
[----:B--2---:R-:W-:Y:S02]  /*64c30*/  HMMA.16816.F32 R4, R12, R6, R8 ;  /* 0x000000060c04723c */ /* 0x004fe40000001808 */
[----:B------:R-:W2:Y:S04]  /*64c40*/  LDL.LU.64 R10, [R1+0x3678] ;  /* 0x00367800010a7983 */ /* 0x000ea80000300a00 */
[----:B------:R-:W4:-:S13]  /*64c50*/  LDL.LU.64 R8, [R1+0x3670] ;  /* 0x0036700001087983 */ /* 0x000f1a0000300a00 */
[----:B------:R-:W-:Y:S04]  /*64c60*/  STL.64 [R1+0xf0], R4 ;  /* 0x0000f00401007387 */ /* 0x000fe80000100a00 */
[----:B------:R2:W-:Y:S01]  /*64c70*/  STL.64 [R1+0xf8], R6 ;  /* 0x0000f80601007387 */ /* 0x0005e20000100a00 */
[----:B---3--:R-:W-:Y:S01]  /*64c80*/  IMAD R2, R17, 0x100, R0 ;  /* 0x0000010011027824 */ /* 0x008fe200078e0200 */
[C---:B----4-:R-:W-:Y:S08]  /*64c90*/  HMMA.16816.F32 R20, R12.reuse, R8, R20 ;  /* 0x000000080c14723c */ /* 0x050ff00000001814 */
[----:B--2---:R-:W-:Y:S11]  /*64ca0*/  HMMA.16816.F32 R4, R12, R10, R24 ;  /* 0x0000000a0c04723c */ /* 0x004ff60000001818 */
[----:B------:R-:W-:Y:S04]  /*64cb0*/  STL.64 [R1+0xd0], R20 ;  /* 0x0000d01401007387 */ /* 0x000fe80000100a00 */
[----:B------:R-:W-:Y:S04]  /*64cc0*/  STL.64 [R1+0xd8], R22 ;  /* 0x0000d81601007387 */ /* 0x000fe80000100a00 */
[----:B------:R-:W2:Y:S04]  /*64cd0*/  LDL.LU R17, [R1+0x10c8] ;  /* 0x0010c80001117983 */ /* 0x000ea80000300800 */
[----:B------:R0:W-:Y:S04]  /*64ce0*/  STL.64 [R1+0xc0], R4 ;  /* 0x0000c00401007387 */ /* 0x0001e80000100a00 */
[----:B------:R1:W-:Y:S04]  /*64cf0*/  STL.64 [R1+0xc8], R6 ;  /* 0x0000c80601007387 */ /* 0x0003e80000100a00 */
[----:B------:R-:W2:Y:S04]  /*64d00*/  LDL.LU R3, [R1+0x10c4] ;  /* 0x0010c40001037983 */ /* 0x000ea80000300800 */
[----:B0-----:R-:W3:Y:S04]  /*64d10*/  LDL.LU R4, [R1+0x10d0] ;  /* 0x0010d00001047983 */ /* 0x001ee80000300800 */
[----:B------:R-:W3:Y:S04]  /*64d20*/  LDL.LU R5, [R1+0x10cc] ;  /* 0x0010cc0001057983 */ /* 0x000ee80000300800 */
[----:B------:R-:W4:Y:S04]  /*64d30*/  LDL.LU R18, [R1+0x10d8] ;  /* 0x0010d80001127983 */ /* 0x000f280000300800 */
[----:B------:R-:W4:Y:S04]  /*64d40*/  LDL.LU R19, [R1+0x10d4] ;  /* 0x0010d40001137983 */ /* 0x000f280000300800 */
[----:B-1----:R-:W2:Y:S04]  /*64d50*/  LDL R6, [R1+0x8b8] ;  /* 0x0008b80001067983 */ /* 0x002ea80000100800 */
[----:B------:R-:W2:Y:S04]  /*64d60*/  LDL R7, [R1+0x8bc] ;  /* 0x0008bc0001077983 */ /* 0x000ea80000100800 */
[----:B------:R-:W2:Y:S04]  /*64d70*/  LDL R20, [R1+0x8cc] ;  /* 0x0008cc0001147983 */ /* 0x000ea80000100800 */
[----:B------:R-:W2:Y:S04]  /*64d80*/  LDL R0, [R1+0x8d8] ;  /* 0x0008d80001007983 */ /* 0x000ea80000100800 */
[----:B------:R-:W2:Y:S04]  /*64d90*/  LDL R21, [R1+0x8dc] ;  /* 0x0008dc0001157983 */ /* 0x000ea80000100800 */
[----:B------:R-:W2:Y:S04]  /*64da0*/  LDL R22, [R1+0x8e8] ;  /* 0x0008e80001167983 */ /* 0x000ea80000100800 */
        /* <DEDUP_REMOVED lines=10> */
[----:B------:R-:W-:-:S03]  /*64e50*/  IMAD R3, R3, 0x100, R17 ;  /* 0x0000010003037824 */ /* 0x000fc600078e0211 */
[----:B--2---:R-:W-:Y:S04]  /*64e60*/  STL.64 [R1+0x3660], R10 ;  /* 0x0036600a01007387 */ /* 0x004fe80000100a00 */
[----:B------:R0:W-:Y:S04]  /*64e70*/  STL.64 [R1+0x3658], R8 ;  /* 0x0036580801007387 */ /* 0x0001e80000100a00 */
[----:B0-----:R-:W2:Y:S04]  /*64e80*/  LDL.LU R8, [R1+0xb0] ;  /* 0x0000b00001087983 */ /* 0x001ea80000300800 */
[----:B------:R-:W2:Y:S04]  /*64e90*/  LDL.LU R9, [R1+0xb4] ;  /* 0x0000b40001097983 */ /* 0x000ea80000300800 */
[----:B------:R-:W2:Y:S04]  /*64ea0*/  LDL.LU R10, [R1+0xb8] ;  /* 0x0000b800010a7983 */ /* 0x000ea80000300800 */
[----:B------:R-:W2:Y:S04]  /*64eb0*/  LDL.LU R11, [R1+0xbc] ;  /* 0x0000bc00010b7983 */ /* 0x000ea80000300800 */
[----:B------:R-:W2:Y:S04]  /*64ec0*/  LDL R23, [R1+0x8ec] ;  /* 0x0008ec0001177983 */ /* 0x000ea80000100800 */
[----:B------:R-:W2:Y:S04]  /*64ed0*/  LDL R28, [R1+0x8f8] ;  /* 0x0008f800011c7983 */ /* 0x000ea80000100800 */
[----:B------:R-:W2:Y:S04]  /*64ee0*/  LDL.LU R24, [R1+0x140] ;  /* 0x0001400001187983 */ /* 0x000ea80000300800 */
[----:B------:R-:W2:Y:S04]  /*64ef0*/  LDL.LU R25, [R1+0x144] ;  /* 0x0001440001197983 */ /* 0x000ea80000300800 */
[----:B------:R-:W2:Y:S04]  /*64f00*/  LDL.LU R26, [R1+0x148] ;  /* 0x00014800011a7983 */ /* 0x000ea80000300800 */
[----:B------:R-:W2:Y:S04]  /*64f10*/  LDL.LU R27, [R1+0x14c] ;  /* 0x00014c00011b7983 */ /* 0x000ea80000300800 */
[----:B------:R-:W2:Y:S04]  /*64f20*/  LDL R29, [R1+0x8fc] ;  /* 0x0008fc00011d7983 */ /* 0x000ea80000100800 */
[----:B------:R-:W2:Y:S01]  /*64f30*/  LDL.LU R17, [R1+0x3668] ;  /* 0x0036680001117983 */ /* 0x000ea20000300800 */
[----:B---3--:R-:W-:-:S02]  /*64f40*/  IMAD R4, R5, 0x100, R4 ;  /* 0x0000010005047824 */ /* 0x008fc400078e0204 */
[----:B----4-:R-:W-:Y:S01]  /*64f50*/  IMAD R5, R19, 0x100, R18 ;  /* 0x0000010013057824 */ /* 0x010fe200078e0212 */
[----:B------:R-:W-:Y:S02]  /*64f60*/  F2FP.F16.E4M3.UNPACK_B R6, R6 ;  /* 0x00000006ff06723e */ /* 0x000fe400020006ff */
[----:B------:R-:W-:Y:S01]  /*64f70*/  F2FP.F16.E4M3.UNPACK_B R7, R7 ;  /* 0x00000007ff07723e */ /* 0x000fe200020006ff */
[----:B--2---:R-:W-:Y:S01]  /*64f80*/  HMMA.16816.F32 R12, R12, R16, R8 ;  /* 0x000000100c0c723c */ /* 0x004fe20000001808 */
[----:B------:R-:W2:Y:S04]  /*64f90*/  LDL.LU.64 R10, [R1+0x3660] ;  /* 0x00366000010a7983 */ /* 0x000ea80000300a00 */
[----:B------:R-:W2:Y:S04]  /*64fa0*/  LDL.LU.64 R8, [R1+0x3658] ;  /* 0x0036580001087983 */ /* 0x000ea80000300a00 */
[----:B------:R-:W3:Y:S10]  /*64fb0*/  LDL.LU R16, [R1+0x100] ;  /* 0x0001000001107983 */ /* 0x000ef40000300800 */
[----:B------:R0:W-:Y:S04]  /*64fc0*/  STL.64 [R1+0xb0], R12 ;  /* 0x0000b00c01007387 */ /* 0x0001e80000100a00 */
[----:B------:R1:W-:Y:S04]  /*64fd0*/  STL.64 [R1+0xb8], R14 ;  /* 0x0000b80e01007387 */ /* 0x0003e80000100a00 */
[----:B------:R-:W3:Y:S04]  /*64fe0*/  LDL.LU R17, [R1+0x104] ;  /* 0x0001040001117983 */ /* 0x000ee80000300800 */
[----:B------:R-:W3:Y:S04]  /*64ff0*/  LDL.LU R18, [R1+0x108] ;  /* 0x0001080001127983 */ /* 0x000ee80000300800 */
[----:B------:R-:W3:Y:S01]  /*65000*/  LDL.LU R19, [R1+0x10c] ;  /* 0x00010c0001137983 */ /* 0x000ee20000300800 */
[----:B0-----:R-:W-:-:S02]  /*65010*/  F2FP.F16.E4M3.UNPACK_B R12, R2 ;  /* 0x00000002ff0c723e */ /* 0x001fc400020006ff */
[----:B------:R-:W-:Y:S02]  /*65020*/  F2FP.F16.E4M3.UNPACK_B R13, R3 ;  /* 0x00000003ff0d723e */ /* 0x000fe400020006ff */
[----:B-1----:R-:W-:Y:S02]  /*65030*/  F2FP.F16.E4M3.UNPACK_B R14, R4 ;  /* 0x00000004ff0e723e */ /* 0x002fe400020006ff */
[----:B------:R-:W-:Y:S01]  /*65040*/  F2FP.F16.E4M3.UNPACK_B R15, R5 ;  /* 0x00000005ff0f723e */ /* 0x000fe200020006ff */
[----:B------:R-:W4:Y:S04]  /*65050*/  LDL R2, [R1+0x8c8] ;  /* 0x0008c80001027983 */ /* 0x000f280000100800 */
[----:B------:R-:W-:Y:S02]  /*65060*/  STL.64 [R1+0x98], R6 ;  /* 0x0000980601007387 */ /* 0x000fe40000100a00 */
[----:B--2---:R-:W-:-:S15]  /*65070*/  HMMA.16816.F32 R8, R12, R6, R8 ;  /* 0x000000060c08723c */ /* 0x004fde0000001808 */
[----:B------:R-:W-:-:S04]  /*65080*/  NOP ;  /* 0x0000000000007918 */ /* 0x000fc80000000000 */
[----:B------:R-:W-:Y:S04]  /*65090*/  STL.64 [R1+0xe0], R8 ;  /* 0x0000e00801007387 */ /* 0x000fe80000100a00 */
[----:B------:R0:W-:Y:S04]  /*650a0*/  STL.64 [R1+0xe8], R10 ;  /* 0x0000e80a01007387 */ /* 0x0001e80000100a00 */
[----:B0-----:R-:W2:Y:S04]  /*650b0*/  LDL.LU.64 R10, [R1+0x3650] ;  /* 0x00365000010a7983 */ /* 0x001ea80000300a00 */
[----:B------:R-:W2:Y:S01]  /*650c0*/  LDL.LU.64 R8, [R1+0x3648] ;  /* 0x0036480001087983 */ /* 0x000ea20000300a00 */
[----:B----4-:R-:W-:-:S02]  /*650d0*/  F2FP.F16.E4M3.UNPACK_B R2, R2 ;  /* 0x00000002ff02723e */ /* 0x010fc400020006ff */
[----:B------:R-:W-:Y:S01]  /*650e0*/  F2FP.F16.E4M3.UNPACK_B R3, R20 ;  /* 0x00000014ff03723e */ /* 0x000fe200020006ff */
[----:B------:R-:W-:Y:S02]  /*650f0*/  IMAD.MOV.U32 R5, RZ, RZ, R6 ;  /* 0x000000ffff057224 */ /* 0x000fe400078e0006 */
[----:B------:R-:W-:Y:S01]  /*65100*/  IMAD.MOV.U32 R4, RZ, RZ, R7 ;  /* 0x000000ffff047224 */ /* 0x000fe200078e0007 */
[----:B------:R-:W-:Y:S04]  /*65110*/  STL [R1+0x90], R2 ;  /* 0x0000900201007387 */ /* 0x000fe80000100800 */
[----:B------:R0:W-:Y:S01]  /*65120*/  STL.64 [R1+0x3580], R4 ;  /* 0x0035800401007387 */ /* 0x0001e20000100a00 */
[----:B---3--:R-:W-:Y:S01]  /*65130*/  HMMA.16816.F32 R16, R12, R2, R16 ;  /* 0x000000020c10723c */ /* 0x008fe20000001810 */
[----:B0-----:R-:W-:-:S02]  /*65140*/  F2FP.F16.E4M3.UNPACK_B R4, R0 ;  /* 0x00000000ff04723e */ /* 0x001fc400020006ff */
[----:B------:R-:W-:Y:S01]  /*65150*/  F2FP.F16.E4M3.UNPACK_B R5, R21 ;  /* 0x00000015ff05723e */ /* 0x000fe200020006ff */
[----:B------:R-:W-:Y:S01]  /*65160*/  IMAD.MOV.U32 R0, RZ, RZ, R3 ;  /* 0x000000ffff007224 */ /* 0x000fe200078e0003 */
[----:B------:R0:W-:Y:S01]  /*65170*/  STL [R1+0x94], R3 ;  /* 0x0000940301007387 */ /* 0x0001e20000100800 */
[----:B------:R-:W-:-:S03]  /*65180*/  F2FP.F16.E4M3.UNPACK_B R2, R22 ;  /* 0x00000016ff02723e */ /* 0x000fc600020006ff */
[----:B------:R1:W-:Y:S10]  /*65190*/  STL [R1+0x34a0], R0 ;  /* 0x0034a00001007387 */ /* 0x0003f40000100800 */
[----:B------:R-:W-:Y:S04]  /*651a0*/  STL.64 [R1+0x100], R16 ;  /* 0x0001001001007387 */ /* 0x000fe80000100a00 */
[----:B------:R-:W-:Y:S01]  /*651b0*/  STL.64 [R1+0x108], R18 ;  /* 0x0001081201007387 */ /* 0x000fe20000100a00 */
[----:B0-----:R-:W-:-:S03]  /*651c0*/  F2FP.F16.E4M3.UNPACK_B R3, R23 ;  /* 0x00000017ff03723e */ /* 0x001fc600020006ff */
[----:B------:R-:W-:Y:S04]  /*651d0*/  STL [R1+0x88], R4 ;  /* 0x0000880401007387 */ /* 0x000fe80000100800 */
[----:B------:R-:W-:Y:S01]  /*651e0*/  STL [R1+0x8c], R5 ;  /* 0x00008c0501007387 */ /* 0x000fe20000100800 */
[----:B-1----:R-:W-:-:S05]  /*651f0*/  IMAD.MOV.U32 R0, RZ, RZ, R5 ;  /* 0x000000ffff007224 */ /* 0x002fca00078e0005 */
[----:B------:R0:W-:Y:S02]  /*65200*/  STL [R1+0x34a4], R0 ;  /* 0x0034a40001007387 */ /* 0x0001e40000100800 */
[----:B0-----:R-:W-:Y:S01]  /*65210*/  F2FP.F16.E4M3.UNPACK_B R0, R28 ;  /* 0x0000001cff00723e */ /* 0x001fe200020006ff */
[C---:B--2---:R-:W-:Y:S08]  /*65220*/  HMMA.16816.F32 R8, R12.reuse, R4, R8 ;  /* 0x000000040c08723c */ /* 0x044ff00000001808 */
[----:B------:R-:W-:Y:S11]  /*65230*/  HMMA.16816.F32 R4, R12, R2, R24 ;  /* 0x000000020c04723c */ /* 0x000ff60000001818 */
[----:B------:R-:W-:Y:S04]  /*65240*/  STL.64 [R1+0x120], R8 ;  /* 0x0001200801007387 */ /* 0x000fe80000100a00 */
[----:B------:R-:W-:Y:S04]  /*65250*/  STL.64 [R1+0x128], R10 ;  /* 0x0001280a01007387 */ /* 0x000fe80000100a00 */
[----:B------:R-:W-:Y:S04]  /*65260*/  STL [R1+0x80], R2 ;  /* 0x0000800201007387 */ /* 0x000fe80000100800 */
[----:B------:R-:W-:Y:S04]  /*65270*/  STL [R1+0x84], R3 ;  /* 0x0000840301007387 */ /* 0x000fe80000100800 */
[----:B------:R0:W-:Y:S02]  /*65280*/  STL [R1+0x78], R0 ;  /* 0x0000780001007387 */ /* 0x0001e40000100800 */
[----:B0-----:R-:W-:-:S05]  /*65290*/  IMAD.MOV.U32 R0, RZ, RZ, R3 ;  /* 0x000000ffff007224 */ /* 0x001fca00078e0003 */
[----:B------:R0:W-:Y:S04]  /*652a0*/  STL [R1+0x34a8], R0 ;  /* 0x0034a80001007387 */ /* 0x0001e80000100800 */
[----:B------:R-:W-:Y:S04]  /*652b0*/  STL.64 [R1+0x140], R4 ;  /* 0x0001400401007387 */ /* 0x000fe80000100a00 */
[----:B------:R-:W-:Y:S04]  /*652c0*/  STL.64 [R1+0x148], R6 ;  /* 0x0001480601007387 */ /* 0x000fe80000100a00 */
[----:B------:R-:W2:Y:S01]  /*652d0*/  LDL.LU R16, [R1+0x1e0] ;  /* 0x0001e00001107983 */ /* 0x000ea20000300800 */
[----:B0-----:R-:W-:-:S05]  /*652e0*/  F2FP.F16.E4M3.UNPACK_B R0, R29 ;  /* 0x0000001dff00723e */ /* 0x001fca00020006ff */
[----:B------:R-:W-:Y:S04]  /*652f0*/  STL [R1+0x7c], R0 ;  /* 0x00007c0001007387 */ /* 0x000fe80000100800 */
[----:B------:R-:W2:Y:S04]  /*65300*/  LDL.LU R17, [R1+0x1e4] ;  /* 0x0001e40001117983 */ /* 0x000ea80000300800 */
[----:B------:R-:W3:Y:S04]  /*65310*/  LDL.LU R18, [R1+0x1e8] ;  /* 0x0001e80001127983 */ /* 0x000ee80000300800 */
[----:B------:R-:W3:Y:S04]  /*65320*/  LDL.LU R19, [R1+0x1ec] ;  /* 0x0001ec0001137983 */ /* 0x000ee80000300800 */
[----:B---3--:R-:W-:Y:S04]  /*65330*/  STL.64 [R1+0x35f8], R18 ;  /* 0x0035f81201007387 */ /* 0x008fe80000100a00 */
[----:B--2---:R0:W-:Y:S04]  /*65340*/  STL.64 [R1+0x35f0], R16 ;  /* 0x0035f01001007387 */ /* 0x0041e80000100a00 */
[----:B0-----:R-:W2:Y:S04]  /*65350*/  LDL.LU R16, [R1+0x1c0] ;  /* 0x0001c00001107983 */ /* 0x001ea80000300800 */
[----:B------:R-:W2:Y:S04]  /*65360*/  LDL.LU R17, [R1+0x1c4] ;  /* 0x0001c40001117983 */ /* 0x000ea80000300800 */
[----:B--2---:R0:W-:Y:S04]  /*65370*/  STL.64 [R1+0x3600], R16 ;  /* 0x0036001001007387 */ /* 0x0041e80000100a00 */
[----:B------:R-:W2:Y:S04]  /*65380*/  LDL.LU R18, [R1+0x1c8] ;  /* 0x0001c80001127983 */ /* 0x000ea80000300800 */
[----:B------:R-:W2:Y:S04]  /*65390*/  LDL.LU R19, [R1+0x1cc] ;  /* 0x0001cc0001137983 */ /* 0x000ea80000300800 */
[----:B------:R-:W3:Y:S04]  /*653a0*/  LDL R0, [R1+0x908] ;  /* 0x0009080001007983 */ /* 0x000ee80000100800 */
[----:B0-----:R-:W4:Y:S04]  /*653b0*/  LDL R16, [R1+0x90c] ;  /* 0x00090c0001107983 */ /* 0x001f280000100800 */
[----:B------:R-:W4:Y:S04]  /*653c0*/  LDL R17, [R1+0x918] ;  /* 0x0009180001117983 */ /* 0x000f280000100800 */
[----:B----4-:R0:W-:Y:S04]  /*653d0*/  STL.64 [R1+0x3630], R16 ;  /* 0x0036301001007387 */ /* 0x0101e80000100a00 */
[----:B0-----:R-:W4:Y:S04]  /*653e0*/  LDL.64 R16, [R1+0x78] ;  /* 0x0000780001107983 */ /* 0x001f280000100a00 */
[----:B--2---:R-:W-:Y:S04]  /*653f0*/  STL.64 [R1+0x3618], R18 ;  /* 0x0036181201007387 */ /* 0x004fe80000100a00 */
[----:B------:R-:W2:Y:S04]  /*65400*/  LDL R6, [R1+0x938] ;  /* 0x0009380001067983 */ /* 0x000ea80000100800 */
[----:B------:R-:W2:Y:S04]  /*65410*/  LDL R7, [R1+0x93c] ;  /* 0x00093c0001077983 */ /* 0x000ea80000100800 */
[----:B------:R-:W3:Y:S04]  /*65420*/  LDL R5, [R1+0x91c] ;  /* 0x00091c0001057983 */ /* 0x000ee80000100800 */
[----:B------:R-:W4:Y:S04]  /*65430*/  LDL R3, [R1+0x928] ;  /* 0x0009280001037983 */ /* 0x000f280000100800 */
[----:B------:R-:W4:Y:S04]  /*65440*/  LDL R2, [R1+0x92c] ;  /* 0x00092c0001027983 */ /* 0x000f280000100800 */
[----:B--2---:R-:W-:Y:S04]  /*65450*/  STL.64 [R1+0x3628], R6 ;  /* 0x0036280601007387 */ /* 0x004fe80000100a00 */
[----:B---3--:R0:W-:Y:S04]  /*65460*/  STL [R1+0x3620], R5 ;  /* 0x0036200501007387 */ /* 0x0081e80000100800 */
[----:B------:R-:W2:Y:S04]  /*65470*/  LDL.LU R4, [R1+0x180] ;  /* 0x0001800001047983 */ /* 0x000ea80000300800 */
[----:B0-----:R-:W2:Y:S04]  /*65480*/  LDL.LU R5, [R1+0x184] ;  /* 0x0001840001057983 */ /* 0x001ea80000300800 */
        /* <DEDUP_REMOVED lines=8> */
[----:B------:R-:W3:Y:S04]  /*65510*/  LDL R20, [R1+0x948] ;  /* 0x0009480001147983 */ /* 0x000ee80000100800 */
[----:B------:R-:W3:Y:S04]  /*65520*/  LDL.LU R8, [R1+0x200] ;  /* 0x0002000001087983 */ /* 0x000ee80000300800 */
[----:B------:R-:W3:Y:S04]  /*65530*/  LDL.LU R9, [R1+0x204] ;  /* 0x0002040001097983 */ /* 0x000ee80000300800 */
[----:B------:R-:W3:Y:S04]  /*65540*/  LDL.LU R10, [R1+0x208] ;  /* 0x00020800010a7983 */ /* 0x000ee80000300800 */
[----:B------:R-:W3:Y:S01]  /*65550*/  LDL.LU R11, [R1+0x20c] ;  /* 0x00020c00010b7983 */ /* 0x000ee20000300800 */
[----:B------:R-:W-:Y:S01]  /*65560*/  F2FP.F16.E4M3.UNPACK_B R18, R0 ;  /* 0x00000000ff12723e */ /* 0x000fe200020006ff */
[----:B----4-:R-:W-:Y:S01]  /*65570*/  IMAD.MOV.U32 R0, RZ, RZ, R17 ;  /* 0x000000ffff007224 */ /* 0x010fe200078e0011 */
[----:B--2---:R-:W-:Y:S01]  /*65580*/  HMMA.16816.F32 R4, R12, R16, R4 ;  /* 0x000000100c04723c */ /* 0x004fe20000001804 */
[----:B---3--:R-:W-:Y:S04]  /*65590*/  STL.64 [R1+0x3610], R10 ;  /* 0x0036100a01007387 */ /* 0x008fe80000100a00 */
[----:B------:R0:W-:Y:S04]  /*655a0*/  STL.64 [R1+0x3608], R8 ;  /* 0x0036080801007387 */ /* 0x0001e80000100a00 */
[----:B0-----:R-:W2:Y:S04]  /*655b0*/  LDL.LU R8, [R1+0x1a0] ;  /* 0x0001a00001087983 */ /* 0x001ea80000300800 */
[----:B------:R-:W2:Y:S04]  /*655c0*/  LDL.LU R9, [R1+0x1a4] ;  /* 0x0001a40001097983 */ /* 0x000ea80000300800 */
[----:B------:R-:W2:Y:S04]  /*655d0*/  LDL.LU R10, [R1+0x1a8] ;  /* 0x0001a800010a7983 */ /* 0x000ea80000300800 */
[----:B------:R-:W2:Y:S04]  /*655e0*/  LDL.LU R11, [R1+0x1ac] ;  /* 0x0001ac00010b7983 */ /* 0x000ea80000300800 */
[----:B------:R-:W3:Y:S04]  /*655f0*/  LDL R21, [R1+0x94c] ;  /* 0x00094c0001157983 */ /* 0x000ee80000100800 */
[----:B------:R-:W4:Y:S04]  /*65600*/  LDL R22, [R1+0x958] ;  /* 0x0009580001167983 */ /* 0x000f280000100800 */
[----:B------:R-:W2:Y:S04]  /*65610*/  LDL.LU R24, [R1+0x220] ;  /* 0x0002200001187983 */ /* 0x000ea80000300800 */
[----:B------:R-:W2:Y:S04]  /*65620*/  LDL.LU R25, [R1+0x224] ;  /* 0x0002240001197983 */ /* 0x000ea80000300800 */
[----:B------:R-:W2:Y:S04]  /*65630*/  LDL.LU R26, [R1+0x228] ;  /* 0x00022800011a7983 */ /* 0x000ea80000300800 */
[----:B------:R-:W2:Y:S04]  /*65640*/  LDL.LU R27, [R1+0x22c] ;  /* 0x00022c00011b7983 */ /* 0x000ea80000300800 */
[----:B------:R-:W2:Y:S04]  /*65650*/  LDL R23, [R1+0x95c] ;  /* 0x00095c0001177983 */ /* 0x000ea80000100800 */
[----:B------:R-:W2:Y:S04]  /*65660*/  LDL R28, [R1+0x968] ;  /* 0x00096800011c7983 */ /* 0x000ea80000100800 */
[----:B------:R-:W2:Y:S04]  /*65670*/  LDL R29, [R1+0x96c] ;  /* 0x00096c00011d7983 */ /* 0x000ea80000100800 */
[----:B------:R-:W-:Y:S04]  /*65680*/  STL.64 [R1+0x160], R4 ;  /* 0x0001600401007387 */ /* 0x000fe80000100a00 */
[----:B------:R0:W-:Y:S04]  /*65690*/  STL.64 [R1+0x168], R6 ;  /* 0x0001680601007387 */ /* 0x0001e80000100a00 */
[----:B0-----:R-:W2:Y:S04]  /*656a0*/  LDL.LU.64 R6, [R1+0x3640] ;  /* 0x0036400001067983 */ /* 0x001ea80000300a00 */
[----:B------:R-:W2:Y:S04]  /*656b0*/  LDL.LU.64 R4, [R1+0x3638] ;  /* 0x0036380001047983 */ /* 0x000ea80000300a00 */
[----:B------:R-:W2:Y:S04]  /*656c0*/  LDL.LU.64 R16, [R1+0x3630] ;  /* 0x0036300001107983 */ /* 0x000ea80000300a00 */
[----:B------:R-:W-:Y:S04]  /*656d0*/  STL [R1+0x34ac], R0 ;  /* 0x0034ac0001007387 */ /* 0x000fe80000100800 */
[----:B------:R-:W-:Y:S01]  /*656e0*/  STL [R1+0x70], R18 ;  /* 0x0000701201007387 */ /* 0x000fe20000100800 */
[----:B--2---:R-:W-:-:S07]  /*656f0*/  F2FP.F16.E4M3.UNPACK_B R19, R16 ;  /* 0x00000010ff13723e */ /* 0x004fce00020006ff */
[----:B------:R-:W-:Y:S01]  /*65700*/  HMMA.16816.F32 R4, R12, R18, R4 ;  /* 0x000000120c04723c */ /* 0x000fe20000001804 */
[----:B------:R-:W-:-:S15]  /*65710*/  STL [R1+0x74], R19 ;  /* 0x0000741301007387 */ /* 0x000fde0000100800 */
[----:B------:R-:W-:-:S03]  /*65720*/  NOP ;  /* 0x0000000000007918 */ /* 0x000fc60000000000 */
[----:B------:R-:W-:Y:S04]  /*65730*/  STL.64 [R1+0x180], R4 ;  /* 0x0001800401007387 */ /* 0x000fe80000100a00 */
[----:B------:R0:W-:Y:S04]  /*65740*/  STL.64 [R1+0x188], R6 ;  /* 0x0001880601007387 */ /* 0x0001e80000100a00 */
[----:B0-----:R-:W2:Y:S04]  /*65750*/  LDL.LU.64 R6, [R1+0x3628] ;  /* 0x0036280001067983 */ /* 0x001ea80000300a00 */
[----:B------:R-:W2:Y:S01]  /*65760*/  LDL.LU R5, [R1+0x3620] ;  /* 0x0036200001057983 */ /* 0x000ea20000300800 */
[----:B------:R-:W-:Y:S01]  /*65770*/  F2FP.F16.E4M3.UNPACK_B R16, R17 ;  /* 0x00000011ff10723e */ /* 0x000fe200020006ff */
[----:B------:R-:W-:-:S02]  /*65780*/  IMAD.MOV.U32 R0, RZ, RZ, R19 ;  /* 0x000000ffff007224 */ /* 0x000fc400078e0013 */
[----:B------:R-:W3:Y:S04]  /*65790*/  LDL.LU.64 R18, [R1+0x3618] ;  /* 0x0036180001127983 */ /* 0x000ee80000300a00 */
[----:B------:R0:W-:Y:S04]  /*657a0*/  STL [R1+0x34b0], R0 ;  /* 0x0034b00001007387 */ /* 0x0001e80000100800 */
[----:B------:R-:W-:Y:S01]  /*657b0*/  STL [R1+0x68], R16 ;  /* 0x0000681001007387 */ /* 0x000fe20000100800 */
[----:B--2---:R-:W-:-:S07]  /*657c0*/  F2FP.F16.E4M3.UNPACK_B R17, R5 ;  /* 0x00000005ff11723e */ /* 0x004fce00020006ff */
[----:B------:R-:W-:Y:S01]  /*657d0*/  HMMA.16816.F32 R8, R12, R16, R8 ;  /* 0x000000100c08723c */ /* 0x000fe20000001808 */
[----:B------:R-:W-:Y:S01]  /*657e0*/  STL [R1+0x6c], R17 ;  /* 0x00006c1101007387 */ /* 0x000fe20000100800 */
[----:B0-----:R-:W-:-:S15]  /*657f0*/  IMAD.MOV.U32 R0, RZ, RZ, R17 ;  /* 0x000000ffff007224 */ /* 0x001fde00078e0011 */
[----:B------:R-:W-:Y:S02]  /*65800*/  NOP ;  /* 0x0000000000007918 */ /* 0x000fe40000000000 */
[----:B------:R-:W-:Y:S04]  /*65810*/  STL.64 [R1+0x1a0], R8 ;  /* 0x0001a00801007387 */ /* 0x000fe80000100a00 */
[----:B------:R0:W-:Y:S04]  /*65820*/  STL.64 [R1+0x1a8], R10 ;  /* 0x0001a80a01007387 */ /* 0x0001e80000100a00 */
[----:B0-----:R-:W2:Y:S04]  /*65830*/  LDL.LU.64 R10, [R1+0x3610] ;  /* 0x00361000010a7983 */ /* 0x001ea80000300a00 */
[----:B------:R-:W2:Y:S04]  /*65840*/  LDL.LU.64 R8, [R1+0x3608] ;  /* 0x0036080001087983 */ /* 0x000ea80000300a00 */
[----:B------:R-:W3:Y:S01]  /*65850*/  LDL.LU.64 R16, [R1+0x3600] ;  /* 0x0036000001107983 */ /* 0x000ee20000300a00 */
[----:B------:R-:W-:-:S02]  /*65860*/  F2FP.F16.E4M3.UNPACK_B R4, R3 ;  /* 0x00000003ff04723e */ /* 0x000fc400020006ff */
[----:B------:R-:W-:Y:S01]  /*65870*/  F2FP.F16.E4M3.UNPACK_B R5, R2 ;  /* 0x00000002ff05723e */ /* 0x000fe200020006ff */
[----:B------:R-:W-:Y:S04]  /*65880*/  STL [R1+0x34b4], R0 ;  /* 0x0034b40001007387 */ /* 0x000fe80000100800 */
        /* <DEDUP_REMOVED lines=8> */
[----:B------:R-:W-:-:S02]  /*65910*/  F2FP.F16.E4M3.UNPACK_B R2, R6 ;  /* 0x00000006ff02723e */ /* 0x000fc400020006ff */
[----:B------:R-:W-:Y:S02]  /*65920*/  F2FP.F16.E4M3.UNPACK_B R3, R7 ;  /* 0x00000007ff03723e */ /* 0x000fe400020006ff */
[----:B------:R-:W-:Y:S02]  /*65930*/  F2FP.F16.E4M3.UNPACK_B R4, R20 ;  /* 0x00000014ff04723e */ /* 0x000fe400020006ff */
[----:B------:R-:W-:Y:S01]  /*65940*/  F2FP.F16.E4M3.UNPACK_B R5, R21 ;  /* 0x00000015ff05723e */ /* 0x000fe200020006ff */
[----:B------:R-:W-:-:S06]  /*65950*/  IMAD.MOV.U32 R0, RZ, RZ, R3 ;  /* 0x000000ffff007224 */ /* 0x000fcc00078e0003 */
[C---:B--2---:R-:W-:Y:S01]  /*65960*/  HMMA.16816.F32 R8, R12.reuse, R4, R8 ;  /* 0x000000040c08723c */ /* 0x044fe20000001808 */
[----:B------:R-:W-:Y:S04]  /*65970*/  STL.64 [R1+0x58], R2 ;  /* 0x0000580201007387 */ /* 0x000fe80000100a00 */
[----:B------:R0:W-:Y:S02]  /*65980*/  STL [R1+0x34b8], R0 ;  /* 0x0034b80001007387 */ /* 0x0001e40000100800 */
[----:B0-----:R-:W-:Y:S01]  /*65990*/  IMAD.MOV.U32 R0, RZ, RZ, R5 ;  /* 0x000000ffff007224 */ /* 0x001fe200078e0005 */
[----:B---3--:R-:W-:Y:S01]  /*659a0*/  HMMA.16816.F32 R16, R12, R2, R16 ;  /* 0x000000020c10723c */ /* 0x008fe20000001810 */
[----:B----4-:R-:W-:Y:S02]  /*659b0*/  F2FP.F16.E4M3.UNPACK_B R2, R22 ;  /* 0x00000016ff02723e */ /* 0x010fe400020006ff */
[----:B------:R-:W-:-:S15]  /*659c0*/  F2FP.F16.E4M3.UNPACK_B R3, R23 ;  /* 0x00000017ff03723e */ /* 0x000fde00020006ff */
[----:B------:R-:W-:Y:S01]  /*659d0*/  NOP ;  /* 0x0000000000007918 */ /* 0x000fe20000000000 */
[----:B------:R-:W-:Y:S04]  /*659e0*/  STL.64 [R1+0x1e0], R16 ;  /* 0x0001e01001007387 */ /* 0x000fe80000100a00 */
[----:B------:R-:W-:Y:S04]  /*659f0*/  STL.64 [R1+0x1e8], R18 ;  /* 0x0001e81201007387 */ /* 0x000fe80000100a00 */
[----:B------:R-:W-:Y:S04]  /*65a00*/  STL [R1+0x50], R4 ;  /* 0x0000500401007387 */ /* 0x000fe80000100800 */
[----:B------:R0:W-:Y:S04]  /*65a10*/  STL [R1+0x54], R5 ;  /* 0x0000540501007387 */ /* 0x0001e80000100800 */
[----:B------:R1:W-:Y:S04]  /*65a20*/  STL [R1+0x34bc], R0 ;  /* 0x0034bc0001007387 */ /* 0x0003e80000100800 */
[----:B------:R-:W-:Y:S04]  /*65a30*/  STL.64 [R1+0x200], R8 ;  /* 0x0002000801007387 */ /* 0x000fe80000100a00 */
[----:B------:R-:W-:Y:S01]  /*65a40*/  STL.64 [R1+0x208], R10 ;  /* 0x0002080a01007387 */ /* 0x000fe20000100a00 */
[----:B0-----:R-:W-:Y:S01]  /*65a50*/  HMMA.16816.F32 R4, R12, R2, R24 ;  /* 0x000000020c04723c */ /* 0x001fe20000001818 */
[----:B-1----:R-:W-:-:S02]  /*65a60*/  F2FP.F16.E4M3.UNPACK_B R0, R28 ;  /* 0x0000001cff00723e */ /* 0x002fc400020006ff */
[----:B------:R-:W-:Y:S04]  /*65a70*/  STL [R1+0x48], R2 ;  /* 0x0000480201007387 */ /* 0x000fe80000100800 */
[----:B------:R-:W-:Y:S04]  /*65a80*/  STL [R1+0x4c], R3 ;  /* 0x00004c0301007387 */ /* 0x000fe80000100800 */
[----:B------:R0:W-:Y:S02]  /*65a90*/  STL [R1+0x40], R0 ;  /* 0x0000400001007387 */ /* 0x0001e40000100800 */
[----:B0-----:R-:W-:-:S05]  /*65aa0*/  IMAD.MOV.U32 R0, RZ, RZ, R3 ;  /* 0x000000ffff007224 */ /* 0x001fca00078e0003 */
[----:B------:R0:W-:Y:S04]  /*65ab0*/  STL [R1+0x34c0], R0 ;  /* 0x0034c00001007387 */ /* 0x0001e80000100800 */
[----:B------:R-:W-:Y:S04]  /*65ac0*/  STL.64 [R1+0x220], R4 ;  /* 0x0002200401007387 */ /* 0x000fe80000100a00 */
[----:B------:R1:W-:Y:S04]  /*65ad0*/  STL.64 [R1+0x228], R6 ;  /* 0x0002280601007387 */ /* 0x0003e80000100a00 */
[----:B------:R-:W2:Y:S01]  /*65ae0*/  LDL.LU R8, [R1+0x2e0] ;  /* 0x0002e00001087983 */ /* 0x000ea20000300800 */
[----:B0-----:R-:W-:-:S05]  /*65af0*/  F2FP.F16.E4M3.UNPACK_B R0, R29 ;  /* 0x0000001dff00723e */ /* 0x001fca00020006ff */
[----:B------:R-:W-:Y:S04]  /*65b00*/  STL [R1+0x44], R0 ;  /* 0x0000440001007387 */ /* 0x000fe80000100800 */
[----:B------:R-:W2:Y:S04]  /*65b10*/  LDL.LU R9, [R1+0x2e4] ;  /* 0x0002e40001097983 */ /* 0x000ea80000300800 */
[----:B------:R-:W3:Y:S04]  /*65b20*/  LDL.LU R10, [R1+0x2e8] ;  /* 0x0002e800010a7983 */ /* 0x000ee80000300800 */
[----:B------:R-:W3:Y:S04]  /*65b30*/  LDL.LU R11, [R1+0x2ec] ;  /* 0x0002ec00010b7983 */ /* 0x000ee80000300800 */
[----:B------:R-:W4:Y:S04]  /*65b40*/  LDL R2, [R1+0x99c] ;  /* 0x00099c0001027983 */ /* 0x000f280000100800 */
[----:B-1----:R-:W4:Y:S04]  /*65b50*/  LDL R6, [R1+0x9a8] ;  /* 0x0009a80001067983 */ /* 0x002f280000100800 */
[----:B---3--:R-:W-:Y:S04]  /*65b60*/  STL.64 [R1+0x35a0], R10 ;  /* 0x0035a00a01007387 */ /* 0x008fe80000100a00 */
[----:B--2---:R0:W-:Y:S04]  /*65b70*/  STL.64 [R1+0x3598], R8 ;  /* 0x0035980801007387 */ /* 0x0041e80000100a00 */
[----:B0-----:R-:W2:Y:S04]  /*65b80*/  LDL.LU R8, [R1+0x2a0] ;  /* 0x0002a00001087983 */ /* 0x001ea80000300800 */
[----:B------:R-:W2:Y:S04]  /*65b90*/  LDL.LU R9, [R1+0x2a4] ;  /* 0x0002a40001097983 */ /* 0x000ea80000300800 */
[----:B------:R-:W3:Y:S04]  /*65ba0*/  LDL.LU R10, [R1+0x2a8] ;  /* 0x0002a800010a7983 */ /* 0x000ee80000300800 */
[----:B------:R-:W3:Y:S04]  /*65bb0*/  LDL.LU R11, [R1+0x2ac] ;  /* 0x0002ac00010b7983 */ /* 0x000ee80000300800 */
[----:B------:R-:W4:Y:S04]  /*65bc0*/  LDL R3, [R1+0x998] ;  /* 0x0009980001037983 */ /* 0x000f280000100800 */
[----:B------:R-:W2:Y:S04]  /*65bd0*/  LDL R29, [R1+0x978] ;  /* 0x00097800011d7983 */ /* 0x000ea80000100800 */
[----:B------:R-:W2:Y:S04]  /*65be0*/  LDL R5, [R1+0x98c] ;  /* 0x00098c0001057983 */ /* 0x000ea80000100800 */
[----:B----4-:R0:W-:Y:S04]  /*65bf0*/  STL.64 [R1+0x35d8], R2 ;  /* 0x0035d80201007387 */ /* 0x0101e80000100a00 */
[----:B0-----:R-:W4:Y:S04]  /*65c00*/  LDL.64 R2, [R1+0x40] ;  /* 0x0000400001027983 */ /* 0x001f280000100a00 */
[----:B---3--:R0:W-:Y:S04]  /*65c10*/  STL.64 [R1+0x35b0], R10 ;  /* 0x0035b00a01007387 */ /* 0x0081e80000100a00 */
[----:B0-----:R-:W3:Y:S04]  /*65c20*/  LDL R11, [R1+0x97c] ;  /* 0x00097c00010b7983 */ /* 0x001ee80000100800 */
[----:B--2---:R0:W-:Y:S04]  /*65c30*/  STL.64 [R1+0x35a8], R8 ;  /* 0x0035a80801007387 */ /* 0x0041e80000100a00 */
[----:B------:R-:W2:Y:S04]  /*65c40*/  LDL R7, [R1+0x9ac] ;  /* 0x0009ac0001077983 */ /* 0x000ea80000100800 */
[----:B0-----:R-:W3:Y:S04]  /*65c50*/  LDL R9, [R1+0x988] ;  /* 0x0009880001097983 */ /* 0x001ee80000100800 */
[----:B--2---:R-:W-:Y:S04]  /*65c60*/  STL.64 [R1+0x35d0], R6 ;  /* 0x0035d00601007387 */ /* 0x004fe80000100a00 */
[----:B------:R0:W-:Y:S04]  /*65c70*/  STL [R1+0x35c8], R5 ;  /* 0x0035c80501007387 */ /* 0x0001e80000100800 */
[----:B------:R-:W2:Y:S04]  /*65c80*/  LDL.LU R4, [R1+0x260] ;  /* 0x0002600001047983 */ /* 0x000ea80000300800 */
[----:B0-----:R-:W2:Y:S04]  /*65c90*/  LDL.LU R5, [R1+0x264] ;  /* 0x0002640001057983 */ /* 0x001ea80000300800 */
[----:B------:R-:W2:Y:S04]  /*65ca0*/  LDL.LU R6, [R1+0x268] ;  /* 0x0002680001067983 */ /* 0x000ea80000300800 */
[----:B------:R-:W2:Y:S04]  /*65cb0*/  LDL.LU R7, [R1+0x26c] ;  /* 0x00026c0001077983 */ /* 0x000ea80000300800 */
[----:B--2---:R-:W-:Y:S04]  /*65cc0*/  STL.64 [R1+0x35e8], R6 ;  /* 0x0035e80601007387 */ /* 0x004fe80000100a00 */
[----:B------:R0:W-:Y:S04]  /*65cd0*/  STL.64 [R1+0x35e0], R4 ;  /* 0x0035e00401007387 */ /* 0x0001e80000100a00 */
[----:B0-----:R-:W4:Y:S04]  /*65ce0*/  LDL.LU R4, [R1+0x240] ;  /* 0x0002400001047983 */ /* 0x001f280000300800 */
[----:B------:R-:W4:Y:S04]  /*65cf0*/  LDL.LU R5, [R1+0x244] ;  /* 0x0002440001057983 */ /* 0x000f280000300800 */
[----:B------:R-:W4:Y:S04]  /*65d00*/  LDL.LU R6, [R1+0x248] ;  /* 0x0002480001067983 */ /* 0x000f280000300800 */
[----:B------:R-:W4:Y:S04]  /*65d10*/  LDL.LU R7, [R1+0x24c] ;  /* 0x00024c0001077983 */ /* 0x000f280000300800 */
[----:B------:R-:W2:Y:S04]  /*65d20*/  LDL R20, [R1+0x9b8] ;  /* 0x0009b80001147983 */ /* 0x000ea80000100800 */
[----:B------:R-:W2:Y:S04]  /*65d30*/  LDL.LU R16, [R1+0x2c0] ;  /* 0x0002c00001107983 */ /* 0x000ea80000300800 */
[----:B------:R-:W2:Y:S04]  /*65d40*/  LDL.LU R17, [R1+0x2c4] ;  /* 0x0002c40001117983 */ /* 0x000ea80000300800 */
[----:B------:R-:W2:Y:S04]  /*65d50*/  LDL.LU R18, [R1+0x2c8] ;  /* 0x0002c80001127983 */ /* 0x000ea80000300800 */
[----:B------:R-:W2:Y:S01]  /*65d60*/  LDL.LU R19, [R1+0x2cc] ;  /* 0x0002cc0001137983 */ /* 0x000ea20000300800 */
[----:B----4-:R-:W-:Y:S03]  /*65d70*/  HMMA.16816.F32 R4, R12, R2, R4 ;  /* 0x000000020c04723c */ /* 0x010fe60000001804 */
[----:B--2---:R-:W-:Y:S04]  /*65d80*/  STL.64 [R1+0x35c0], R18 ;  /* 0x0035c01201007387 */ /* 0x004fe80000100a00 */
[----:B------:R0:W-:Y:S04]  /*65d90*/  STL.64 [R1+0x35b8], R16 ;  /* 0x0035b81001007387 */ /* 0x0001e80000100a00 */
[----:B0-----:R-:W2:Y:S04]  /*65da0*/  LDL.LU R16, [R1+0x280] ;  /* 0x0002800001107983 */ /* 0x001ea80000300800 */
[----:B------:R-:W2:Y:S04]  /*65db0*/  LDL.LU R17, [R1+0x284] ;  /* 0x0002840001117983 */ /* 0x000ea80000300800 */
[----:B------:R-:W2:Y:S04]  /*65dc0*/  LDL.LU R18, [R1+0x288] ;  /* 0x0002880001127983 */ /* 0x000ea80000300800 */
[----:B------:R-:W2:Y:S04]  /*65dd0*/  LDL.LU R19, [R1+0x28c] ;  /* 0x00028c0001137983 */ /* 0x000ea80000300800 */
[----:B------:R-:W4:Y:S04]  /*65de0*/  LDL R21, [R1+0x9bc] ;  /* 0x0009bc0001157983 */ /* 0x000f280000100800 */
[----:B------:R-:W2:Y:S04]  /*65df0*/  LDL R22, [R1+0x9c8] ;  /* 0x0009c80001167983 */ /* 0x000ea80000100800 */
[----:B------:R-:W2:Y:S04]  /*65e00*/  LDL.LU R24, [R1+0x300] ;  /* 0x0003000001187983 */ /* 0x000ea80000300800 */
[----:B------:R-:W2:Y:S04]  /*65e10*/  LDL.LU R25, [R1+0x304] ;  /* 0x0003040001197983 */ /* 0x000ea80000300800 */
[----:B------:R-:W2:Y:S04]  /*65e20*/  LDL.LU R26, [R1+0x308] ;  /* 0x00030800011a7983 */ /* 0x000ea80000300800 */
[----:B------:R-:W2:Y:S04]  /*65e30*/  LDL.LU R27, [R1+0x30c] ;  /* 0x00030c00011b7983 */ /* 0x000ea80000300800 */
[----:B------:R-:W2:Y:S04]  /*65e40*/  LDL R23, [R1+0x9cc] ;  /* 0x0009cc0001177983 */ /* 0x000ea80000100800 */
[----:B------:R-:W2:Y:S04]  /*65e50*/  LDL R28, [R1+0x9d8] ;  /* 0x0009d800011c7983 */ /* 0x000ea80000100800 */
[----:B------:R-:W-:Y:S04]  /*65e60*/  STL.64 [R1+0x240], R4 ;  /* 0x0002400401007387 */ /* 0x000fe80000100a00 */
[----:B------:R0:W-:Y:S04]  /*65e70*/  STL.64 [R1+0x248], R6 ;  /* 0x0002480601007387 */ /* 0x0001e80000100a00 */
[----:B0-----:R-:W2:Y:S04]  /*65e80*/  LDL.LU.64 R6, [R1+0x35e8] ;  /* 0x0035e80001067983 */ /* 0x001ea80000300a00 */
[----:B------:R-:W2:Y:S01]  /*65e90*/  LDL.LU.64 R4, [R1+0x35e0] ;  /* 0x0035e00001047983 */ /* 0x000ea20000300a00 */
[----:B------:R-:W-:-:S02]  /*65ea0*/  F2FP.F16.E4M3.UNPACK_B R10, R29 ;  /* 0x0000001dff0a723e */ /* 0x000fc400020006ff */
[----:B---3--:R-:W-:Y:S01]  /*65eb0*/  F2FP.F16.E4M3.UNPACK_B R11, R11 ;  /* 0x0000000bff0b723e */ /* 0x008fe200020006ff */
[----:B------:R-:W-:Y:S02]  /*65ec0*/  IMAD.MOV.U32 R0, RZ, RZ, R3 ;  /* 0x000000ffff007224 */ /* 0x000fe400078e0003 */
[----:B------:R-:W3:Y:S04]  /*65ed0*/  LDL.LU.64 R2, [R1+0x35d8] ;  /* 0x0035d80001027983 */ /* 0x000ee80000300a00 */
[----:B------:R-:W3:Y:S04]  /*65ee0*/  LDL R29, [R1+0x9dc] ;  /* 0x0009dc00011d7983 */ /* 0x000ee80000100800 */
        /* <DEDUP_REMOVED lines=8> */
[----:B------:R-:W2:Y:S01]  /*65f70*/  LDL.LU R5, [R1+0x35c8] ;  /* 0x0035c80001057983 */ /* 0x000ea20000300800 */
[----:B------:R-:W-:Y:S01]  /*65f80*/  F2FP.F16.E4M3.UNPACK_B R8, R9 ;  /* 0x00000009ff08723e */ /* 0x000fe200020006ff */
[----:B------:R-:W-:-:S05]  /*65f90*/  IMAD.MOV.U32 R0, RZ, RZ, R11 ;  /* 0x000000ffff007224 */ /* 0x000fca00078e000b */
[----:B------:R-:W-:Y:S04]  /*65fa0*/  STL [R1+0x34c8], R0 ;  /* 0x0034c80001007387 */ /* 0x000fe80000100800 */
[----:B------:R-:W-:Y:S01]  /*65fb0*/  STL [R1+0x30], R8 ;  /* 0x0000300801007387 */ /* 0x000fe20000100800 */
[----:B--2---:R-:W-:-:S05]  /*65fc0*/  F2FP.F16.E4M3.UNPACK_B R9, R5 ;  /* 0x00000005ff09723e */ /* 0x004fca00020006ff */
[----:B------:R0:W-:Y:S02]  /*65fd0*/  STL [R1+0x34], R9 ;  /* 0x0000340901007387 */ /* 0x0001e40000100800 */
[----:B0-----:R-:W-:Y:S02]  /*65fe0*/  HMMA.16816.F32 R8, R12, R8, R16 ;  /* 0x000000080c08723c */ /* 0x001fe40000001810 */
[----:B------:R-:W2:Y:S04]  /*65ff0*/  LDL.LU.64 R18, [R1+0x35c0] ;  /* 0x0035c00001127983 */ /* 0x000ea80000300a00 */
[----:B------:R-:W2:-:S13]  /*66000*/  LDL.LU.64 R16, [R1+0x35b8] ;  /* 0x0035b80001107983 */ /* 0x000e9a0000300a00 */
[----:B------:R-:W-:Y:S04]  /*66010*/  STL.64 [R1+0x280], R8 ;  /* 0x0002800801007387 */ /* 0x000fe80000100a00 */
[----:B------:R0:W-:Y:S04]  /*66020*/  STL.64 [R1+0x288], R10 ;  /* 0x0002880a01007387 */ /* 0x0001e80000100a00 */
[----:B0-----:R-:W2:Y:S04]  /*66030*/  LDL.LU.64 R10, [R1+0x35b0] ;  /* 0x0035b000010a7983 */ /* 0x001ea80000300a00 */
[----:B------:R-:W2:Y:S01]  /*66040*/  LDL.LU.64 R8, [R1+0x35a8] ;  /* 0x0035a80001087983 */ /* 0x000ea20000300a00 */
[----:B---3--:R-:W-:-:S02]  /*66050*/  F2FP.F16.E4M3.UNPACK_B R4, R3 ;  /* 0x00000003ff04723e */ /* 0x008fc400020006ff */
[----:B------:R-:W-:-:S05]  /*66060*/  F2FP.F16.E4M3.UNPACK_B R5, R2 ;  /* 0x00000002ff05723e */ /* 0x000fca00020006ff */
[----:B------:R-:W-:Y:S02]  /*66070*/  STL.64 [R1+0x28], R4 ;  /* 0x0000280401007387 */ /* 0x000fe40000100a00 */
        /* <DEDUP_REMOVED lines=8> */
[----:B------:R-:W-:Y:S01]  /*66100*/  IMAD.MOV.U32 R0, RZ, RZ, R5 ;  /* 0x000000ffff007224 */ /* 0x000fe200078e0005 */
[----:B------:R-:W-:Y:S02]  /*66110*/  F2FP.F16.E4M3.UNPACK_B R4, R20 ;  /* 0x00000014ff04723e */ /* 0x000fe400020006ff */
[----:B----4-:R-:W-:-:S03]  /*66120*/  F2FP.F16.E4M3.UNPACK_B R5, R21 ;  /* 0x00000015ff05723e */ /* 0x010fc600020006ff */
[----:B------:R-:W-:Y:S01]  /*66130*/  HMMA.16816.F32 R16, R12, R2, R16 ;  /* 0x000000020c10723c */ /* 0x000fe20000001810 */
[----:B------:R0:W-:Y:S04]  /*66140*/  STL [R1+0x34cc], R0 ;  /* 0x0034cc0001007387 */ /* 0x0001e80000100800 */
[----:B------:R1:W-:Y:S04]  /*66150*/  STL [R1+0x20], R2 ;  /* 0x0000200201007387 */ /* 0x0003e80000100800 */
[----:B------:R3:W-:Y:S01]  /*66160*/  STL [R1+0x24], R3 ;  /* 0x0000240301007387 */ /* 0x0007e20000100800 */
[----:B0-----:R-:W-:Y:S01]  /*66170*/  IMAD.MOV.U32 R0, RZ, RZ, R3 ;  /* 0x000000ffff007224 */ /* 0x001fe200078e0003 */
[----:B-1----:R-:W-:-:S02]  /*66180*/  F2FP.F16.E4M3.UNPACK_B R2, R22 ;  /* 0x00000016ff02723e */ /* 0x002fc400020006ff */
[----:B---3--:R-:W-:Y:S02]  /*66190*/  F2FP.F16.E4M3.UNPACK_B R3, R23 ;  /* 0x00000017ff03723e */ /* 0x008fe400020006ff */
[----:B------:R0:W-:Y:S04]  /*661a0*/  STL [R1+0x34d0], R0 ;  /* 0x0034d00001007387 */ /* 0x0001e80000100800 */
[----:B------:R-:W-:Y:S04]  /*661b0*/  STL.64 [R1+0x2c0], R16 ;  /* 0x0002c01001007387 */ /* 0x000fe80000100a00 */
[----:B------:R-:W-:Y:S04]  /*661c0*/  STL.64 [R1+0x2c8], R18 ;  /* 0x0002c81201007387 */ /* 0x000fe80000100a00 */
[----:B------:R-:W-:Y:S04]  /*661d0*/  STL [R1+0x18], R4 ;  /* 0x0000180401007387 */ /* 0x000fe80000100800 */
[----:B------:R-:W-:Y:S01]  /*661e0*/  STL [R1+0x1c], R5 ;  /* 0x00001c0501007387 */ /* 0x000fe20000100800 */
[----:B0-----:R-:W-:-:S05]  /*661f0*/  IMAD.MOV.U32 R0, RZ, RZ, R5 ;  /* 0x000000ffff007224 */ /* 0x001fca00078e0005 */
[----:B------:R0:W-:Y:S02]  /*66200*/  STL [R1+0x34d4], R0 ;  /* 0x0034d40001007387 */ /* 0x0001e40000100800 */
[----:B0-----:R-:W-:Y:S01]  /*66210*/  IMAD.MOV.U32 R0, RZ, RZ, R3 ;  /* 0x000000ffff007224 */ /* 0x001fe200078e0003 */
[----:B--2---:R-:W-:Y:S01]  /*66220*/  HMMA.16816.F32 R8, R12, R4, R8 ;  /* 0x000000040c08723c */ /* 0x004fe20000001808 */
[----:B------:R-:W-:-:S15]  /*66230*/  F2FP.F16.E4M3.UNPACK_B R4, R28 ;  /* 0x0000001cff04723e */ /* 0x000fde00020006ff */
[----:B------:R-:W-:-:S03]  /*66240*/  NOP ;  /* 0x0000000000007918 */ /* 0x000fc60000000000 */
[----:B------:R-:W-:Y:S04]  /*66250*/  STL.64 [R1+0x2e0], R8 ;  /* 0x0002e00801007387 */ /* 0x000fe80000100a00 */
[----:B------:R0:W-:Y:S02]  /*66260*/  STL.64 [R1+0x2e8], R10 ;  /* 0x0002e80a01007387 */ /* 0x0001e40000100a00 */
[----:B0-----:R-:W-:Y:S02]  /*66270*/  HMMA.16816.F32 R8, R12, R2, R24 ;  /* 0x000000020c08723c */ /* 0x001fe40000001818 */
[----:B------:R-:W-:Y:S04]  /*66280*/  STL [R1+0x10], R2 ;  /* 0x0000100201007387 */ /* 0x000fe80000100800 */
[----:B------:R-:W-:Y:S04]  /*66290*/  STL [R1+0x14], R3 ;  /* 0x0000140301007387 */ /* 0x000fe80000100800 */
[----:B------:R-:W-:Y:S01]  /*662a0*/  STL [R1+0x34d8], R0 ;  /* 0x0034d80001007387 */ /* 0x000fe20000100800 */
[----:B------:R-:W-:-:S08]  /*662b0*/  F2FP.F16.E4M3.UNPACK_B R5, R29 ;  /* 0x0000001dff05723e */ /* 0x000fd000020006ff */
[----:B------:R-:W-:Y:S04]  /*662c0*/  STL.64 [R1+0x300], R8 ;  /* 0x0003000801007387 */ /* 0x000fe80000100a00 */
[----:B------:R-:W-:Y:S04]  /*662d0*/  STL.64 [R1+0x308], R10 ;  /* 0x0003080a01007387 */ /* 0x000fe80000100a00 */
[----:B------:R-:W-:Y:S04]  /*662e0*/  STL [R1+0x8], R4 ;  /* 0x0000080401007387 */ /* 0x000fe80000100800 */
[----:B------:R-:W2:Y:S04]  /*662f0*/  LDL R25, [R1+0xa1c] ;  /* 0x000a1c0001197983 */ /* 0x000ea80000100800 */
[----:B------:R-:W3:Y:S04]  /*66300*/  LDL R22, [R1+0xa28] ;  /* 0x000a280001167983 */ /* 0x000ee80000100800 */
[----:B------:R-:W4:Y:S04]  /*66310*/  LDL R21, [R1+0xa3c] ;  /* 0x000a3c0001157983 */ /* 0x000f280000100800 */
[----:B------:R-:W-:Y:S04]  /*66320*/  STL [R1+0xc], R5 ;  /* 0x00000c0501007387 */ /* 0x000fe80000100800 */
[----:B------:R-:W2:Y:S04]  /*66330*/  LDL R18, [R1+0xa48] ;  /* 0x000a480001127983 */ /* 0x000ea80000100800 */
[----:B------:R-:W2:Y:S04]  /*66340*/  LDL R19, [R1+0xa4c] ;  /* 0x000a4c0001137983 */ /* 0x000ea80000100800 */
[----:B--2---:R0:W-:Y:S04]  /*66350*/  STL.64 [R1+0x3538], R18 ;  /* 0x0035381201007387 */ /* 0x0041e80000100a00 */
[----:B------:R-:W2:Y:S04]  /*66360*/  LDL.LU R16, [R1+0x3c0] ;  /* 0x0003c00001107983 */ /* 0x000ea80000300800 */
[----:B------:R-:W2:Y:S04]  /*66370*/  LDL.LU R17, [R1+0x3c4] ;  /* 0x0003c40001117983 */ /* 0x000ea80000300800 */
[----:B0-----:R-:W2:Y:S04]  /*66380*/  LDL.LU R18, [R1+0x3c8] ;  /* 0x0003c80001127983 */ /* 0x001ea80000300800 */
[----:B------:R-:W2:Y:S04]  /*66390*/  LDL.LU R19, [R1+0x3cc] ;  /* 0x0003cc0001137983 */ /* 0x000ea80000300800 */
[----:B------:R-:W2:Y:S04]  /*663a0*/  LDL R26, [R1+0xa08] ;  /* 0x000a0800011a7983 */ /* 0x000ea80000100800 */
[----:B------:R-:W2:Y:S04]  /*663b0*/  LDL R27, [R1+0xa0c] ;  /* 0x000a0c00011b7983 */ /* 0x000ea80000100800 */
[----:B------:R-:W3:Y:S04]  /*663c0*/  LDL R24, [R1+0xa18] ;  /* 0x000a180001187983 */ /* 0x000ee80000100800 */
[----:B------:R-:W4:Y:S04]  /*663d0*/  LDL R29, [R1+0x9fc] ;  /* 0x0009fc00011d7983 */ /* 0x000f280000100800 */
[----:B--2---:R-:W-:Y:S04]  /*663e0*/  STL.64 [R1+0x3578], R26 ;  /* 0x0035781a01007387 */ /* 0x004fe80000100a00 */
[----:B---3--:R0:W-:Y:S04]  /*663f0*/  STL.64 [R1+0x3570], R24 ;  /* 0x0035701801007387 */ /* 0x0081e80000100a00 */
[----:B0-----:R-:W2:Y:S04]  /*66400*/  LDL.LU R24, [R1+0x340] ;  /* 0x0003400001187983 */ /* 0x001ea80000300800 */
[----:B------:R-:W2:Y:S04]  /*66410*/  LDL.LU R25, [R1+0x344] ;  /* 0x0003440001197983 */ /* 0x000ea80000300800 */
[----:B------:R-:W3:Y:S04]  /*66420*/  LDL.LU R26, [R1+0x348] ;  /* 0x00034800011a7983 */ /* 0x000ee80000300800 */
[----:B------:R-:W3:Y:S04]  /*66430*/  LDL.LU R27, [R1+0x34c] ;  /* 0x00034c00011b7983 */ /* 0x000ee80000300800 */
[----:B------:R-:W2:Y:S04]  /*66440*/  LDL R2, [R1+0x9e8] ;  /* 0x0009e80001027983 */ /* 0x000ea80000100800 */
[----:B---3--:R-:W-:Y:S04]  /*66450*/  STL.64 [R1+0x3590], R26 ;  /* 0x0035901a01007387 */ /* 0x008fe80000100a00 */
[----:B--2---:R0:W-:Y:S04]  /*66460*/  STL.64 [R1+0x3588], R24 ;  /* 0x0035881801007387 */ /* 0x0041e80000100a00 */
[----:B0-----:R-:W2:Y:S04]  /*66470*/  LDL.LU R24, [R1+0x320] ;  /* 0x0003200001187983 */ /* 0x001ea80000300800 */
[----:B------:R-:W2:Y:S04]  /*66480*/  LDL.LU R25, [R1+0x324] ;  /* 0x0003240001197983 */ /* 0x000ea80000300800 */
[----:B------:R-:W2:Y:S04]  /*66490*/  LDL.LU R26, [R1+0x328] ;  /* 0x00032800011a7983 */ /* 0x000ea80000300800 */
[----:B------:R-:W2:Y:S04]  /*664a0*/  LDL.LU R27, [R1+0x32c] ;  /* 0x00032c00011b7983 */ /* 0x000ea80000300800 */
[----:B------:R-:W3:Y:S04]  /*664b0*/  LDL R3, [R1+0x9ec] ;  /* 0x0009ec0001037983 */ /* 0x000ee80000100800 */
[----:B------:R-:W2:Y:S04]  /*664c0*/  LDL R28, [R1+0x9f8] ;  /* 0x0009f800011c7983 */ /* 0x000ea80000100800 */
        /* <DEDUP_REMOVED lines=21> */
[----:B------:R-:W2:Y:S04]  /*66620*/  LDL R6, [R1+0xa58] ;  /* 0x000a580001067983 */ /* 0x000ea80000100800 */
[----:B------:R-:W2:Y:S04]  /*66630*/  LDL.LU R8, [R1+0x400] ;  /* 0x0004000001087983 */ /* 0x000ea80000300800 */
[----:B------:R-:W2:Y:S04]  /*66640*/  LDL.LU R9, [R1+0x404] ;  /* 0x0004040001097983 */ /* 0x000ea80000300800 */
[----:B------:R-:W2:Y:S04]  /*66650*/  LDL.LU R10, [R1+0x408] ;  /* 0x00040800010a7983 */ /* 0x000ea80000300800 */
[----:B------:R-:W2:Y:S04]  /*66660*/  LDL.LU R11, [R1+0x40c] ;  /* 0x00040c00010b7983 */ /* 0x000ea80000300800 */
[----:B------:R-:W2:Y:S04]  /*66670*/  LDL R7, [R1+0xa5c] ;  /* 0x000a5c0001077983 */ /* 0x000ea80000100800 */
[----:B------:R-:W-:Y:S04]  /*66680*/  STL.64 [R1+0x320], R24 ;  /* 0x0003201801007387 */ /* 0x000fe80000100a00 */
[----:B------:R0:W-:Y:S04]  /*66690*/  STL.64 [R1+0x328], R26 ;  /* 0x0003281a01007387 */ /* 0x0001e80000100a00 */
[----:B0-----:R-:W2:Y:S04]  /*666a0*/  LDL.LU.64 R26, [R1+0x3590] ;  /* 0x00359000011a7983 */ /* 0x001ea80000300a00 */
[----:B------:R-:W2:Y:S01]  /*666b0*/  LDL.LU.64 R24, [R1+0x3588] ;  /* 0x0035880001187983 */ /* 0x000ea20000300a00 */
[----:B------:R-:W-:-:S02]  /*666c0*/  F2FP.F16.E4M3.UNPACK_B R2, R2 ;  /* 0x00000002ff02723e */ /* 0x000fc400020006ff */
[----:B---3--:R-:W-:Y:S02]  /*666d0*/  F2FP.F16.E4M3.UNPACK_B R3, R3 ;  /* 0x00000003ff03723e */ /* 0x008fe400020006ff */
[----:B------:R-:W-:Y:S02]  /*666e0*/  F2FP.F16.E4M3.UNPACK_B R28, R28 ;  /* 0x0000001cff1c723e */ /* 0x000fe400020006ff */
[----:B----4-:R-:W-:Y:S01]  /*666f0*/  F2FP.F16.E4M3.UNPACK_B R29, R29 ;  /* 0x0000001dff1d723e */ /* 0x010fe200020006ff */
[----:B------:R-:W-:Y:S02]  /*66700*/  IMAD.MOV.U32 R0, RZ, RZ, R5 ;  /* 0x000000ffff007224 */ /* 0x000fe400078e0005 */
[----:B------:R-:W3:Y:S04]  /*66710*/  LDL.LU.64 R4, [R1+0x3580] ;  /* 0x0035800001047983 */ /* 0x000ee80000300a00 */
[----:B------:R-:W-:Y:S04]  /*66720*/  STL [R1+0x34dc], R0 ;  /* 0x0034dc0001007387 */ /* 0x000fe80000100800 */
[----:B------:R-:W-:Y:S04]  /*66730*/  STL [R1], R2 ;  /* 0x0000000201007387 */ /* 0x000fe80000100800 */
[----:B------:R-:W-:Y:S01]  /*66740*/  STL [R1+0x4], R3 ;  /* 0x0000040301007387 */ /* 0x000fe20000100800 */
[C---:B--2---:R-:W-:Y:S08]  /*66750*/  HMMA.16816.F32 R16, R12.reuse, R28, R16 ;  /* 0x0000001c0c10723c */ /* 0x044ff00000001810 */
[----:B------:R-:W-:-:S15]  /*66760*/  HMMA.16816.F32 R24, R12, R2, R24 ;  /* 0x000000020c18723c */ /* 0x000fde0000001818 */
[----:B------:R-:W-:-:S04]  /*66770*/  NOP ;  /* 0x0000000000007918 */ /* 0x000fc80000000000 */
[----:B------:R-:W-:Y:S04]  /*66780*/  STL.64 [R1+0x340], R24 ;  /* 0x0003401801007387 */ /* 0x000fe80000100a00 */
[----:B------:R0:W-:Y:S04]  /*66790*/  STL.64 [R1+0x348], R26 ;  /* 0x0003481a01007387 */ /* 0x0001e80000100a00 */
[----:B0-----:R-:W2:Y:S04]  /*667a0*/  LDL.LU.64 R26, [R1+0x3578] ;  /* 0x00357800011a7983 */ /* 0x001ea80000300a00 */
[----:B------:R-:W4:Y:S04]  /*667b0*/  LDL.LU.64 R24, [R1+0x3570] ;  /* 0x0035700001187983 */ /* 0x000f280000300a00 */
[----:B------:R-:W-:Y:S04]  /*667c0*/  STL.64 [R1+0x360], R16 ;  /* 0x0003601001007387 */ /* 0x000fe80000100a00 */
[----:B------:R0:W-:Y:S04]  /*667d0*/  STL.64 [R1+0x368], R18 ;  /* 0x0003681201007387 */ /* 0x0001e80000100a00 */
[----:B0-----:R-:W3:Y:S04]  /*667e0*/  LDL.LU.64 R18, [R1+0x3568] ;  /* 0x0035680001127983 */ /* 0x001ee80000300a00 */
[----:B------:R-:W3:Y:S04]  /*667f0*/  LDL.LU.64 R16, [R1+0x3560] ;  /* 0x0035600001107983 */ /* 0x000ee80000300a00 */
[----:B------:R-:W-:Y:S01]  /*66800*/  STL [R1+0x34e0], R29 ;  /* 0x0034e01d01007387 */ /* 0x000fe20000100800 */
[----:B--2---:R-:W-:-:S02]  /*66810*/  F2FP.F16.E4M3.UNPACK_B R26, R26 ;  /* 0x0000001aff1a723e */ /* 0x004fc400020006ff */
[----:B------:R-:W-:-:S07]  /*66820*/  F2FP.F16.E4M3.UNPACK_B R27, R27 ;  /* 0x0000001bff1b723e */ /* 0x000fce00020006ff */
[----:B---3--:R-:W-:-:S15]  /*66830*/  HMMA.16816.F32 R16, R12, R26, R16 ;  /* 0x0000001a0c10723c */ /* 0x008fde0000001810 */
[----:B------:R-:W-:-:S04]  /*66840*/  NOP ;  /* 0x0000000000007918 */ /* 0x000fc80000000000 */
[----:B------:R-:W-:Y:S04]  /*66850*/  STL.64 [R1+0x380], R16 ;  /* 0x0003801001007387 */ /* 0x000fe80000100a00 */
[----:B------:R0:W-:Y:S04]  /*66860*/  STL.64 [R1+0x388], R18 ;  /* 0x0003881201007387 */ /* 0x0001e80000100a00 */
[----:B0-----:R-:W2:Y:S04]  /*66870*/  LDL.LU.64 R18, [R1+0x3558] ;  /* 0x0035580001127983 */ /* 0x001ea80000300a00 */
[----:B------:R-:W2:Y:S01]  /*66880*/  LDL.LU.64 R16, [R1+0x3550] ;  /* 0x0035500001107983 */ /* 0x000ea20000300a00 */
[----:B----4-:R-:W-:-:S02]  /*66890*/  F2FP.F16.E4M3.UNPACK_B R24, R24 ;  /* 0x00000018ff18723e */ /* 0x010fc400020006ff */
[----:B------:R-:W-:-:S07]  /*668a0*/  F2FP.F16.E4M3.UNPACK_B R25, R25 ;  /* 0x00000019ff19723e */ /* 0x000fce00020006ff */
        /* <DEDUP_REMOVED lines=18> */
[----:B0-----:R-:W2:Y:S01]  /*669d0*/  LDL.LU.64 R18, [R1+0x3538] ;  /* 0x0035380001127983 */ /* 0x001ea20000300a00 */
[----:B------:R-:W-:Y:S02]  /*669e0*/  F2FP.F16.E4M3.UNPACK_B R20, R20 ;  /* 0x00000014ff14723e */ /* 0x000fe400020006ff */
[----:B------:R-:W-:-:S07]  /*669f0*/  F2FP.F16.E4M3.UNPACK_B R21, R21 ;  /* 0x00000015ff15723e */ /* 0x000fce00020006ff */
[----:B---3--:R-:W-:Y:S01]  /*66a00*/  HMMA.16816.F32 R24, R12, R20, R24 ;  /* 0x000000140c18723c */ /* 0x008fe20000001818 */
[----:B------:R-:W-:Y:S04]  /*66a10*/  STL.64 [R1+0x32b0], R22 ;  /* 0x0032b01601007387 */ /* 0x000fe80000100a00 */
[----:B------:R-:W-:-:S14]  /*66a20*/  STL.64 [R1+0x32a8], R20 ;  /* 0x0032a81401007387 */ /* 0x000fdc0000100a00 */
[----:B------:R-:W-:Y:S04]  /*66a30*/  STL.64 [R1+0x3e0], R24 ;  /* 0x0003e01801007387 */ /* 0x000fe80000100a00 */
[----:B------:R-:W-:Y:S01]  /*66a40*/  STL.64 [R1+0x3e8], R26 ;  /* 0x0003e81a01007387 */ /* 0x000fe20000100a00 */
[----:B--2---:R-:W-:Y:S02]  /*66a50*/  F2FP.F16.E4M3.UNPACK_B R18, R18 ;  /* 0x00000012ff12723e */ /* 0x004fe400020006ff */
[----:B------:R-:W-:-:S07]  /*66a60*/  F2FP.F16.E4M3.UNPACK_B R19, R19 ;  /* 0x00000013ff13723e */ /* 0x000fce00020006ff */
[----:B------:R-:W-:-:S15]  /*66a70*/  HMMA.16816.F32 R8, R12, R18, R8 ;  /* 0x000000120c08723c */ /* 0x000fde0000001808 */
[----:B------:R-:W-:-:S04]  /*66a80*/  NOP ;  /* 0x0000000000007918 */ /* 0x000fc80000000000 */
[----:B------:R0:W-:Y:S04]  /*66a90*/  STL.64 [R1+0x400], R8 ;  /* 0x0004000801007387 */ /* 0x0001e80000100a00 */
[----:B------:R1:W-:Y:S04]  /*66aa0*/  STL.64 [R1+0x408], R10 ;  /* 0x0004080a01007387 */ /* 0x0003e80000100a00 */
[----:B0-----:R-:W2:Y:S04]  /*66ab0*/  LDL R8, [R1+0xa88] ;  /* 0x000a880001087983 */ /* 0x001ea80000100800 */
[----:B-1----:R-:W3:Y:S04]  /*66ac0*/  LDL R10, [R1+0xa98] ;  /* 0x000a9800010a7983 */ /* 0x002ee80000100800 */
[----:B------:R-:W3:Y:S04]  /*66ad0*/  LDL R11, [R1+0xa9c] ;  /* 0x000a9c00010b7983 */ /* 0x000ee80000100800 */
[----:B------:R-:W2:Y:S01]  /*66ae0*/  LDL R9, [R1+0xa8c] ;  /* 0x000a8c0001097983 */ /* 0x000ea20000100800 */
[----:B------:R-:W-:-:S03]  /*66af0*/  F2FP.F16.E4M3.UNPACK_B R3, R7 ;  /* 0x00000007ff03723e */ /* 0x000fc600020006ff */
        /* <DEDUP_REMOVED lines=14> */
[----:B------:R-:W3:Y:S01]  /*66be0*/  LDL R17, [R1+0xaac] ;  /* 0x000aac0001117983 */ /* 0x000ee20000100800 */
[----:B------:R-:W-:Y:S01]  /*66bf0*/  F2FP.F16.E4M3.UNPACK_B R2, R6 ;  /* 0x00000006ff02723e */ /* 0x000fe200020006ff */
[----:B------:R-:W-:-:S02]  /*66c00*/  IMAD.MOV.U32 R26, RZ, RZ, R5 ;  /* 0x000000ffff1a7224 */ /* 0x000fc400078e0005 */
[----:B------:R-:W-:Y:S01]  /*66c10*/  IMAD.MOV.U32 R27, RZ, RZ, R4 ;  /* 0x000000ffff1b7224 */ /* 0x000fe200078e0004 */
[----:B------:R-:W2:Y:S04]  /*66c20*/  LDL R5, [R1+0xa6c] ;  /* 0x000a6c0001057983 */ /* 0x000ea80000100800 */
[----:B------:R-:W2:Y:S04]  /*66c30*/  LDL R4, [R1+0xa68] ;  /* 0x000a680001047983 */ /* 0x000ea80000100800 */
[----:B------:R-:W2:Y:S04]  /*66c40*/  LDL R6, [R1+0xa78] ;  /* 0x000a780001067983 */ /* 0x000ea80000100800 */
[----:B------:R-:W-:Y:S04]  /*66c50*/  STL.64 [R1+0x3500], R18 ;  /* 0x0035001201007387 */ /* 0x000fe80000100a00 */
[----:B---3--:R0:W-:Y:S04]  /*66c60*/  STL.64 [R1+0x34f8], R16 ;  /* 0x0034f81001007387 */ /* 0x0081e80000100a00 */
[----:B0-----:R-:W3:Y:S04]  /*66c70*/  LDL.LU R16, [R1+0x4b0] ;  /* 0x0004b00001107983 */ /* 0x001ee80000300800 */
[----:B------:R-:W3:Y:S04]  /*66c80*/  LDL.LU R17, [R1+0x4b4] ;  /* 0x0004b40001117983 */ /* 0x000ee80000300800 */
[----:B------:R-:W3:Y:S04]  /*66c90*/  LDL.LU R18, [R1+0x4b8] ;  /* 0x0004b80001127983 */ /* 0x000ee80000300800 */
[----:B------:R-:W3:Y:S01]  /*66ca0*/  LDL.LU R19, [R1+0x4bc] ;  /* 0x0004bc0001137983 */ /* 0x000ee20000300800 */
[----:B--2---:R-:W-:Y:S03]  /*66cb0*/  HMMA.16816.F32 R8, R12, R2, R8 ;  /* 0x000000020c08723c */ /* 0x004fe60000001808 */
[----:B---3--:R-:W-:Y:S04]  /*66cc0*/  STL.64 [R1+0x3510], R18 ;  /* 0x0035101201007387 */ /* 0x008fe80000100a00 */
[----:B------:R0:W-:Y:S04]  /*66cd0*/  STL.64 [R1+0x3508], R16 ;  /* 0x0035081001007387 */ /* 0x0001e80000100a00 */
[----:B0-----:R-:W2:Y:S04]  /*66ce0*/  LDL.LU R16, [R1+0x460] ;  /* 0x0004600001107983 */ /* 0x001ea80000300800 */
[----:B------:R-:W2:Y:S04]  /*66cf0*/  LDL.LU R17, [R1+0x464] ;  /* 0x0004640001117983 */ /* 0x000ea80000300800 */
[----:B------:R-:W2:Y:S04]  /*66d00*/  LDL.LU R18, [R1+0x468] ;  /* 0x0004680001127983 */ /* 0x000ea80000300800 */
[----:B------:R-:W2:Y:S04]  /*66d10*/  LDL.LU R19, [R1+0x46c] ;  /* 0x00046c0001137983 */ /* 0x000ea80000300800 */
[----:B------:R-:W3:Y:S04]  /*66d20*/  LDL.LU R29, [R1+0x22d8] ;  /* 0x0022d800011d7983 */ /* 0x000ee80000300800 */
[----:B------:R-:W2:Y:S04]  /*66d30*/  LDL.LU R0, [R1+0x22e0] ;  /* 0x0022e00001007983 */ /* 0x000ea80000300800 */
[----:B------:R-:W2:Y:S04]  /*66d40*/  LDL.LU R24, [R1+0x22f0] ;  /* 0x0022f00001187983 */ /* 0x000ea80000300800 */
[----:B------:R-:W2:Y:S04]  /*66d50*/  LDL.LU R25, [R1+0x22ec] ;  /* 0x0022ec0001197983 */ /* 0x000ea80000300800 */
[----:B------:R-:W-:Y:S04]  /*66d60*/  STL.64 [R1+0x34f0], R26 ;  /* 0x0034f01a01007387 */ /* 0x000fe80000100a00 */
[----:B--2---:R0:W-:Y:S04]  /*66d70*/  STL.64 [R1+0x34e8], R24 ;  /* 0x0034e81801007387 */ /* 0x0041e80000100a00 */
[----:B0-----:R-:W2:Y:S04]  /*66d80*/  LDL.LU R24, [R1+0x8a0] ;  /* 0x0008a00001187983 */ /* 0x001ea80000300800 */
[----:B------:R-:W2:Y:S04]  /*66d90*/  LDL.LU R25, [R1+0x8a4] ;  /* 0x0008a40001197983 */ /* 0x000ea80000300800 */
[----:B------:R-:W2:Y:S04]  /*66da0*/  LDL.LU R26, [R1+0x8a8] ;  /* 0x0008a800011a7983 */ /* 0x000ea80000300800 */
[----:B------:R-:W2:Y:S04]  /*66db0*/  LDL.LU R27, [R1+0x8ac] ;  /* 0x0008ac00011b7983 */ /* 0x000ea80000300800 */
[----:B------:R-:W2:Y:S04]  /*66dc0*/  LDL.LU R20, [R1+0x890] ;  /* 0x0008900001147983 */ /* 0x000ea80000300800 */
[----:B------:R-:W2:Y:S04]  /*66dd0*/  LDL.LU R21, [R1+0x894] ;  /* 0x0008940001157983 */ /* 0x000ea80000300800 */
[----:B------:R-:W2:Y:S04]  /*66de0*/  LDL.LU R22, [R1+0x898] ;  /* 0x0008980001167983 */ /* 0x000ea80000300800 */
[----:B------:R-:W2:Y:S04]  /*66df0*/  LDL.LU R23, [R1+0x89c] ;  /* 0x00089c0001177983 */ /* 0x000ea80000300800 */
[----:B------:R-:W-:Y:S04]  /*66e00*/  STL.64 [R1+0x420], R8 ;  /* 0x0004200801007387 */ /* 0x000fe80000100a00 */
[----:B------:R0:W-:Y:S04]  /*66e10*/  STL.64 [R1+0x428], R10 ;  /* 0x0004280a01007387 */ /* 0x0001e80000100a00 */
[----:B0-----:R-:W2:Y:S04]  /*66e20*/  LDL.LU.64 R10, [R1+0x3530] ;  /* 0x00353000010a7983 */ /* 0x001ea80000300a00 */
[----:B------:R-:W2:Y:S01]  /*66e30*/  LDL.LU.64 R8, [R1+0x3528] ;  /* 0x0035280001087983 */ /* 0x000ea20000300a00 */
[----:B------:R-:W-:-:S02]  /*66e40*/  F2FP.F16.E4M3.UNPACK_B R4, R4 ;  /* 0x00000004ff04723e */ /* 0x000fc400020006ff */
[----:B------:R-:W-:Y:S02]  /*66e50*/  F2FP.F16.E4M3.UNPACK_B R5, R5 ;  /* 0x00000005ff05723e */ /* 0x000fe400020006ff */
[----:B------:R-:W-:Y:S02]  /*66e60*/  F2FP.F16.E4M3.UNPACK_B R6, R6 ;  /* 0x00000006ff06723e */ /* 0x000fe400020006ff */
[----:B----4-:R-:W-:-:S07]  /*66e70*/  F2FP.F16.E4M3.UNPACK_B R7, R7 ;  /* 0x00000007ff07723e */ /* 0x010fce00020006ff */
[C---:B------:R-:W-:Y:S08]  /*66e80*/  HMMA.16816.F32 R16, R12.reuse, R6, R16 ;  /* 0x000000060c10723c */ /* 0x040ff00000001810 */
        /* <DEDUP_REMOVED lines=10> */
[----:B------:R0:W-:Y:S04]  /*66f30*/  STL.64 [R1+0x32a0], R6 ;  /* 0x0032a00601007387 */ /* 0x0001e80000100a00 */
[----:B0-----:R-:W3:Y:S04]  /*66f40*/  LDL.LU R7, [R1+0x22d4] ;  /* 0x0022d40001077983 */ /* 0x001ee80000300800 */
[----:B------:R-:W3:Y:S04]  /*66f50*/  LDL.LU R6, [R1+0x22dc] ;  /* 0x0022dc0001067983 */ /* 0x000ee80000300800 */
[----:B------:R0:W-:Y:S04]  /*66f60*/  STL.64 [R1+0x3298], R4 ;  /* 0x0032980401007387 */ /* 0x0001e80000100a00 */
[----:B0-----:R-:W3:Y:S04]  /*66f70*/  LDL.LU R4, [R1+0x22e8] ;  /* 0x0022e80001047983 */ /* 0x001ee80000300800 */
[----:B------:R-:W3:Y:S01]  /*66f80*/  LDL.LU R5, [R1+0x22e4] ;  /* 0x0022e40001057983 */ /* 0x000ee20000300800 */
[----:B----4-:R-:W-:-:S02]  /*66f90*/  F2FP.F16.E4M3.UNPACK_B R8, R8 ;  /* 0x00000008ff08723e */ /* 0x010fc400020006ff */
[----:B------:R-:W-:Y:S02]  /*66fa0*/  F2FP.F16.E4M3.UNPACK_B R9, R9 ;  /* 0x00000009ff09723e */ /* 0x000fe400020006ff */
[----:B--2---:R-:W-:Y:S02]  /*66fb0*/  F2FP.F16.E4M3.UNPACK_B R10, R10 ;  /* 0x0000000aff0a723e */ /* 0x004fe400020006ff */
[----:B------:R-:W-:-:S07]  /*66fc0*/  F2FP.F16.E4M3.UNPACK_B R11, R11 ;  /* 0x0000000bff0b723e */ /* 0x000fce00020006ff */
[C---:B------:R-:W-:Y:S08]  /*66fd0*/  HMMA.16816.F32 R24, R12.reuse, R10, R24 ;  /* 0x0000000a0c18723c */ /* 0x040ff00000001818 */
[----:B---3--:R-:W-:-:S15]  /*66fe0*/  HMMA.16816.F32 R16, R12, R8, R16 ;  /* 0x000000080c10723c */ /* 0x008fde0000001810 */
[----:B------:R-:W-:-:S04]  /*66ff0*/  NOP ;  /* 0x0000000000007918 */ /* 0x000fc80000000000 */
[----:B------:R-:W-:Y:S04]  /*67000*/  STL.64 [R1+0x4b0], R16 ;  /* 0x0004b01001007387 */ /* 0x000fe80000100a00 */
[----:B------:R0:W-:Y:S04]  /*67010*/  STL.64 [R1+0x4b8], R18 ;  /* 0x0004b81201007387 */ /* 0x0001e80000100a00 */
[----:B0-----:R-:W2:Y:S04]  /*67020*/  LDL.LU.64 R18, [R1+0x3500] ;  /* 0x0035000001127983 */ /* 0x001ea80000300a00 */
[----:B------:R-:W3:Y:S04]  /*67030*/  LDL.LU.64 R16, [R1+0x34f8] ;  /* 0x0034f80001107983 */ /* 0x000ee80000300a00 */
[----:B------:R-:W-:Y:S04]  /*67040*/  STL.64 [R1+0x8a0], R24 ;  /* 0x0008a01801007387 */ /* 0x000fe80000100a00 */
[----:B------:R0:W-:Y:S04]  /*67050*/  STL.64 [R1+0x8a8], R26 ;  /* 0x0008a81a01007387 */ /* 0x0001e80000100a00 */
[----:B0-----:R-:W4:Y:S04]  /*67060*/  LDL.LU.64 R26, [R1+0x34f0] ;  /* 0x0034f000011a7983 */ /* 0x001f280000300a00 */
[----:B------:R-:W2:Y:S04]  /*67070*/  LDL.LU.64 R24, [R1+0x34e8] ;  /* 0x0034e80001187983 */ /* 0x000ea80000300a00 */
[----:B------:R-:W-:Y:S04]  /*67080*/  STL.64 [R1+0x3280], R10 ;  /* 0x0032800a01007387 */ /* 0x000fe80000100a00 */
[----:B------:R0:W-:Y:S04]  /*67090*/  STL.64 [R1+0x3278], R8 ;  /* 0x0032780801007387 */ /* 0x0001e80000100a00 */
[----:B0-----:R-:W4:Y:S04]  /*670a0*/  LDL.LU R8, [R1+0x4a0] ;  /* 0x0004a00001087983 */ /* 0x001f280000300800 */
[----:B------:R-:W4:Y:S04]  /*670b0*/  LDL.LU R9, [R1+0x4a4] ;  /* 0x0004a40001097983 */ /* 0x000f280000300800 */
[----:B------:R-:W4:Y:S04]  /*670c0*/  LDL.LU R10, [R1+0x4a8] ;  /* 0x0004a800010a7983 */ /* 0x000f280000300800 */
[----:B------:R-:W4:Y:S01]  /*670d0*/  LDL.LU R11, [R1+0x4ac] ;  /* 0x0004ac00010b7983 */ /* 0x000f220000300800 */
[----:B------:R-:W-:-:S02]  /*670e0*/  IMAD R5, R5, 0x100, R4 ;  /* 0x0000010005057824 */ /* 0x000fc400078e0204 */
[----:B------:R-:W-:Y:S02]  /*670f0*/  IMAD R7, R7, 0x100, R29 ;  /* 0x0000010007077824 */ /* 0x000fe400078e021d */
[----:B------:R-:W-:Y:S01]  /*67100*/  IMAD R6, R6, 0x100, R0 ;  /* 0x0000010006067824 */ /* 0x000fe200078e0200 */
[----:B------:R-:W4:Y:S04]  /*67110*/  LDL.LU R29, [R1+0x34e0] ;  /* 0x0034e000011d7983 */ /* 0x000f280000300800 */
[----:B------:R-:W4:Y:S01]  /*67120*/  LDL.LU R0, [R1+0x34dc] ;  /* 0x0034dc0001007983 */ /* 0x000f220000300800 */
[----:B---3--:R-:W-:Y:S02]  /*67130*/  F2FP.F16.E4M3.UNPACK_B R16, R16 ;  /* 0x00000010ff10723e */ /* 0x008fe400020006ff */
[----:B------:R-:W-:Y:S01]  /*67140*/  F2FP.F16.E4M3.UNPACK_B R17, R17 ;  /* 0x00000011ff11723e */ /* 0x000fe200020006ff */
[----:B--2---:R-:W-:-:S06]  /*67150*/  IMAD R4, R25, 0x100, R24 ;  /* 0x0000010019047824 */ /* 0x004fcc00078e0218 */
[----:B----4-:R-:W-:Y:S01]  /*67160*/  HMMA.16816.F32 R8, R12, R16, R8 ;  /* 0x000000100c08723c */ /* 0x010fe20000001808 */
[----:B------:R-:W-:Y:S02]  /*67170*/  F2FP.F16.E4M3.UNPACK_B R12, R7 ;  /* 0x00000007ff0c723e */ /* 0x000fe400020006ff */
[----:B------:R-:W-:Y:S02]  /*67180*/  F2FP.F16.E4M3.UNPACK_B R13, R6 ;  /* 0x00000006ff0d723e */ /* 0x000fe400020006ff */
[----:B------:R-:W-:Y:S02]  /*67190*/  F2FP.F16.E4M3.UNPACK_B R14, R5 ;  /* 0x00000005ff0e723e */ /* 0x000fe400020006ff */
[----:B------:R-:W-:-:S07]  /*671a0*/  F2FP.F16.E4M3.UNPACK_B R15, R4 ;  /* 0x00000004ff0f723e */ /* 0x000fce00020006ff */
[----:B------:R-:W-:Y:S01]  /*671b0*/  HMMA.16816.F32 R4, R12, R26, R20 ;  /* 0x0000001a0c04723c */ /* 0x000fe20000001814 */
[----:B------:R-:W-:Y:S04]  /*671c0*/  STL [R1+0x324c], R16 ;  /* 0x00324c1001007387 */ /* 0x000fe80000100800 */
[----:B------:R-:W-:Y:S04]  /*671d0*/  STL [R1+0x3248], R17 ;  /* 0x0032481101007387 */ /* 0x000fe80000100800 */
[----:B------:R-:W-:Y:S04]  /*671e0*/  STL.64 [R1+0x4a0], R8 ;  /* 0x0004a00801007387 */ /* 0x000fe80000100a00 */
[----:B------:R-:W-:Y:S04]  /*671f0*/  STL.64 [R1+0x4a8], R10 ;  /* 0x0004a80a01007387 */ /* 0x000fe80000100a00 */
[----:B------:R-:W-:Y:S04]  /*67200*/  STL.64 [R1+0x32b8], R18 ;  /* 0x0032b81201007387 */ /* 0x000fe80000100a00 */
[----:B------:R-:W2:Y:S04]  /*67210*/  LDL.LU R20, [R1+0x730] ;  /* 0x0007300001147983 */ /* 0x000ea80000300800 */
[----:B------:R-:W-:Y:S04]  /*67220*/  STL.64 [R1+0x890], R4 ;  /* 0x0008900401007387 */ /* 0x000fe80000100a00 */
[----:B------:R-:W-:Y:S04]  /*67230*/  STL.64 [R1+0x898], R6 ;  /* 0x0008980601007387 */ /* 0x000fe80000100a00 */
[----:B------:R-:W2:Y:S04]  /*67240*/  LDL.LU R21, [R1+0x734] ;  /* 0x0007340001157983 */ /* 0x000ea80000300800 */
[----:B------:R-:W3:Y:S04]  /*67250*/  LDL.LU R22, [R1+0x738] ;  /* 0x0007380001167983 */ /* 0x000ee80000300800 */
[----:B------:R-:W3:Y:S04]  /*67260*/  LDL.LU R23, [R1+0x73c] ;  /* 0x00073c0001177983 */ /* 0x000ee80000300800 */
[----:B---3--:R0:W-:Y:S04]  /*67270*/  STL.64 [R1+0x32d8], R22 ;  /* 0x0032d81601007387 */ /* 0x0081e80000100a00 */
[----:B--2---:R1:W-:Y:S04]  /*67280*/  STL.64 [R1+0x32d0], R20 ;  /* 0x0032d01401007387 */ /* 0x0043e80000100a00 */
[----:B------:R-:W2:Y:S04]  /*67290*/  LDL.LU R24, [R1+0x750] ;  /* 0x0007500001187983 */ /* 0x000ea80000300800 */
[----:B------:R-:W2:Y:S04]  /*672a0*/  LDL.LU R25, [R1+0x754] ;  /* 0x0007540001197983 */ /* 0x000ea80000300800 */
[----:B------:R-:W3:Y:S04]  /*672b0*/  LDL.LU R26, [R1+0x758] ;  /* 0x00075800011a7983 */ /* 0x000ee80000300800 */
[----:B------:R-:W3:Y:S04]  /*672c0*/  LDL.LU R27, [R1+0x75c] ;  /* 0x00075c00011b7983 */ /* 0x000ee80000300800 */
[----:B---3--:R-:W-:Y:S04]  /*672d0*/  STL.64 [R1+0x32e8], R26 ;  /* 0x0032e81a01007387 */ /* 0x008fe80000100a00 */
[----:B--2---:R2:W-:Y:S04]  /*672e0*/  STL.64 [R1+0x32e0], R24 ;  /* 0x0032e01801007387 */ /* 0x0045e80000100a00 */
[----:B0-----:R-:W3:Y:S04]  /*672f0*/  LDL R22, [R1] ;  /* 0x0000000001167983 */ /* 0x001ee80000100800 */
[----:B------:R-:W3:Y:S04]  /*67300*/  LDL R23, [R1+0x4] ;  /* 0x0000040001177983 */ /* 0x000ee80000100800 */
[----:B-1----:R-:W4:Y:S01]  /*67310*/  LDL R20, [R1+0x8] ;  /* 0x0000080001147983 */ /* 0x002f220000100800 */
[----:B------:R-:W-:-:S03]  /*67320*/  IMAD.MOV.U32 R21, RZ, RZ, R0 ;  /* 0x000000ffff157224 */ /* 0x000fc600078e0000 */
[----:B------:R-:W2:Y:S04]  /*67330*/  LDL.LU R0, [R1+0x34d8] ;  /* 0x0034d80001007983 */ /* 0x000ea80000300800 */
[----:B---3--:R0:W-:Y:S04]  /*67340*/  STL.64 [R1+0x32f0], R22 ;  /* 0x0032f01601007387 */ /* 0x0081e80000100a00 */
[----:B----4-:R-:W-:Y:S04]  /*67350*/  STL.64 [R1+0x3308], R20 ;  /* 0x0033081401007387 */ /* 0x010fe80000100a00 */
[----:B--2---:R-:W2:Y:S04]  /*67360*/  LDL.LU R24, [R1+0x760] ;  /* 0x0007600001187983 */ /* 0x004ea80000300800 */
[----:B------:R-:W2:Y:S04]  /*67370*/  LDL.LU R25, [R1+0x764] ;  /* 0x0007640001197983 */ /* 0x000ea80000300800 */
[----:B------:R-:W3:Y:S04]  /*67380*/  LDL.LU R26, [R1+0x768] ;  /* 0x00076800011a7983 */ /* 0x000ee80000300800 */
[----:B------:R-:W3:Y:S04]  /*67390*/  LDL.LU R27, [R1+0x76c] ;  /* 0x00076c00011b7983 */ /* 0x000ee80000300800 */
[----:B0-----:R-:W4:Y:S01]  /*673a0*/  LDL R22, [R1+0x10] ;  /* 0x0000100001167983 */ /* 0x001f220000100800 */
[----:B------:R-:W-:-:S03]  /*673b0*/  IMAD.MOV.U32 R23, RZ, RZ, R0 ;  /* 0x000000ffff177224 */ /* 0x000fc600078e0000 */
[----:B------:R-:W2:Y:S04]  /*673c0*/  LDL.LU R0, [R1+0x34d4] ;  /* 0x0034d40001007983 */ /* 0x000ea80000300800 */
[----:B----4-:R-:W-:Y:S04]  /*673d0*/  STL.64 [R1+0x3320], R22 ;  /* 0x0033201601007387 */ /* 0x010fe80000100a00 */
[----:B---3--:R-:W-:Y:S04]  /*673e0*/  STL.64 [R1+0x3300], R26 ;  /* 0x0033001a01007387 */ /* 0x008fe80000100a00 */
[----:B--2---:R0:W-:Y:S04]  /*673f0*/  STL.64 [R1+0x32f8], R24 ;  /* 0x0032f81801007387 */ /* 0x0041e80000100a00 */
[----:B0-----:R-:W2:Y:S04]  /*67400*/  LDL.LU R24, [R1+0x770] ;  /* 0x0007700001187983 */ /* 0x001ea80000300800 */
[----:B------:R-:W2:Y:S04]  /*67410*/  LDL.LU R25, [R1+0x774] ;  /* 0x0007740001197983 */ /* 0x000ea80000300800 */
[----:B------:R-:W3:Y:S04]  /*67420*/  LDL.LU R26, [R1+0x778] ;  /* 0x00077800011a7983 */ /* 0x000ee80000300800 */
[----:B------:R-:W3:Y:S04]  /*67430*/  LDL.LU R27, [R1+0x77c] ;  /* 0x00077c00011b7983 */ /* 0x000ee80000300800 */
[----:B------:R-:W4:Y:S01]  /*67440*/  LDL R20, [R1+0x18] ;  /* 0x0000180001147983 */ /* 0x000f220000100800 */
        /* <DEDUP_REMOVED lines=31> */
[----:B------:R-:W2:Y:S01]  /*67640*/  LDL R20, [R1+0x38] ;  /* 0x0000380001147983 */ /* 0x000ea20000100800 */
[----:B------:R-:W-:-:S03]  /*67650*/  IMAD.MOV.U32 R21, RZ, RZ, R0 ;  /* 0x000000ffff157224 */ /* 0x000fc600078e0000 */
[----:B------:R-:W3:Y:S04]  /*67660*/  LDL.LU R0, [R1+0x34c4] ;  /* 0x0034c40001007983 */ /* 0x000ee80000300800 */
        /* <DEDUP_REMOVED lines=119> */
[----:B------:R-:W3:Y:S01]  /*67de0*/  LDL.LU R27, [R1+0x87c] ;  /* 0x00087c00011b7983 */ /* 0x000ee20000300800 */
[----:B------:R-:W-:-:S03]  /*67df0*/  IMAD.MOV.U32 R23, RZ, RZ, R0 ;  /* 0x000000ffff177224 */ /* 0x000fc600078e0000 */
        /* <DEDUP_REMOVED lines=8> */
[----:B------:R-:W2:Y:S04]  /*67e80*/  LDL.LU R18, [R1+0x748] ;  /* 0x0007480001127983 */ /* 0x000ea80000300800 */
[----:B------:R-:W2:Y:S04]  /*67e90*/  LDL.LU R19, [R1+0x74c] ;  /* 0x00074c0001137983 */ /* 0x000ea80000300800 */
[----:B------:R-:W3:Y:S04]  /*67ea0*/  LDL.LU R8, [R1+0x710] ;  /* 0x0007100001087983 */ /* 0x000ee80000300800 */
[----:B------:R-:W3:Y:S04]  /*67eb0*/  LDL.LU R9, [R1+0x714] ;  /* 0x0007140001097983 */ /* 0x000ee80000300800 */
[----:B------:R-:W3:Y:S04]  /*67ec0*/  LDL.LU R10, [R1+0x718] ;  /* 0x00071800010a7983 */ /* 0x000ee80000300800 */
[----:B------:R-:W3:Y:S04]  /*67ed0*/  LDL.LU R11, [R1+0x71c] ;  /* 0x00071c00010b7983 */ /* 0x000ee80000300800 */
[----:B------:R-:W2:Y:S04]  /*67ee0*/  LDL.LU R4, [R1+0x700] ;  /* 0x0007000001047983 */ /* 0x000ea80000300800 */
[----:B------:R-:W2:Y:S04]  /*67ef0*/  LDL.LU R5, [R1+0x704] ;  /* 0x0007040001057983 */ /* 0x000ea80000300800 */
[----:B------:R-:W2:Y:S04]  /*67f00*/  LDL.LU R6, [R1+0x708] ;  /* 0x0007080001067983 */ /* 0x000ea80000300800 */
[----:B------:R-:W2:Y:S01]  /*67f10*/  LDL.LU R7, [R1+0x70c] ;  /* 0x00070c0001077983 */ /* 0x000ea20000300800 */
[----:B----4-:R-:W-:Y:S03]  /*67f20*/  HMMA.16816.F32 R20, R12, R22, R24 ;  /* 0x000000160c14723c */ /* 0x010fe60000001818 */
[----:B------:R-:W4:Y:S04]  /*67f30*/  LDL.LU.64 R26, [R1+0x3498] ;  /* 0x00349800011a7983 */ /* 0x000f280000300a00 */
[----:B------:R-:W4:-:S12]  /*67f40*/  LDL.LU.64 R24, [R1+0x3490] ;  /* 0x0034900001187983 */ /* 0x000f180000300a00 */
        /* <DEDUP_REMOVED lines=111> */
[----:B------:R-:W2:Y:S01]  /*68640*/  LDL.LU.64 R20, [R1+0x32d0] ;  /* 0x0032d00001147983 */ /* 0x000ea20000300a00 */
[----:B----4-:R-:W-:-:S15]  /*68650*/  HMMA.16816.F32 R24, R12, R28, R24 ;  /* 0x0000001c0c18723c */ /* 0x010fde0000001818 */
[----:B------:R-:W-:-:S04]  /*68660*/  NOP ;  /* 0x0000000000007918 */ /* 0x000fc80000000000 */
[----:B------:R-:W-:Y:S04]  /*68670*/  STL.64 [R1+0x750], R24 ;  /* 0x0007501801007387 */ /* 0x000fe80000100a00 */
[----:B------:R0:W-:Y:S04]  /*68680*/  STL.64 [R1+0x758], R26 ;  /* 0x0007581a01007387 */ /* 0x0001e80000100a00 */
[----:B0-----:R-:W2:Y:S04]  /*68690*/  LDL.LU.64 R26, [R1+0x32c8] ;  /* 0x0032c800011a7983 */ /* 0x001ea80000300a00 */
[----:B------:R-:W4:Y:S04]  /*686a0*/  LDL.LU.64 R24, [R1+0x32c0] ;  /* 0x0032c00001187983 */ /* 0x000f280000300a00 */
[----:B------:R-:W-:Y:S04]  /*686b0*/  STL [R1+0x3234], R28 ;  /* 0x0032341c01007387 */ /* 0x000fe80000100800 */
[----:B------:R-:W-:Y:S01]  /*686c0*/  STL [R1+0x3230], R29 ;  /* 0x0032301d01007387 */ /* 0x000fe20000100800 */
[C---:B--2---:R-:W-:Y:S08]  /*686d0*/  HMMA.16816.F32 R16, R12.reuse, R26, R16 ;  /* 0x0000001a0c10723c */ /* 0x044ff00000001810 */
[C---:B----4-:R-:W-:Y:S11]  /*686e0*/  HMMA.16816.F32 R20, R12.reuse, R24, R20 ;  /* 0x000000180c14723c */ /* 0x050ff60000001814 */
[----:B------:R-:W-:Y:S04]  /*686f0*/  STL.64 [R1+0x740], R16 ;  /* 0x0007401001007387 */ /* 0x000fe80000100a00 */
[----:B------:R0:W-:Y:S04]  /*68700*/  STL.64 [R1+0x748], R18 ;  /* 0x0007481201007387 */ /* 0x0001e80000100a00 */
[----:B0-----:R-:W2:Y:S04]  /*68710*/  LDL.LU.64 R18, [R1+0x32b8] ;  /* 0x0032b80001127983 */ /* 0x001ea80000300a00 */
[----:B------:R-:W-:Y:S04]  /*68720*/  STL.64 [R1+0x730], R20 ;  /* 0x0007301401007387 */ /* 0x000fe80000100a00 */
[----:B------:R0:W-:Y:S04]  /*68730*/  STL.64 [R1+0x738], R22 ;  /* 0x0007381601007387 */ /* 0x0001e80000100a00 */
[----:B0-----:R-:W4:Y:S04]  /*68740*/  LDL.LU.64 R22, [R1+0x32b0] ;  /* 0x0032b00001167983 */ /* 0x001f280000300a00 */
[----:B------:R-:W3:Y:S04]  /*68750*/  LDL.LU.64 R20, [R1+0x32a8] ;  /* 0x0032a80001147983 */ /* 0x000ee80000300a00 */
[----:B------:R-:W-:Y:S04]  /*68760*/  STL.64 [R1+0x30d0], R26 ;  /* 0x0030d01a01007387 */ /* 0x000fe80000100a00 */
[----:B------:R0:W-:Y:S04]  /*68770*/  STL.64 [R1+0x30c8], R24 ;  /* 0x0030c81801007387 */ /* 0x0001e80000100a00 */
[----:B0-----:R-:W4:Y:S04]  /*68780*/  LDL.LU R24, [R1+0x720] ;  /* 0x0007200001187983 */ /* 0x001f280000300800 */
[----:B------:R-:W4:Y:S04]  /*68790*/  LDL.LU R25, [R1+0x724] ;  /* 0x0007240001197983 */ /* 0x000f280000300800 */
[----:B------:R-:W4:Y:S04]  /*687a0*/  LDL.LU R26, [R1+0x728] ;  /* 0x00072800011a7983 */ /* 0x000f280000300800 */
[----:B------:R-:W4:Y:S01]  /*687b0*/  LDL.LU R27, [R1+0x72c] ;  /* 0x00072c00011b7983 */ /* 0x000f220000300800 */
[C---:B---3--:R-:W-:Y:S08]  /*687c0*/  HMMA.16816.F32 R8, R12.reuse, R20, R8 ;  /* 0x000000140c08723c */ /* 0x048ff00000001808 */
[----:B----4-:R-:W-:Y:S01]  /*687d0*/  HMMA.16816.F32 R24, R12, R22, R24 ;  /* 0x000000160c18723c */ /* 0x010fe20000001818 */
[----:B------:R-:W-:-:S15]  /*687e0*/  STL.64 [R1+0x30b0], R22 ;  /* 0x0030b01601007387 */ /* 0x000fde0000100a00 */
[----:B------:R-:W-:-:S03]  /*687f0*/  NOP ;  /* 0x0000000000007918 */ /* 0x000fc60000000000 */
[----:B------:R0:W-:Y:S04]  /*68800*/  STL.64 [R1+0x720], R24 ;  /* 0x0007201801007387 */ /* 0x0001e80000100a00 */
[----:B------:R-:W-:Y:S04]  /*68810*/  STL.64 [R1+0x728], R26 ;  /* 0x0007281a01007387 */ /* 0x000fe80000100a00 */
[----:B------:R1:W-:Y:S04]  /*68820*/  STL.64 [R1+0x30a8], R20 ;  /* 0x0030a81401007387 */ /* 0x0003e80000100a00 */
[----:B------:R3:W-:Y:S04]  /*68830*/  STL.64 [R1+0x710], R8 ;  /* 0x0007100801007387 */ /* 0x0007e80000100a00 */
[----:B------:R4:W-:Y:S04]  /*68840*/  STL.64 [R1+0x718], R10 ;  /* 0x0007180a01007387 */ /* 0x0009e80000100a00 */
[----:B0-----:R-:W3:Y:S01]  /*68850*/  LDL.LU.64 R24, [R1+0x88] ;  /* 0x0000880001187983 */ /* 0x001ee20000300a00 */
[----:B--2---:R-:W-:Y:S03]  /*68860*/  HMMA.16816.F32 R4, R12, R18, R4 ;  /* 0x000000120c04723c */ /* 0x004fe60000001804 */
[----:B---3--:R-:W-:-:S15]  /*68870*/  STL [R1+0x3254], R24 ;  /* 0x0032541801007387 */ /* 0x008fde0000100800 */
[----:B------:R-:W-:Y:S01]  /*68880*/  NOP ;  /* 0x0000000000007918 */ /* 0x000fe20000000000 */
[----:B------:R-:W-:Y:S04]  /*68890*/  STL.64 [R1+0x700], R4 ;  /* 0x0007000401007387 */ /* 0x000fe80000100a00 */
[----:B------:R-:W-:Y:S04]  /*688a0*/  STL.64 [R1+0x708], R6 ;  /* 0x0007080601007387 */ /* 0x000fe80000100a00 */
[----:B------:R-:W-:Y:S04]  /*688b0*/  STL [R1+0x3250], R25 ;  /* 0x0032501901007387 */ /* 0x000fe80000100800 */
[----:B-1----:R-:W2:Y:S04]  /*688c0*/  LDL.LU R20, [R1+0x670] ;  /* 0x0006700001147983 */ /* 0x002ea80000300800 */
[----:B------:R-:W2:Y:S04]  /*688d0*/  LDL.LU R21, [R1+0x674] ;  /* 0x0006740001157983 */ /* 0x000ea80000300800 */
[----:B------:R-:W3:Y:S04]  /*688e0*/  LDL.LU R22, [R1+0x678] ;  /* 0x0006780001167983 */ /* 0x000ee80000300800 */
[----:B------:R-:W3:Y:S04]  /*688f0*/  LDL.LU R23, [R1+0x67c] ;  /* 0x00067c0001177983 */ /* 0x000ee80000300800 */
[----:B------:R-:W2:Y:S04]  /*68900*/  LDL.LU R8, [R1+0x6d0] ;  /* 0x0006d00001087983 */ /* 0x000ea80000300800 */
[----:B------:R-:W2:Y:S04]  /*68910*/  LDL.LU R9, [R1+0x6d4] ;  /* 0x0006d40001097983 */ /* 0x000ea80000300800 */
[----:B----4-:R-:W4:Y:S04]  /*68920*/  LDL.LU R10, [R1+0x6d8] ;  /* 0x0006d800010a7983 */ /* 0x010f280000300800 */
[----:B------:R-:W4:Y:S04]  /*68930*/  LDL.LU R11, [R1+0x6dc] ;  /* 0x0006dc00010b7983 */ /* 0x000f280000300800 */
        /* <DEDUP_REMOVED lines=17> */
[----:B---3--:R-:W-:Y:S04]  /*68a50*/  STL.64 [R1+0x3228], R22 ;  /* 0x0032281601007387 */ /* 0x008fe80000100a00 */
[----:B------:R0:W-:Y:S04]  /*68a60*/  STL.64 [R1+0x3220], R20 ;  /* 0x0032201401007387 */ /* 0x0001e80000100a00 */
[----:B0-----:R-:W3:Y:S04]  /*68a70*/  LDL.LU R20, [R1+0x6a0] ;  /* 0x0006a00001147983 */ /* 0x001ee80000300800 */
[----:B------:R-:W3:Y:S04]  /*68a80*/  LDL.LU R21, [R1+0x6a4] ;  /* 0x0006a40001157983 */ /* 0x000ee80000300800 */
[----:B------:R-:W2:Y:S04]  /*68a90*/  LDL.LU R22, [R1+0x6a8] ;  /* 0x0006a80001167983 */ /* 0x000ea80000300800 */
[----:B------:R-:W2:Y:S04]  /*68aa0*/  LDL.LU R23, [R1+0x6ac] ;  /* 0x0006ac0001177983 */ /* 0x000ea80000300800 */
[----:B--2---:R-:W-:Y:S04]  /*68ab0*/  STL.64 [R1+0x3240], R22 ;  /* 0x0032401601007387 */ /* 0x004fe80000100a00 */
[----:B---3--:R0:W-:Y:S04]  /*68ac0*/  STL.64 [R1+0x3238], R20 ;  /* 0x0032381401007387 */ /* 0x0081e80000100a00 */
[----:B0-----:R-:W2:Y:S04]  /*68ad0*/  LDL.LU R20, [R1+0x490] ;  /* 0x0004900001147983 */ /* 0x001ea80000300800 */
[----:B------:R-:W2:Y:S04]  /*68ae0*/  LDL.LU R21, [R1+0x494] ;  /* 0x0004940001157983 */ /* 0x000ea80000300800 */
[----:B------:R-:W3:Y:S04]  /*68af0*/  LDL.LU R22, [R1+0x498] ;  /* 0x0004980001167983 */ /* 0x000ee80000300800 */
[----:B------:R-:W3:Y:S01]  /*68b00*/  LDL.LU R23, [R1+0x49c] ;  /* 0x00049c0001177983 */ /* 0x000ee20000300800 */
[C---:B----4-:R-:W-:Y:S03]  /*68b10*/  HMMA.16816.F32 R4, R12.reuse, R2, R4 ;  /* 0x000000020c04723c */ /* 0x050fe60000001804 */
        /* <DEDUP_REMOVED lines=12> */
[----:B------:R-:W3:Y:S04]  /*68be0*/  LDL.LU.64 R26, [R1+0x80] ;  /* 0x00008000011a7983 */ /* 0x000ee80000300a00 */
[----:B------:R0:W-:Y:S04]  /*68bf0*/  STL [R1+0x3094], R18 ;  /* 0x0030941201007387 */ /* 0x0001e80000100800 */
[----:B------:R1:W-:Y:S04]  /*68c00*/  STL [R1+0x3090], R19 ;  /* 0x0030901301007387 */ /* 0x0003e80000100800 */
[----:B0-----:R-:W4:Y:S04]  /*68c10*/  LDL R18, [R1+0x90] ;  /* 0x0000900001127983 */ /* 0x001f280000100800 */
[----:B-1----:R-:W4:Y:S04]  /*68c20*/  LDL R19, [R1+0x94] ;  /* 0x0000940001137983 */ /* 0x002f280000100800 */
        /* <DEDUP_REMOVED lines=28> */
[----:B------:R0:W-:Y:S04]  /*68df0*/  STL [R1+0x306c], R9 ;  /* 0x00306c0901007387 */ /* 0x0001e80000100800 */
[----:B0-----:R-:W3:Y:S01]  /*68e00*/  LDL.LU R9, [R1+0x2304] ;  /* 0x0023040001097983 */ /* 0x001ee20000300800 */
[----:B------:R-:W-:-:S02]  /*68e10*/  IMAD R28, R28, 0x100, R24 ;  /* 0x000001001c1c7824 */ /* 0x000fc400078e0218 */
[----:B------:R-:W-:Y:S02]  /*68e20*/  IMAD R29, R29, 0x100, R25 ;  /* 0x000001001d1d7824 */ /* 0x000fe400078e0219 */
[----:B------:R-:W-:Y:S01]  /*68e30*/  IMAD R0, R0, 0x100, R17 ;  /* 0x0000010000007824 */ /* 0x000fe200078e0211 */
[----:B--2---:R-:W-:Y:S01]  /*68e40*/  HMMA.16816.F32 R20, R12, R10, R20 ;  /* 0x0000000a0c14723c */ /* 0x004fe20000001814 */
[----:B---3--:R-:W-:-:S15]  /*68e50*/  IMAD R9, R9, 0x100, R16 ;  /* 0x0000010009097824 */ /* 0x008fde00078e0210 */
[----:B------:R-:W-:-:S03]  /*68e60*/  NOP ;  /* 0x0000000000007918 */ /* 0x000fc60000000000 */
[----:B------:R-:W-:Y:S04]  /*68e70*/  STL.64 [R1+0x6b0], R20 ;  /* 0x0006b01401007387 */ /* 0x000fe80000100a00 */
[----:B------:R0:W-:Y:S04]  /*68e80*/  STL.64 [R1+0x6b8], R22 ;  /* 0x0006b81601007387 */ /* 0x0001e80000100a00 */
[----:B0-----:R-:W2:Y:S04]  /*68e90*/  LDL.LU.64 R22, [R1+0x3260] ;  /* 0x0032600001167983 */ /* 0x001ea80000300a00 */
[----:B------:R-:W2:Y:S04]  /*68ea0*/  LDL.LU.64 R20, [R1+0x3258] ;  /* 0x0032580001147983 */ /* 0x000ea80000300a00 */
[----:B------:R-:W3:Y:S04]  /*68eb0*/  LDL.LU R24, [R1+0x3254] ;  /* 0x0032540001187983 */ /* 0x000ee80000300800 */
[----:B------:R-:W3:Y:S04]  /*68ec0*/  LDL.LU R25, [R1+0x3250] ;  /* 0x0032500001197983 */ /* 0x000ee80000300800 */
[----:B------:R-:W2:Y:S04]  /*68ed0*/  LDL.LU R16, [R1+0x324c] ;  /* 0x00324c0001107983 */ /* 0x000ea80000300800 */
[----:B------:R-:W2:Y:S02]  /*68ee0*/  LDL.LU R17, [R1+0x3248] ;  /* 0x0032480001117983 */ /* 0x000ea40000300800 */
[----:B--2---:R-:W-:Y:S02]  /*68ef0*/  HMMA.16816.F32 R12, R12, R16, R20 ;  /* 0x000000100c0c723c */ /* 0x004fe40000001814 */
[----:B------:R-:W2:Y:S04]  /*68f00*/  LDL.LU.64 R22, [R1+0x3240] ;  /* 0x0032400001167983 */ /* 0x000ea80000300a00 */
[----:B------:R-:W2:Y:S04]  /*68f10*/  LDL.LU.64 R20, [R1+0x3238] ;  /* 0x0032380001147983 */ /* 0x000ea80000300a00 */
[----:B------:R-:W-:Y:S04]  /*68f20*/  STL [R1+0x303c], R16 ;  /* 0x00303c1001007387 */ /* 0x000fe80000100800 */
[----:B------:R0:W-:Y:S05]  /*68f30*/  STL [R1+0x3038], R17 ;  /* 0x0030381101007387 */ /* 0x0001ea0000100800 */
[----:B------:R1:W-:Y:S04]  /*68f40*/  STL.64 [R1+0x490], R12 ;  /* 0x0004900c01007387 */ /* 0x0003e80000100a00 */
[----:B------:R3:W-:Y:S04]  /*68f50*/  STL.64 [R1+0x498], R14 ;  /* 0x0004980e01007387 */ /* 0x0007e80000100a00 */
[----:B0-----:R-:W2:Y:S01]  /*68f60*/  LDL.LU.64 R16, [R1+0x98] ;  /* 0x0000980001107983 */ /* 0x001ea20000300a00 */
[----:B-1----:R-:W-:-:S02]  /*68f70*/  F2FP.F16.E4M3.UNPACK_B R12, R28 ;  /* 0x0000001cff0c723e */ /* 0x002fc400020006ff */
[----:B------:R-:W-:Y:S02]  /*68f80*/  F2FP.F16.E4M3.UNPACK_B R13, R29 ;  /* 0x0000001dff0d723e */ /* 0x000fe400020006ff */
[----:B---3--:R-:W-:Y:S02]  /*68f90*/  F2FP.F16.E4M3.UNPACK_B R14, R9 ;  /* 0x00000009ff0e723e */ /* 0x008fe400020006ff */
[----:B------:R-:W-:Y:S01]  /*68fa0*/  F2FP.F16.E4M3.UNPACK_B R15, R0 ;  /* 0x00000000ff0f723e */ /* 0x000fe200020006ff */
[----:B------:R-:W3:Y:S04]  /*68fb0*/  LDL.LU R28, [R1+0x3234] ;  /* 0x00323400011c7983 */ /* 0x000ee80000300800 */
[----:B------:R-:W3:Y:S02]  /*68fc0*/  LDL.LU R29, [R1+0x3230] ;  /* 0x00323000011d7983 */ /* 0x000ee40000300800 */
[----:B--2---:R-:W-:Y:S01]  /*68fd0*/  HMMA.16816.F32 R20, R12, R16, R20 ;  /* 0x000000100c14723c */ /* 0x004fe20000001814 */
[----:B------:R-:W-:-:S15]  /*68fe0*/  IMAD.MOV.U32 R9, RZ, RZ, R16 ;  /* 0x000000ffff097224 */ /* 0x000fde00078e0010 */
[----:B------:R-:W-:-:S03]  /*68ff0*/  NOP ;  /* 0x0000000000007918 */ /* 0x000fc60000000000 */
[----:B------:R-:W-:Y:S04]  /*69000*/  STL.64 [R1+0x6a0], R20 ;  /* 0x0006a01401007387 */ /* 0x000fe80000100a00 */
[----:B------:R0:W-:Y:S04]  /*69010*/  STL.64 [R1+0x6a8], R22 ;  /* 0x0006a81601007387 */ /* 0x0001e80000100a00 */
[----:B0-----:R-:W2:Y:S04]  /*69020*/  LDL.LU.64 R22, [R1+0x3228] ;  /* 0x0032280001167983 */ /* 0x001ea80000300a00 */
[----:B------:R-:W2:Y:S04]  /*69030*/  LDL.LU.64 R20, [R1+0x3220] ;  /* 0x0032200001147983 */ /* 0x000ea80000300a00 */
[----:B------:R-:W-:Y:S04]  /*69040*/  STL.64 [R1+0x3088], R10 ;  /* 0x0030880a01007387 */ /* 0x000fe80000100a00 */
[----:B------:R0:W-:Y:S04]  /*69050*/  STL.64 [R1+0x3080], R8 ;  /* 0x0030800801007387 */ /* 0x0001e80000100a00 */
[----:B0-----:R-:W4:Y:S04]  /*69060*/  LDL.LU R8, [R1+0x690] ;  /* 0x0006900001087983 */ /* 0x001f280000300800 */
[----:B------:R-:W4:Y:S04]  /*69070*/  LDL.LU R9, [R1+0x694] ;  /* 0x0006940001097983 */ /* 0x000f280000300800 */
[----:B------:R-:W4:Y:S04]  /*69080*/  LDL.LU R10, [R1+0x698] ;  /* 0x00069800010a7983 */ /* 0x000f280000300800 */
[----:B------:R-:W4:Y:S01]  /*69090*/  LDL.LU R11, [R1+0x69c] ;  /* 0x00069c00010b7983 */ /* 0x000f220000300800 */
[C---:B------:R-:W-:Y:S08]  /*690a0*/  HMMA.16816.F32 R4, R12.reuse, R24, R4 ;  /* 0x000000180c04723c */ /* 0x040ff00000001804 */
[----:B----4-:R-:W-:-:S15]  /*690b0*/  HMMA.16816.F32 R8, R12, R18, R8 ;  /* 0x000000120c08723c */ /* 0x010fde0000001808 */
[----:B------:R-:W-:-:S04]  /*690c0*/  NOP ;  /* 0x0000000000007918 */ /* 0x000fc80000000000 */
[----:B------:R-:W-:Y:S04]  /*690d0*/  STL.64 [R1+0x690], R8 ;  /* 0x0006900801007387 */ /* 0x000fe80000100a00 */
[----:B------:R-:W-:Y:S04]  /*690e0*/  STL.64 [R1+0x698], R10 ;  /* 0x0006980a01007387 */ /* 0x000fe80000100a00 */
[----:B------:R-:W-:Y:S04]  /*690f0*/  STL.64 [R1+0x680], R4 ;  /* 0x0006800401007387 */ /* 0x000fe80000100a00 */
[----:B------:R2:W-:Y:S02]  /*69100*/  STL.64 [R1+0x688], R6 ;  /* 0x0006880601007387 */ /* 0x0005e40000100a00 */
[----:B--2---:R-:W-:-:S15]  /*69110*/  HMMA.16816.F32 R4, R12, R26, R20 ;  /* 0x0000001a0c04723c */ /* 0x004fde0000001814 */
[----:B------:R-:W-:-:S04]  /*69120*/  NOP ;  /* 0x0000000000007918 */ /* 0x000fc80000000000 */
[----:B------:R0:W-:Y:S04]  /*69130*/  STL.64 [R1+0x670], R4 ;  /* 0x0006700401007387 */ /* 0x0001e80000100a00 */
[----:B------:R1:W-:Y:S04]  /*69140*/  STL.64 [R1+0x678], R6 ;  /* 0x0006780601007387 */ /* 0x0003e80000100a00 */
[----:B0-----:R-:W2:Y:S04]  /*69150*/  LDL.LU R4, [R1+0x560] ;  /* 0x0005600001047983 */ /* 0x001ea80000300800 */
[----:B------:R-:W2:Y:S04]  /*69160*/  LDL.LU R5, [R1+0x564] ;  /* 0x0005640001057983 */ /* 0x000ea80000300800 */
[----:B-1----:R-:W4:Y:S04]  /*69170*/  LDL.LU R6, [R1+0x568] ;  /* 0x0005680001067983 */ /* 0x002f280000300800 */
[----:B------:R-:W4:Y:S01]  /*69180*/  LDL.LU R7, [R1+0x56c] ;  /* 0x00056c0001077983 */ /* 0x000f220000300800 */
[----:B------:R-:W-:-:S02]  /*69190*/  IMAD.MOV.U32 R0, RZ, RZ, R17 ;  /* 0x000000ffff007224 */ /* 0x000fc400078e0011 */
[----:B------:R-:W-:Y:S02]  /*691a0*/  IMAD.MOV.U32 R17, RZ, RZ, R24 ;  /* 0x000000ffff117224 */ /* 0x000fe400078e0018 */
[----:B------:R-:W-:Y:S02]  /*691b0*/  IMAD.MOV.U32 R16, RZ, RZ, R25 ;  /* 0x000000ffff107224 */ /* 0x000fe400078e0019 */
[----:B------:R-:W-:Y:S02]  /*691c0*/  IMAD.MOV.U32 R18, RZ, RZ, R26 ;  /* 0x000000ffff127224 */ /* 0x000fe400078e001a */
[----:B------:R-:W-:Y:S01]  /*691d0*/  IMAD.MOV.U32 R19, RZ, RZ, R27 ;  /* 0x000000ffff137224 */ /* 0x000fe200078e001b */
[----:B----4-:R-:W-:Y:S04]  /*691e0*/  STL.64 [R1+0x30e0], R6 ;  /* 0x0030e00601007387 */ /* 0x010fe80000100a00 */
[----:B--2---:R-:W-:Y:S04]  /*691f0*/  STL.64 [R1+0x30d8], R4 ;  /* 0x0030d80401007387 */ /* 0x004fe80000100a00 */
[----:B------:R-:W2:Y:S04]  /*69200*/  LDL R10, [R1] ;  /* 0x00000000010a7983 */ /* 0x000ea80000100800 */
[----:B------:R-:W2:Y:S04]  /*69210*/  LDL R11, [R1+0x4] ;  /* 0x00000400010b7983 */ /* 0x000ea80000100800 */
[----:B------:R-:W4:Y:S04]  /*69220*/  LDL.LU R24, [R1+0x570] ;  /* 0x0005700001187983 */ /* 0x000f280000300800 */
[----:B------:R-:W4:Y:S04]  /*69230*/  LDL.LU R25, [R1+0x574] ;  /* 0x0005740001197983 */ /* 0x000f280000300800 */
[----:B------:R-:W2:Y:S04]  /*69240*/  LDL.LU R26, [R1+0x578] ;  /* 0x00057800011a7983 */ /* 0x000ea80000300800 */
[----:B------:R-:W2:Y:S04]  /*69250*/  LDL.LU R27, [R1+0x57c] ;  /* 0x00057c00011b7983 */ /* 0x000ea80000300800 */
[----:B--2---:R0:W-:Y:S04]  /*69260*/  STL.64 [R1+0x30f0], R26 ;  /* 0x0030f01a01007387 */ /* 0x0041e80000100a00 */
[----:B----4-:R-:W-:Y:S04]  /*69270*/  STL.64 [R1+0x30e8], R24 ;  /* 0x0030e81801007387 */ /* 0x010fe80000100a00 */
[----:B------:R-:W2:Y:S04]  /*69280*/  LDL R8, [R1+0x8] ;  /* 0x0000080001087983 */ /* 0x000ea80000100800 */
[----:B------:R-:W2:Y:S04]  /*69290*/  LDL R9, [R1+0xc] ;  /* 0x00000c0001097983 */ /* 0x000ea80000100800 */
[----:B------:R-:W-:Y:S04]  /*692a0*/  STL.64 [R1+0x3100], R10 ;  /* 0x0031000a01007387 */ /* 0x000fe80000100a00 */
[----:B--2---:R1:W-:Y:S04]  /*692b0*/  STL.64 [R1+0x30f8], R8 ;  /* 0x0030f80801007387 */ /* 0x0043e80000100a00 */
[----:B0-----:R-:W2:Y:S04]  /*692c0*/  LDL R26, [R1+0x10] ;  /* 0x00001000011a7983 */ /* 0x001ea80000100800 */
[----:B------:R-:W2:Y:S04]  /*692d0*/  LDL R27, [R1+0x14] ;  /* 0x00001400011b7983 */ /* 0x000ea80000100800 */
[----:B--2---:R-:W-:Y:S04]  /*692e0*/  STL.64 [R1+0x3108], R26 ;  /* 0x0031081a01007387 */ /* 0x004fe80000100a00 */
[----:B-1----:R-:W2:Y:S04]  /*692f0*/  LDL.LU R8, [R1+0x590] ;  /* 0x0005900001087983 */ /* 0x002ea80000300800 */
[----:B------:R-:W2:Y:S04]  /*69300*/  LDL.LU R9, [R1+0x594] ;  /* 0x0005940001097983 */ /* 0x000ea80000300800 */
[----:B------:R-:W4:Y:S04]  /*69310*/  LDL.LU R10, [R1+0x598] ;  /* 0x00059800010a7983 */ /* 0x000f280000300800 */
[----:B------:R-:W4:Y:S04]  /*69320*/  LDL.LU R11, [R1+0x59c] ;  /* 0x00059c00010b7983 */ /* 0x000f280000300800 */
[----:B----4-:R-:W-:Y:S04]  /*69330*/  STL.64 [R1+0x3118], R10 ;  /* 0x0031180a01007387 */ /* 0x010fe80000100a00 */
[----:B--2---:R0:W-:Y:S04]  /*69340*/  STL.64 [R1+0x3110], R8 ;  /* 0x0031100801007387 */ /* 0x0041e80000100a00 */
[----:B------:R-:W2:Y:S04]  /*69350*/  LDL R24, [R1+0x18] ;  /* 0x0000180001187983 */ /* 0x000ea80000100800 */
[----:B------:R-:W2:Y:S04]  /*69360*/  LDL R25, [R1+0x1c] ;  /* 0x00001c0001197983 */ /* 0x000ea80000100800 */
[----:B--2---:R-:W-:Y:S04]  /*69370*/  STL.64 [R1+0x3120], R24 ;  /* 0x0031201801007387 */ /* 0x004fe80000100a00 */
[----:B0-----:R-:W2:Y:S04]  /*69380*/  LDL.LU R8, [R1+0x5a0] ;  /* 0x0005a00001087983 */ /* 0x001ea80000300800 */
[----:B------:R-:W2:Y:S04]  /*69390*/  LDL.LU R9, [R1+0x5a4] ;  /* 0x0005a40001097983 */ /* 0x000ea80000300800 */
[----:B------:R-:W4:Y:S04]  /*693a0*/  LDL.LU R10, [R1+0x5a8] ;  /* 0x0005a800010a7983 */ /* 0x000f280000300800 */
[----:B------:R-:W4:Y:S04]  /*693b0*/  LDL.LU R11, [R1+0x5ac] ;  /* 0x0005ac00010b7983 */ /* 0x000f280000300800 */
[----:B----4-:R-:W-:Y:S04]  /*693c0*/  STL.64 [R1+0x3130], R10 ;  /* 0x0031300a01007387 */ /* 0x010fe80000100a00 */
[----:B--2---:R0:W-:Y:S04]  /*693d0*/  STL.64 [R1+0x3128], R8 ;  /* 0x0031280801007387 */ /* 0x0041e80000100a00 */
[----:B------:R-:W2:Y:S04]  /*693e0*/  LDL R26, [R1+0x20] ;  /* 0x00002000011a7983 */ /* 0x000ea80000100800 */
[----:B------:R-:W2:Y:S04]  /*693f0*/  LDL R27, [R1+0x24] ;  /* 0x00002400011b7983 */ /* 0x000ea80000100800 */
[----:B--2---:R1:W-:Y:S04]  /*69400*/  STL.64 [R1+0x3138], R26 ;  /* 0x0031381a01007387 */ /* 0x0043e80000100a00 */
        /* <DEDUP_REMOVED lines=56> */
[----:B--2---:R0:W-:Y:S04]  /*69790*/  STL.64 [R1+0x31e8], R26 ;  /* 0x0031e81a01007387 */ /* 0x0041e80000100a00 */
[----:B0-----:R-:W2:Y:S04]  /*697a0*/  LDL R26, [R1+0x68] ;  /* 0x00006800011a7983 */ /* 0x001ea80000100800 */
[----:B------:R-:W2:Y:S04]  /*697b0*/  LDL R27, [R1+0x6c] ;  /* 0x00006c00011b7983 */ /* 0x000ea80000100800 */
[----:B---3--:R-:W-:Y:S04]  /*697c0*/  STL.64 [R1+0x31e0], R24 ;  /* 0x0031e01801007387 */ /* 0x008fe80000100a00 */
[----:B--2---:R-:W-:Y:S04]  /*697d0*/  STL.64 [R1+0x3200], R26 ;  /* 0x0032001a01007387 */ /* 0x004fe80000100a00 */
        /* <DEDUP_REMOVED lines=8> */
[----:B------:R-:W2:Y:S04]  /*69860*/  LDL R22, [R1+0x78] ;  /* 0x0000780001167983 */ /* 0x000ea80000100800 */
[----:B------:R-:W2:Y:S04]  /*69870*/  LDL R23, [R1+0x7c] ;  /* 0x00007c0001177983 */ /* 0x000ea80000100800 */
[----:B----4-:R0:W-:Y:S04]  /*69880*/  STL.64 [R1+0x3218], R24 ;  /* 0x0032181801007387 */ /* 0x0101e80000100a00 */
[----:B0-----:R-:W4:Y:S04]  /*69890*/  LDL.LU R24, [R1+0x660] ;  /* 0x0006600001187983 */ /* 0x001f280000300800 */
        /* <DEDUP_REMOVED lines=26> */
[----:B------:R-:W-:Y:S04]  /*69a40*/  STL.64 [R1+0x30a0], R18 ;  /* 0x0030a01201007387 */ /* 0x000fe80000100a00 */
[----:B------:R0:W-:Y:S04]  /*69a50*/  STL.64 [R1+0x3098], R16 ;  /* 0x0030981001007387 */ /* 0x0001e80000100a00 */
[----:B0-----:R-:W4:Y:S04]  /*69a60*/  LDL.LU R16, [R1+0x630] ;  /* 0x0006300001107983 */ /* 0x001f280000300800 */
[----:B------:R-:W4:Y:S04]  /*69a70*/  LDL.LU R17, [R1+0x634] ;  /* 0x0006340001117983 */ /* 0x000f280000300800 */
[----:B------:R-:W4:Y:S04]  /*69a80*/  LDL.LU R18, [R1+0x638] ;  /* 0x0006380001127983 */ /* 0x000f280000300800 */
[----:B------:R-:W4:Y:S04]  /*69a90*/  LDL.LU R19, [R1+0x63c] ;  /* 0x00063c0001137983 */ /* 0x000f280000300800 */
[----:B------:R-:W2:Y:S04]  /*69aa0*/  LDL.LU.64 R24, [R1+0x3218] ;  /* 0x0032180001187983 */ /* 0x000ea80000300a00 */
[----:B------:R0:W-:Y:S04]  /*69ab0*/  STL.64 [R1+0x660], R20 ;  /* 0x0006601401007387 */ /* 0x0001e80000100a00 */
[----:B------:R1:W-:Y:S04]  /*69ac0*/  STL.64 [R1+0x668], R22 ;  /* 0x0006681601007387 */ /* 0x0003e80000100a00 */
[----:B0-----:R-:W3:Y:S04]  /*69ad0*/  LDL.LU R20, [R1+0x540] ;  /* 0x0005400001147983 */ /* 0x001ee80000300800 */
[----:B------:R-:W3:Y:S04]  /*69ae0*/  LDL.LU R21, [R1+0x544] ;  /* 0x0005440001157983 */ /* 0x000ee80000300800 */
[----:B-1----:R-:W3:Y:S04]  /*69af0*/  LDL.LU R22, [R1+0x548] ;  /* 0x0005480001167983 */ /* 0x002ee80000300800 */
        /* <DEDUP_REMOVED lines=8> */
[----:B------:R-:W3:Y:S04]  /*69b80*/  LDL.LU.64 R10, [R1+0x3210] ;  /* 0x00321000010a7983 */ /* 0x000ee80000300a00 */
[----:B------:R-:W3:Y:S04]  /*69b90*/  LDL.LU.64 R8, [R1+0x3208] ;  /* 0x0032080001087983 */ /* 0x000ee80000300a00 */
        /* <DEDUP_REMOVED lines=9> */
[----:B------:R-:W3:Y:S01]  /*69c30*/  LDL.LU.64 R24, [R1+0x31e0] ;  /* 0x0031e00001187983 */ /* 0x000ee20000300a00 */
[C---:B----4-:R-:W-:Y:S08]  /*69c40*/  HMMA.16816.F32 R16, R12.reuse, R26, R16 ;  /* 0x0000001a0c10723c */ /* 0x050ff00000001810 */
[C---:B---3--:R-:W-:Y:S11]  /*69c50*/  HMMA.16816.F32 R24, R12.reuse, R24, R8 ;  /* 0x000000180c18723c */ /* 0x048ff60000001808 */
[----:B------:R0:W-:Y:S04]  /*69c60*/  STL.64 [R1+0x630], R16 ;  /* 0x0006301001007387 */ /* 0x0001e80000100a00 */
[----:B------:R1:W-:Y:S04]  /*69c70*/  STL.64 [R1+0x638], R18 ;  /* 0x0006381201007387 */ /* 0x0003e80000100a00 */
[----:B0-----:R-:W3:Y:S04]  /*69c80*/  LDL.LU R16, [R1+0x530] ;  /* 0x0005300001107983 */ /* 0x001ee80000300800 */
[----:B------:R-:W3:Y:S04]  /*69c90*/  LDL.LU R17, [R1+0x534] ;  /* 0x0005340001117983 */ /* 0x000ee80000300800 */
[----:B-1----:R-:W3:Y:S04]  /*69ca0*/  LDL.LU R18, [R1+0x538] ;  /* 0x0005380001127983 */ /* 0x002ee80000300800 */
[----:B------:R-:W3:Y:S04]  /*69cb0*/  LDL.LU R19, [R1+0x53c] ;  /* 0x00053c0001137983 */ /* 0x000ee80000300800 */
        /* <DEDUP_REMOVED lines=55> */
[----:B------:R-:W2:-:S13]  /*6a030*/  LDL.LU.64 R8, [R1+0x30f8] ;  /* 0x0030f80001087983 */ /* 0x000e9a0000300a00 */
[----:B------:R-:W-:Y:S04]  /*6a040*/  STL.64 [R1+0x590], R24 ;  /* 0x0005901801007387 */ /* 0x000fe80000100a00 */
[----:B------:R0:W-:Y:S04]  /*6a050*/  STL.64 [R1+0x598], R26 ;  /* 0x0005981a01007387 */ /* 0x0001e80000100a00 */
[----:B0-----:R-:W4:Y:S04]  /*6a060*/  LDL.LU.64 R26, [R1+0x30f0] ;  /* 0x0030f000011a7983 */ /* 0x001f280000300a00 */
[----:B------:R-:W4:Y:S01]  /*6a070*/  LDL.LU.64 R24, [R1+0x30e8] ;  /* 0x0030e80001187983 */ /* 0x000f220000300a00 */
[----:B--2---:R-:W-:-:S15]  /*6a080*/  HMMA.16816.F32 R4, R12, R8, R4 ;  /* 0x000000080c04723c */ /* 0x004fde0000001804 */
[----:B------:R-:W-:-:S04]  /*6a090*/  NOP ;  /* 0x0000000000007918 */ /* 0x000fc80000000000 */
[----:B------:R-:W-:Y:S04]  /*6a0a0*/  STL.64 [R1+0x580], R4 ;  /* 0x0005800401007387 */ /* 0x000fe80000100a00 */
[----:B------:R0:W-:Y:S04]  /*6a0b0*/  STL.64 [R1+0x588], R6 ;  /* 0x0005880601007387 */ /* 0x0001e80000100a00 */
[----:B0-----:R-:W2:Y:S04]  /*6a0c0*/  LDL.LU.64 R6, [R1+0x30e0] ;  /* 0x0030e00001067983 */ /* 0x001ea80000300a00 */
[----:B------:R-:W2:Y:S01]  /*6a0d0*/  LDL.LU.64 R4, [R1+0x30d8] ;  /* 0x0030d80001047983 */ /* 0x000ea20000300a00 */
[----:B----4-:R-:W-:Y:S03]  /*6a0e0*/  HMMA.16816.F32 R8, R12, R10, R24 ;  /* 0x0000000a0c08723c */ /* 0x010fe60000001818 */
[----:B------:R-:W4:Y:S04]  /*6a0f0*/  LDL.LU.64 R26, [R1+0x30d0] ;  /* 0x0030d000011a7983 */ /* 0x000f280000300a00 */
[----:B------:R-:W3:-:S12]  /*6a100*/  LDL.LU.64 R24, [R1+0x30c8] ;  /* 0x0030c80001187983 */ /* 0x000ed80000300a00 */
[----:B------:R0:W-:Y:S04]  /*6a110*/  STL.64 [R1+0x570], R8 ;  /* 0x0005700801007387 */ /* 0x0001e80000100a00 */
[----:B------:R1:W-:Y:S04]  /*6a120*/  STL.64 [R1+0x578], R10 ;  /* 0x0005780a01007387 */ /* 0x0003e80000100a00 */
[----:B0-----:R-:W3:Y:S01]  /*6a130*/  LDL.LU R8, [R1+0x510] ;  /* 0x0005100001087983 */ /* 0x001ee20000300800 */
[C---:B--2---:R-:W-:Y:S08]  /*6a140*/  HMMA.16816.F32 R4, R12.reuse, R28, R4 ;  /* 0x0000001c0c04723c */ /* 0x044ff00000001804 */
[C---:B----4-:R-:W-:Y:S11]  /*6a150*/  HMMA.16816.F32 R20, R12.reuse, R26, R20 ;  /* 0x0000001a0c14723c */ /* 0x050ff60000001814 */
[----:B------:R0:W-:Y:S04]  /*6a160*/  STL.64 [R1+0x560], R4 ;  /* 0x0005600401007387 */ /* 0x0001e80000100a00 */
[----:B------:R2:W-:Y:S04]  /*6a170*/  STL.64 [R1+0x568], R6 ;  /* 0x0005680601007387 */ /* 0x0005e80000100a00 */
[----:B------:R-:W4:Y:S04]  /*6a180*/  LDL.LU R9, [R1+0x514] ;  /* 0x0005140001097983 */ /* 0x000f280000300800 */
[----:B-1----:R-:W4:Y:S04]  /*6a190*/  LDL.LU R10, [R1+0x518] ;  /* 0x00051800010a7983 */ /* 0x002f280000300800 */
[----:B------:R-:W4:Y:S04]  /*6a1a0*/  LDL.LU R11, [R1+0x51c] ;  /* 0x00051c00010b7983 */ /* 0x000f280000300800 */
[----:B0-----:R-:W3:Y:S04]  /*6a1b0*/  LDL.LU R4, [R1+0x500] ;  /* 0x0005000001047983 */ /* 0x001ee80000300800 */
[----:B------:R-:W3:Y:S04]  /*6a1c0*/  LDL.LU R5, [R1+0x504] ;  /* 0x0005040001057983 */ /* 0x000ee80000300800 */
[----:B--2---:R-:W2:Y:S04]  /*6a1d0*/  LDL.LU R6, [R1+0x508] ;  /* 0x0005080001067983 */ /* 0x004ea80000300800 */
        /* <DEDUP_REMOVED lines=11> */
[----:B------:R-:W2:Y:S04]  /*6a290*/  LDL.LU.64 R20, [R1+0x30a8] ;  /* 0x0030a80001147983 */ /* 0x000ea80000300a00 */
[----:B------:R-:W-:Y:S04]  /*6a2a0*/  STL.64 [R1+0x2e78], R26 ;  /* 0x002e781a01007387 */ /* 0x000fe80000100a00 */
[----:B------:R0:W-:Y:S04]  /*6a2b0*/  STL.64 [R1+0x2e70], R24 ;  /* 0x002e701801007387 */ /* 0x0001e80000100a00 */
[----:B0-----:R-:W2:Y:S04]  /*6a2c0*/  LDL.LU R24, [R1+0x520] ;  /* 0x0005200001187983 */ /* 0x001ea80000300800 */
[----:B------:R-:W2:Y:S04]  /*6a2d0*/  LDL.LU R25, [R1+0x524] ;  /* 0x0005240001197983 */ /* 0x000ea80000300800 */
[----:B------:R-:W2:Y:S04]  /*6a2e0*/  LDL.LU R26, [R1+0x528] ;  /* 0x00052800011a7983 */ /* 0x000ea80000300800 */
[----:B------:R-:W2:Y:S01]  /*6a2f0*/  LDL.LU R27, [R1+0x52c] ;  /* 0x00052c00011b7983 */ /* 0x000ea20000300800 */
[----:B---3--:R-:W-:-:S15]  /*6a300*/  HMMA.16816.F32 R16, R12, R22, R16 ;  /* 0x000000160c10723c */ /* 0x008fde0000001810 */
[----:B------:R-:W-:-:S04]  /*6a310*/  NOP ;  /* 0x0000000000007918 */ /* 0x000fc80000000000 */
[----:B------:R-:W-:Y:S04]  /*6a320*/  STL.64 [R1+0x530], R16 ;  /* 0x0005301001007387 */ /* 0x000fe80000100a00 */
[----:B------:R0:W-:Y:S04]  /*6a330*/  STL.64 [R1+0x538], R18 ;  /* 0x0005381201007387 */ /* 0x0001e80000100a00 */
[----:B0-----:R-:W3:Y:S04]  /*6a340*/  LDL.LU.64 R18, [R1+0x30a0] ;  /* 0x0030a00001127983 */ /* 0x001ee80000300a00 */
[----:B------:R-:W4:Y:S01]  /*6a350*/  LDL.LU.64 R16, [R1+0x3098] ;  /* 0x0030980001107983 */ /* 0x000f220000300a00 */
[----:B--2---:R-:W-:-:S15]  /*6a360*/  HMMA.16816.F32 R24, R12, R20, R24 ;  /* 0x000000140c18723c */ /* 0x004fde0000001818 */
[----:B------:R-:W-:-:S04]  /*6a370*/  NOP ;  /* 0x0000000000007918 */ /* 0x000fc80000000000 */
[----:B------:R-:W-:Y:S04]  /*6a380*/  STL.64 [R1+0x520], R24 ;  /* 0x0005201801007387 */ /* 0x000fe80000100a00 */
[----:B------:R3:W-:Y:S02]  /*6a390*/  STL.64 [R1+0x528], R26 ;  /* 0x0005281a01007387 */ /* 0x0007e40000100a00 */
[----:B---3--:R-:W-:Y:S02]  /*6a3a0*/  IMAD.MOV.U32 R26, RZ, RZ, R18 ;  /* 0x000000ffff1a7224 */ /* 0x008fe400078e0012 */
[----:B------:R-:W-:Y:S02]  /*6a3b0*/  IMAD.MOV.U32 R27, RZ, RZ, R19 ;  /* 0x000000ffff1b7224 */ /* 0x000fe400078e0013 */
[----:B----4-:R-:W-:-:S02]  /*6a3c0*/  IMAD.MOV.U32 R24, RZ, RZ, R17 ;  /* 0x000000ffff187224 */ /* 0x010fc400078e0011 */
[----:B------:R-:W-:Y:S01]  /*6a3d0*/  IMAD.MOV.U32 R25, RZ, RZ, R16 ;  /* 0x000000ffff197224 */ /* 0x000fe200078e0010 */
        /* <DEDUP_REMOVED lines=10> */
[----:B0-----:R-:W4:Y:S04]  /*6a480*/  LDL.LU R20, [R1+0x410] ;  /* 0x0004100001147983 */ /* 0x001f280000300800 */
[----:B------:R-:W4:Y:S04]  /*6a490*/  LDL.LU R21, [R1+0x414] ;  /* 0x0004140001157983 */ /* 0x000f280000300800 */
[----:B------:R-:W3:Y:S04]  /*6a4a0*/  LDL.LU R22, [R1+0x418] ;  /* 0x0004180001167983 */ /* 0x000ee80000300800 */
[----:B------:R-:W3:Y:S01]  /*6a4b0*/  LDL.LU R23, [R1+0x41c] ;  /* 0x00041c0001177983 */ /* 0x000ee20000300800 */
[C---:B------:R-:W-:Y:S08]  /*6a4c0*/  HMMA.16816.F32 R4, R12.reuse, R2, R4 ;  /* 0x000000020c04723c */ /* 0x040ff00000001804 */
[C---:B--2---:R-:W-:Y:S01]  /*6a4d0*/  HMMA.16816.F32 R8, R12.reuse, R18, R8 ;  /* 0x000000120c08723c */ /* 0x044fe20000001808 */
[----:B---3--:R-:W-:Y:S04]  /*6a4e0*/  STL.64 [R1+0x3020], R22 ;  /* 0x0030201601007387 */ /* 0x008fe80000100a00 */
[----:B----4-:R0:W-:Y:S04]  /*6a4f0*/  STL.64 [R1+0x3018], R20 ;  /* 0x0030181401007387 */ /* 0x0101e80000100a00 */
[----:B0-----:R-:W2:Y:S04]  /*6a500*/  LDL.LU R20, [R1+0x4e0] ;  /* 0x0004e00001147983 */ /* 0x001ea80000300800 */
[----:B------:R-:W2:Y:S04]  /*6a510*/  LDL.LU R21, [R1+0x4e4] ;  /* 0x0004e40001157983 */ /* 0x000ea80000300800 */
[----:B------:R-:W2:Y:S04]  /*6a520*/  LDL.LU R22, [R1+0x4e8] ;  /* 0x0004e80001167983 */ /* 0x000ea80000300800 */
[----:B------:R-:W2:Y:S04]  /*6a530*/  LDL.LU R23, [R1+0x4ec] ;  /* 0x0004ec0001177983 */ /* 0x000ea80000300800 */
[----:B------:R-:W-:Y:S04]  /*6a540*/  STL.64 [R1+0x510], R8 ;  /* 0x0005100801007387 */ /* 0x000fe80000100a00 */
[----:B------:R0:W-:Y:S04]  /*6a550*/  STL.64 [R1+0x518], R10 ;  /* 0x0005180a01007387 */ /* 0x0001e80000100a00 */
[----:B0-----:R-:W3:Y:S04]  /*6a560*/  LDL.LU.64 R10, [R1+0x3088] ;  /* 0x00308800010a7983 */ /* 0x001ee80000300a00 */
[----:B------:R-:W4:Y:S04]  /*6a570*/  LDL.LU.64 R8, [R1+0x3080] ;  /* 0x0030800001087983 */ /* 0x000f280000300a00 */
[----:B------:R-:W-:Y:S04]  /*6a580*/  STL.64 [R1+0x500], R4 ;  /* 0x0005000401007387 */ /* 0x000fe80000100a00 */
[----:B------:R0:W-:Y:S04]  /*6a590*/  STL.64 [R1+0x508], R6 ;  /* 0x0005080601007387 */ /* 0x0001e80000100a00 */
[----:B0-----:R-:W2:Y:S04]  /*6a5a0*/  LDL.LU.64 R6, [R1+0x3078] ;  /* 0x0030780001067983 */ /* 0x001ea80000300a00 */
[----:B------:R-:W2:Y:S02]  /*6a5b0*/  LDL.LU.64 R4, [R1+0x3070] ;  /* 0x0030700001047983 */ /* 0x000ea40000300a00 */
[C---:B--2---:R-:W-:Y:S08]  /*6a5c0*/  HMMA.16816.F32 R24, R12.reuse, R4, R24 ;  /* 0x000000040c18723c */ /* 0x044ff00000001818 */
[----:B------:R-:W-:Y:S11]  /*6a5d0*/  HMMA.16816.F32 R20, R12, R6, R20 ;  /* 0x000000060c14723c */ /* 0x000ff60000001814 */
[----:B------:R0:W-:Y:S04]  /*6a5e0*/  STL.64 [R1+0x4f0], R24 ;  /* 0x0004f01801007387 */ /* 0x0001e80000100a00 */
[----:B------:R-:W-:Y:S04]  /*6a5f0*/  STL.64 [R1+0x4f8], R26 ;  /* 0x0004f81a01007387 */ /* 0x000fe80000100a00 */
[----:B0-----:R-:W2:Y:S04]  /*6a600*/  LDL.LU R25, [R1+0x232c] ;  /* 0x00232c0001197983 */ /* 0x001ea80000300800 */
[----:B------:R-:W2:Y:S04]  /*6a610*/  LDL.LU R29, [R1+0x2318] ;  /* 0x00231800011d7983 */ /* 0x000ea80000300800 */
[----:B------:R-:W2:Y:S04]  /*6a620*/  LDL.LU R24, [R1+0x2314] ;  /* 0x0023140001187983 */ /* 0x000ea80000300800 */
[----:B------:R-:W-:Y:S04]  /*6a630*/  STL.64 [R1+0x4e0], R20 ;  /* 0x0004e01401007387 */ /* 0x000fe80000100a00 */
[----:B------:R-:W-:Y:S04]  /*6a640*/  STL.64 [R1+0x4e8], R22 ;  /* 0x0004e81601007387 */ /* 0x000fe80000100a00 */
[----:B------:R-:W2:Y:S04]  /*6a650*/  LDL.LU R16, [R1+0x2320] ;  /* 0x0023200001107983 */ /* 0x000ea80000300800 */
[----:B------:R-:W2:Y:S04]  /*6a660*/  LDL.LU R17, [R1+0x2328] ;  /* 0x0023280001117983 */ /* 0x000ea80000300800 */
[----:B------:R-:W-:Y:S04]  /*6a670*/  STL.64 [R1+0x3050], R18 ;  /* 0x0030501201007387 */ /* 0x000fe80000100a00 */
[----:B--2---:R0:W-:Y:S04]  /*6a680*/  STL.64 [R1+0x3048], R16 ;  /* 0x0030481001007387 */ /* 0x0041e80000100a00 */
[----:B0-----:R-:W2:Y:S04]  /*6a690*/  LDL.LU R16, [R1+0x4c0] ;  /* 0x0004c00001107983 */ /* 0x001ea80000300800 */
[----:B------:R-:W2:Y:S04]  /*6a6a0*/  LDL.LU R17, [R1+0x4c4] ;  /* 0x0004c40001117983 */ /* 0x000ea80000300800 */
[----:B------:R-:W2:Y:S04]  /*6a6b0*/  LDL.LU R18, [R1+0x4c8] ;  /* 0x0004c80001127983 */ /* 0x000ea80000300800 */
[----:B------:R-:W2:Y:S01]  /*6a6c0*/  LDL.LU R19, [R1+0x4cc] ;  /* 0x0004cc0001137983 */ /* 0x000ea20000300800 */
[----:B----4-:R-:W-:-:S02]  /*6a6d0*/  IMAD.MOV.U32 R26, RZ, RZ, R9 ;  /* 0x000000ffff1a7224 */ /* 0x010fc400078e0009 */
[----:B------:R-:W-:Y:S01]  /*6a6e0*/  IMAD.MOV.U32 R27, RZ, RZ, R0 ;  /* 0x000000ffff1b7224 */ /* 0x000fe200078e0000 */
[----:B--2---:R-:W-:Y:S04]  /*6a6f0*/  STL.64 [R1+0x3060], R18 ;  /* 0x0030601201007387 */ /* 0x004fe80000100a00 */
[----:B------:R0:W-:Y:S04]  /*6a700*/  STL.64 [R1+0x3058], R16 ;  /* 0x0030581001007387 */ /* 0x0001e80000100a00 */
[----:B0-----:R-:W2:Y:S04]  /*6a710*/  LDL.LU R16, [R1+0x4d0] ;  /* 0x0004d00001107983 */ /* 0x001ea80000300800 */
[----:B------:R-:W2:Y:S04]  /*6a720*/  LDL.LU R17, [R1+0x4d4] ;  /* 0x0004d40001117983 */ /* 0x000ea80000300800 */
[----:B------:R-:W2:Y:S04]  /*6a730*/  LDL.LU R18, [R1+0x4d8] ;  /* 0x0004d80001127983 */ /* 0x000ea80000300800 */
[----:B------:R-:W2:Y:S04]  /*6a740*/  LDL.LU R19, [R1+0x4dc] ;  /* 0x0004dc0001137983 */ /* 0x000ea80000300800 */
[----:B------:R-:W2:Y:S04]  /*6a750*/  LDL.LU R9, [R1+0x306c] ;  /* 0x00306c0001097983 */ /* 0x000ea80000300800 */
[----:B------:R-:W4:Y:S04]  /*6a760*/  LDL.LU R0, [R1+0x3068] ;  /* 0x0030680001007983 */ /* 0x000f280000300800 */
[----:B------:R-:W3:Y:S04]  /*6a770*/  LDL.LU R20, [R1+0x470] ;  /* 0x0004700001147983 */ /* 0x000ee80000300800 */
        /* <DEDUP_REMOVED lines=14> */
[----:B------:R-:W3:Y:S01]  /*6a860*/  LDL.LU R6, [R1+0x438] ;  /* 0x0004380001067983 */ /* 0x000ee20000300800 */
[----:B----4-:R-:W-:-:S03]  /*6a870*/  IMAD.MOV.U32 R7, RZ, RZ, R0 ;  /* 0x000000ffff077224 */ /* 0x010fc600078e0000 */
[----:B------:R-:W-:Y:S04]  /*6a880*/  STL.64 [R1+0x4d0], R16 ;  /* 0x0004d01001007387 */ /* 0x000fe80000100a00 */
[----:B------:R0:W-:Y:S01]  /*6a890*/  STL [R1+0x4d8], R18 ;  /* 0x0004d81201007387 */ /* 0x0001e20000100800 */
[----:B------:R-:W-:-:S03]  /*6a8a0*/  IMAD.MOV.U32 R0, RZ, RZ, R19 ;  /* 0x000000ffff007224 */ /* 0x000fc600078e0013 */
[----:B0-----:R-:W4:Y:S04]  /*6a8b0*/  LDL.LU.64 R18, [R1+0x3060] ;  /* 0x0030600001127983 */ /* 0x001f280000300a00 */
[----:B------:R-:W4:Y:S04]  /*6a8c0*/  LDL.LU.64 R16, [R1+0x3058] ;  /* 0x0030580001107983 */ /* 0x000f280000300a00 */
[----:B------:R0:W-:Y:S04]  /*6a8d0*/  STL [R1+0x27a8], R0 ;  /* 0x0027a80001007387 */ /* 0x0001e80000100800 */
[----:B0-----:R-:W2:Y:S01]  /*6a8e0*/  LDL.LU R0, [R1+0x2330] ;  /* 0x0023300001007983 */ /* 0x001ea20000300800 */
[----:B----4-:R-:W-:-:S15]  /*6a8f0*/  HMMA.16816.F32 R16, R12, R10, R16 ;  /* 0x0000000a0c10723c */ /* 0x010fde0000001810 */
[----:B------:R-:W-:-:S04]  /*6a900*/  NOP ;  /* 0x0000000000007918 */ /* 0x000fc80000000000 */
[----:B------:R-:W-:Y:S04]  /*6a910*/  STL.64 [R1+0x4c0], R16 ;  /* 0x0004c01001007387 */ /* 0x000fe80000100a00 */
[----:B------:R0:W-:Y:S04]  /*6a920*/  STL.64 [R1+0x4c8], R18 ;  /* 0x0004c81201007387 */ /* 0x0001e80000100a00 */
[----:B0-----:R-:W4:Y:S04]  /*6a930*/  LDL.LU.64 R18, [R1+0x3050] ;  /* 0x0030500001127983 */ /* 0x001f280000300a00 */
[----:B------:R-:W2:Y:S04]  /*6a940*/  LDL.LU.64 R16, [R1+0x3048] ;  /* 0x0030480001107983 */ /* 0x000ea80000300a00 */
[----:B------:R0:W-:Y:S04]  /*6a950*/  STL.64 [R1+0x2e28], R10 ;  /* 0x002e280a01007387 */ /* 0x0001e80000100a00 */
[----:B0-----:R-:W2:Y:S04]  /*6a960*/  LDL.LU R10, [R1+0x90] ;  /* 0x00009000010a7983 */ /* 0x001ea80000300800 */
[----:B------:R-:W2:Y:S04]  /*6a970*/  LDL.LU R11, [R1+0x94] ;  /* 0x00009400010b7983 */ /* 0x000ea80000300800 */
[----:B------:R0:W-:Y:S04]  /*6a980*/  STL.64 [R1+0x2e20], R8 ;  /* 0x002e200801007387 */ /* 0x0001e80000100a00 */
[----:B0-----:R-:W2:Y:S04]  /*6a990*/  LDL.LU R9, [R1+0x231c] ;  /* 0x00231c0001097983 */ /* 0x001ea80000300800 */
[----:B------:R-:W3:Y:S01]  /*6a9a0*/  LDL.LU R8, [R1+0x2324] ;  /* 0x0023240001087983 */ /* 0x000ee20000300800 */
[----:B------:R-:W-:-:S03]  /*6a9b0*/  IMAD R24, R24, 0x100, R29 ;  /* 0x0000010018187824 */ /* 0x000fc600078e021d */
[----:B------:R-:W4:Y:S01]  /*6a9c0*/  LDL.LU R29, [R1+0x3040] ;  /* 0x00304000011d7983 */ /* 0x000f220000300800 */
[----:B--2---:R-:W-:Y:S02]  /*6a9d0*/  IMAD R9, R9, 0x100, R16 ;  /* 0x0000010009097824 */ /* 0x004fe400078e0210 */
[----:B---3--:R-:W-:Y:S01]  /*6a9e0*/  IMAD R8, R8, 0x100, R17 ;  /* 0x0000010008087824 */ /* 0x008fe200078e0211 */
[----:B------:R-:W2:Y:S04]  /*6a9f0*/  LDL.LU R16, [R1+0x303c] ;  /* 0x00303c0001107983 */ /* 0x000ea80000300800 */
[----:B------:R-:W2:Y:S01]  /*6aa00*/  LDL.LU R17, [R1+0x3038] ;  /* 0x0030380001117983 */ /* 0x000ea20000300800 */
[----:B------:R-:W-:Y:S01]  /*6aa10*/  IMAD R0, R25, 0x100, R0 ;  /* 0x0000010019007824 */ /* 0x000fe200078e0200 */
[----:B--2---:R-:W-:Y:S02]  /*6aa20*/  HMMA.16816.F32 R12, R12, R16, R20 ;  /* 0x000000100c0c723c */ /* 0x004fe40000001814 */
[----:B------:R-:W2:Y:S04]  /*6aa30*/  LDL.LU.64 R22, [R1+0x3030] ;  /* 0x0030300001167983 */ /* 0x000ea80000300a00 */
[----:B------:R-:W2:Y:S04]  /*6aa40*/  LDL.LU.64 R20, [R1+0x3028] ;  /* 0x0030280001147983 */ /* 0x000ea80000300a00 */
[----:B------:R-:W-:Y:S04]  /*6aa50*/  STL [R1+0x2de8], R17 ;  /* 0x002de81101007387 */ /* 0x000fe80000100800 */
[----:B----4-:R-:W-:Y:S05]  /*6aa60*/  STL.64 [R1+0x2e38], R18 ;  /* 0x002e381201007387 */ /* 0x010fea0000100a00 */
[----:B------:R0:W-:Y:S04]  /*6aa70*/  STL.64 [R1+0x480], R12 ;  /* 0x0004800c01007387 */ /* 0x0001e80000100a00 */
[----:B------:R1:W-:Y:S01]  /*6aa80*/  STL.64 [R1+0x488], R14 ;  /* 0x0004880e01007387 */ /* 0x0003e20000100a00 */
[----:B0-----:R-:W-:-:S02]  /*6aa90*/  F2FP.F16.E4M3.UNPACK_B R12, R24 ;  /* 0x00000018ff0c723e */ /* 0x001fc400020006ff */
[----:B------:R-:W-:Y:S02]  /*6aaa0*/  F2FP.F16.E4M3.UNPACK_B R13, R9 ;  /* 0x00000009ff0d723e */ /* 0x000fe400020006ff */
[----:B-1----:R-:W-:Y:S02]  /*6aab0*/  F2FP.F16.E4M3.UNPACK_B R14, R8 ;  /* 0x00000008ff0e723e */ /* 0x002fe400020006ff */
[----:B------:R-:W-:Y:S01]  /*6aac0*/  F2FP.F16.E4M3.UNPACK_B R15, R0 ;  /* 0x00000000ff0f723e */ /* 0x000fe200020006ff */
[----:B------:R0:W-:Y:S04]  /*6aad0*/  STL [R1+0x2e30], R16 ;  /* 0x002e301001007387 */ /* 0x0001e80000100800 */
[----:B0-----:R-:W3:Y:S04]  /*6aae0*/  LDL.LU R16, [R1+0x450] ;  /* 0x0004500001107983 */ /* 0x001ee80000300800 */
[----:B------:R-:W3:Y:S04]  /*6aaf0*/  LDL.LU R17, [R1+0x454] ;  /* 0x0004540001117983 */ /* 0x000ee80000300800 */
[----:B------:R-:W3:Y:S04]  /*6ab00*/  LDL.LU R18, [R1+0x458] ;  /* 0x0004580001127983 */ /* 0x000ee80000300800 */
[----:B------:R-:W3:Y:S01]  /*6ab10*/  LDL.LU R19, [R1+0x45c] ;  /* 0x00045c0001137983 */ /* 0x000ee20000300800 */
[----:B--2---:R-:W-:Y:S03]  /*6ab20*/  HMMA.16816.F32 R24, R12, R26, R20 ;  /* 0x0000001a0c18723c */ /* 0x004fe60000001814 */
[----:B------:R-:W2:Y:S04]  /*6ab30*/  LDL.LU.64 R22, [R1+0x3020] ;  /* 0x0030200001167983 */ /* 0x000ea80000300a00 */
[----:B------:R-:W2:-:S12]  /*6ab40*/  LDL.LU.64 R20, [R1+0x3018] ;  /* 0x0030180001147983 */ /* 0x000e980000300a00 */
[----:B------:R-:W-:Y:S04]  /*6ab50*/  STL.64 [R1+0x470], R24 ;  /* 0x0004701801007387 */ /* 0x000fe80000100a00 */
[----:B------:R0:W-:Y:S04]  /*6ab60*/  STL.64 [R1+0x478], R26 ;  /* 0x0004781a01007387 */ /* 0x0001e80000100a00 */
[----:B0-----:R-:W2:Y:S04]  /*6ab70*/  LDL.LU.64 R26, [R1+0x3010] ;  /* 0x00301000011a7983 */ /* 0x001ea80000300a00 */
[----:B------:R-:W4:Y:S01]  /*6ab80*/  LDL.LU.64 R24, [R1+0x3008] ;  /* 0x0030080001187983 */ /* 0x000f220000300a00 */
[C---:B---3--:R-:W-:Y:S08]  /*6ab90*/  HMMA.16816.F32 R8, R12.reuse, R10, R16 ;  /* 0x0000000a0c08723c */ /* 0x048ff00000001810 */
[----:B----4-:R-:W-:-:S15]  /*6aba0*/  HMMA.16816.F32 R4, R12, R24, R4 ;  /* 0x000000180c04723c */ /* 0x010fde0000001804 */
[----:B------:R-:W-:-:S04]  /*6abb0*/  NOP ;  /* 0x0000000000007918 */ /* 0x000fc80000000000 */
[----:B------:R-:W-:Y:S04]  /*6abc0*/  STL.64 [R1+0x430], R4 ;  /* 0x0004300401007387 */ /* 0x000fe80000100a00 */
[----:B------:R-:W-:Y:S04]  /*6abd0*/  STL.64 [R1+0x450], R8 ;  /* 0x0004500801007387 */ /* 0x000fe80000100a00 */
[----:B------:R-:W-:Y:S04]  /*6abe0*/  STL.64 [R1+0x458], R10 ;  /* 0x0004580a01007387 */ /* 0x000fe80000100a00 */
[----:B------:R2:W-:Y:S01]  /*6abf0*/  STL [R1+0x438], R6 ;  /* 0x0004380601007387 */ /* 0x0005e20000100800 */
[----:B------:R-:W-:-:S02]  /*6ac00*/  IMAD.MOV.U32 R0, RZ, RZ, R7 ;  /* 0x000000ffff007224 */ /* 0x000fc400078e0007 */
[----:B--2---:R-:W-:Y:S03]  /*6ac10*/  HMMA.16816.F32 R4, R12, R26, R20 ;  /* 0x0000001a0c04723c */ /* 0x004fe60000001814 */
[----:B------:R-:W-:Y:S04]  /*6ac20*/  STL [R1+0x27b0], R0 ;  /* 0x0027b00001007387 */ /* 0x000fe80000100800 */
[----:B------:R-:W2:-:S12]  /*6ac30*/  LDL.LU R16, [R1+0x170] ;  /* 0x0001700001107983 */ /* 0x000e980000300800 */
        /* <DEDUP_REMOVED lines=9> */
[----:B--2---:R-:W-:Y:S04]  /*6acd0*/  STL.64 [R1+0x2e68], R22 ;  /* 0x002e681601007387 */ /* 0x004fe80000100a00 */
[----:B----4-:R0:W-:Y:S04]  /*6ace0*/  STL.64 [R1+0x2e60], R20 ;  /* 0x002e601401007387 */ /* 0x0101e80000100a00 */
[----:B0-----:R-:W2:Y:S04]  /*6acf0*/  LDL.LU R20, [R1+0x1d0] ;  /* 0x0001d00001147983 */ /* 0x001ea80000300800 */
[----:B------:R-:W2:Y:S04]  /*6ad00*/  LDL.LU R21, [R1+0x1d4] ;  /* 0x0001d40001157983 */ /* 0x000ea80000300800 */
[----:B------:R-:W4:Y:S04]  /*6ad10*/  LDL.LU R22, [R1+0x1d8] ;  /* 0x0001d80001167983 */ /* 0x000f280000300800 */
[----:B------:R-:W4:Y:S04]  /*6ad20*/  LDL.LU R23, [R1+0x1dc] ;  /* 0x0001dc0001177983 */ /* 0x000f280000300800 */
[----:B----4-:R0:W-:Y:S04]  /*6ad30*/  STL.64 [R1+0x2e88], R22 ;  /* 0x002e881601007387 */ /* 0x0101e80000100a00 */
[----:B0-----:R-:W4:Y:S04]  /*6ad40*/  LDL.LU R22, [R1] ;  /* 0x0000000001167983 */ /* 0x001f280000300800 */
[----:B------:R-:W4:Y:S04]  /*6ad50*/  LDL.LU R23, [R1+0x4] ;  /* 0x0000040001177983 */ /* 0x000f280000300800 */
[----:B--2---:R0:W-:Y:S04]  /*6ad60*/  STL.64 [R1+0x2e80], R20 ;  /* 0x002e801401007387 */ /* 0x0041e80000100a00 */
[----:B----4-:R-:W-:Y:S04]  /*6ad70*/  STL.64 [R1+0x2ea0], R22 ;  /* 0x002ea01601007387 */ /* 0x010fe80000100a00 */
[----:B------:R-:W2:Y:S04]  /*6ad80*/  LDL.LU R24, [R1+0x1f0] ;  /* 0x0001f00001187983 */ /* 0x000ea80000300800 */
[----:B------:R-:W2:Y:S04]  /*6ad90*/  LDL.LU R25, [R1+0x1f4] ;  /* 0x0001f40001197983 */ /* 0x000ea80000300800 */
[----:B------:R-:W4:Y:S04]  /*6ada0*/  LDL.LU R26, [R1+0x1f8] ;  /* 0x0001f800011a7983 */ /* 0x000f280000300800 */
[----:B------:R-:W4:Y:S04]  /*6adb0*/  LDL.LU R27, [R1+0x1fc] ;  /* 0x0001fc00011b7983 */ /* 0x000f280000300800 */
[----:B0-----:R-:W2:Y:S04]  /*6adc0*/  LDL.LU R20, [R1+0x8] ;  /* 0x0000080001147983 */ /* 0x001ea80000300800 */
[----:B------:R-:W2:Y:S04]  /*6add0*/  LDL.LU R21, [R1+0xc] ;  /* 0x00000c0001157983 */ /* 0x000ea80000300800 */
[----:B--2---:R-:W-:Y:S04]  /*6ade0*/  STL.64 [R1+0x2eb8], R20 ;  /* 0x002eb81401007387 */ /* 0x004fe80000100a00 */
[----:B----4-:R-:W-:Y:S04]  /*6adf0*/  STL.64 [R1+0x2e98], R26 ;  /* 0x002e981a01007387 */ /* 0x010fe80000100a00 */
[----:B------:R0:W-:Y:S04]  /*6ae00*/  STL.64 [R1+0x2e90], R24 ;  /* 0x002e901801007387 */ /* 0x0001e80000100a00 */
[----:B0-----:R-:W2:Y:S04]  /*6ae10*/  LDL.LU R24, [R1+0x210] ;  /* 0x0002100001187983 */ /* 0x001ea80000300800 */
[----:B------:R-:W2:Y:S04]  /*6ae20*/  LDL.LU R25, [R1+0x214] ;  /* 0x0002140001197983 */ /* 0x000ea80000300800 */
[----:B------:R-:W4:Y:S04]  /*6ae30*/  LDL.LU R26, [R1+0x218] ;  /* 0x00021800011a7983 */ /* 0x000f280000300800 */
[----:B------:R-:W4:Y:S04]  /*6ae40*/  LDL.LU R27, [R1+0x21c] ;  /* 0x00021c00011b7983 */ /* 0x000f280000300800 */
[----:B------:R-:W2:Y:S04]  /*6ae50*/  LDL.LU R22, [R1+0x10] ;  /* 0x0000100001167983 */ /* 0x000ea80000300800 */
        /* <DEDUP_REMOVED lines=28> */
[----:B------:R-:W3:Y:S04]  /*6b020*/  LDL.LU R22, [R1+0x30] ;  /* 0x0000300001167983 */ /* 0x000ee80000300800 */
[----:B------:R-:W3:Y:S04]  /*6b030*/  LDL.LU R23, [R1+0x34] ;  /* 0x0000340001177983 */ /* 0x000ee80000300800 */
        /* <DEDUP_REMOVED lines=8> */
[----:B------:R-:W4:Y:S04]  /*6b0c0*/  LDL.LU R20, [R1+0x38] ;  /* 0x0000380001147983 */ /* 0x000f280000300800 */
[----:B------:R-:W4:Y:S04]  /*6b0d0*/  LDL.LU R21, [R1+0x3c] ;  /* 0x00003c0001157983 */ /* 0x000f280000300800 */
[----:B----4-:R-:W-:Y:S04]  /*6b0e0*/  STL.64 [R1+0x2f48], R20 ;  /* 0x002f481401007387 */ /* 0x010fe80000100a00 */
[----:B---3--:R-:W-:Y:S04]  /*6b0f0*/  STL.64 [R1+0x2f10], R26 ;  /* 0x002f101a01007387 */ /* 0x008fe80000100a00 */
[----:B--2---:R0:W-:Y:S04]  /*6b100*/  STL.64 [R1+0x2f08], R24 ;  /* 0x002f081801007387 */ /* 0x0041e80000100a00 */
        /* <DEDUP_REMOVED lines=33> */
[----:B------:R-:W2:Y:S04]  /*6b320*/  LDL.LU R22, [R1+0x60] ;  /* 0x0000600001167983 */ /* 0x000ea80000300800 */
[----:B------:R-:W2:Y:S04]  /*6b330*/  LDL.LU R23, [R1+0x64] ;  /* 0x0000640001177983 */ /* 0x000ea80000300800 */
        /* <DEDUP_REMOVED lines=168> */
[----:B------:R-:W4:Y:S01]  /*6bdc0*/  LDL.LU.64 R24, [R1+0x2e70] ;  /* 0x002e700001187983 */ /* 0x000f220000300a00 */
        /* <DEDUP_REMOVED lines=8> */
[----:B------:R-:W4:-:S13]  /*6be50*/  LDL.LU.64 R20, [R1+0x2e50] ;  /* 0x002e500001147983 */ /* 0x000f1a0000300a00 */
        /* <DEDUP_REMOVED lines=10> */
[----:B0-----:R-:W4:Y:S04]  /*6bf00*/  LDL.LU.64 R18, [R1+0x2e48] ;  /* 0x002e480001127983 */ /* 0x001f280000300a00 */
[----:B------:R-:W4:Y:S02]  /*6bf10*/  LDL.LU.64 R16, [R1+0x2e40] ;  /* 0x002e400001107983 */ /* 0x000f240000300a00 */
[C---:B----4-:R-:W-:Y:S02]  /*6bf20*/  HMMA.16816.F32 R20, R12.reuse, R20, R16 ;  /* 0x000000140c14723c */ /* 0x050fe40000001810 */
[----:B------:R-:W3:Y:S06]  /*6bf30*/  LDL.LU.64 R18, [R1+0x2e38] ;  /* 0x002e380001127983 */ /* 0x000eec0000300a00 */
[C---:B------:R-:W-:Y:S01]  /*6bf40*/  HMMA.16816.F32 R4, R12.reuse, R2, R4 ;  /* 0x000000020c04723c */ /* 0x040fe20000001804 */
[----:B------:R-:W2:Y:S10]  /*6bf50*/  LDL.LU R16, [R1+0x2e30] ;  /* 0x002e300001107983 */ /* 0x000eb40000300800 */
[----:B------:R0:W-:Y:S04]  /*6bf60*/  STL.64 [R1+0x170], R20 ;  /* 0x0001701401007387 */ /* 0x0001e80000100a00 */
[----:B------:R1:W-:Y:S04]  /*6bf70*/  STL.64 [R1+0x178], R22 ;  /* 0x0001781601007387 */ /* 0x0003e80000100a00 */
[----:B0-----:R-:W4:Y:S04]  /*6bf80*/  LDL.LU R20, [R1+0x110] ;  /* 0x0001100001147983 */ /* 0x001f280000300800 */
[----:B------:R-:W4:Y:S04]  /*6bf90*/  LDL.LU R21, [R1+0x114] ;  /* 0x0001140001157983 */ /* 0x000f280000300800 */
[----:B-1----:R-:W4:Y:S04]  /*6bfa0*/  LDL.LU R22, [R1+0x118] ;  /* 0x0001180001167983 */ /* 0x002f280000300800 */
[----:B------:R-:W4:Y:S01]  /*6bfb0*/  LDL.LU R23, [R1+0x11c] ;  /* 0x00011c0001177983 */ /* 0x000f220000300800 */
        /* <DEDUP_REMOVED lines=8> */
[----:B0-----:R-:W2:Y:S04]  /*6c040*/  LDL.LU.64 R6, [R1+0x2e18] ;  /* 0x002e180001067983 */ /* 0x001ea80000300a00 */
[----:B------:R-:W4:Y:S02]  /*6c050*/  LDL.LU.64 R4, [R1+0x2e10] ;  /* 0x002e100001047983 */ /* 0x000f240000300a00 */
[C---:B----4-:R-:W-:Y:S08]  /*6c060*/  HMMA.16816.F32 R20, R12.reuse, R4, R20 ;  /* 0x000000040c14723c */ /* 0x050ff00000001814 */
[C---:B--2---:R-:W-:Y:S11]  /*6c070*/  HMMA.16816.F32 R4, R12.reuse, R6, R24 ;  /* 0x000000060c04723c */ /* 0x044ff60000001818 */
[----:B------:R0:W-:Y:S04]  /*6c080*/  STL.64 [R1+0x110], R20 ;  /* 0x0001101401007387 */ /* 0x0001e80000100a00 */
[----:B------:R1:W-:Y:S04]  /*6c090*/  STL.64 [R1+0x118], R22 ;  /* 0x0001181601007387 */ /* 0x0003e80000100a00 */
[----:B0-----:R-:W2:Y:S04]  /*6c0a0*/  LDL.LU R20, [R1+0x160] ;  /* 0x0001600001147983 */ /* 0x001ea80000300800 */
[----:B------:R-:W-:Y:S04]  /*6c0b0*/  STL.64 [R1+0xf0], R4 ;  /* 0x0000f00401007387 */ /* 0x000fe80000100a00 */
[----:B------:R-:W-:Y:S04]  /*6c0c0*/  STL.64 [R1+0xf8], R6 ;  /* 0x0000f80601007387 */ /* 0x000fe80000100a00 */
[----:B------:R-:W2:Y:S04]  /*6c0d0*/  LDL.LU R21, [R1+0x164] ;  /* 0x0001640001157983 */ /* 0x000ea80000300800 */
[----:B-1----:R-:W4:Y:S04]  /*6c0e0*/  LDL.LU R22, [R1+0x168] ;  /* 0x0001680001167983 */ /* 0x002f280000300800 */
[----:B------:R-:W4:Y:S04]  /*6c0f0*/  LDL.LU R23, [R1+0x16c] ;  /* 0x00016c0001177983 */ /* 0x000f280000300800 */
[----:B----4-:R-:W-:Y:S04]  /*6c100*/  STL.64 [R1+0x2d90], R22 ;  /* 0x002d901601007387 */ /* 0x010fe80000100a00 */
[----:B--2---:R0:W-:Y:S04]  /*6c110*/  STL.64 [R1+0x2d88], R20 ;  /* 0x002d881401007387 */ /* 0x0041e80000100a00 */
[----:B0-----:R-:W2:Y:S04]  /*6c120*/  LDL.LU R20, [R1+0x120] ;  /* 0x0001200001147983 */ /* 0x001ea80000300800 */
[----:B------:R-:W2:Y:S04]  /*6c130*/  LDL.LU R21, [R1+0x124] ;  /* 0x0001240001157983 */ /* 0x000ea80000300800 */
[----:B------:R-:W4:Y:S04]  /*6c140*/  LDL.LU R22, [R1+0x128] ;  /* 0x0001280001167983 */ /* 0x000f280000300800 */
[----:B------:R-:W4:Y:S04]  /*6c150*/  LDL.LU R23, [R1+0x12c] ;  /* 0x00012c0001177983 */ /* 0x000f280000300800 */
[----:B----4-:R0:W-:Y:S04]  /*6c160*/  STL.64 [R1+0x2da0], R22 ;  /* 0x002da01601007387 */ /* 0x0101e80000100a00 */
[----:B0-----:R-:W4:Y:S04]  /*6c170*/  LDL.LU R22, [R1+0x8cc] ;  /* 0x0008cc0001167983 */ /* 0x001f280000300800 */
[----:B------:R-:W4:Y:S04]  /*6c180*/  LDL.LU R23, [R1+0x8d8] ;  /* 0x0008d80001177983 */ /* 0x000f280000300800 */
[----:B--2---:R0:W-:Y:S04]  /*6c190*/  STL.64 [R1+0x2d98], R20 ;  /* 0x002d981401007387 */ /* 0x0041e80000100a00 */
[----:B0-----:R-:W2:Y:S04]  /*6c1a0*/  LDL.LU R20, [R1+0x8bc] ;  /* 0x0008bc0001147983 */ /* 0x001ea80000300800 */
        /* <DEDUP_REMOVED lines=12> */
[----:B--2---:R-:W-:Y:S04]  /*6c270*/  STL.64 [R1+0x2df8], R18 ;  /* 0x002df81201007387 */ /* 0x004fe80000100a00 */
[----:B---3--:R0:W-:Y:S04]  /*6c280*/  STL.64 [R1+0x2df0], R16 ;  /* 0x002df01001007387 */ /* 0x0081e80000100a00 */
        /* <DEDUP_REMOVED lines=14> */
[----:B------:R-:W2:Y:S04]  /*6c370*/  LDL.LU R21, [R1+0x8c8] ;  /* 0x0008c80001157983 */ /* 0x000ea80000300800 */
[----:B----4-:R-:W-:Y:S04]  /*6c380*/  STL.64 [R1+0x2de0], R22 ;  /* 0x002de01601007387 */ /* 0x010fe80000100a00 */
[----:B--2---:R0:W-:Y:S04]  /*6c390*/  STL.64 [R1+0x2dd8], R20 ;  /* 0x002dd81401007387 */ /* 0x0041e80000100a00 */
[----:B0-----:R-:W2:Y:S04]  /*6c3a0*/  LDL.LU R20, [R1+0xb0] ;  /* 0x0000b00001147983 */ /* 0x001ea80000300800 */
[----:B------:R-:W2:Y:S04]  /*6c3b0*/  LDL.LU R21, [R1+0xb4] ;  /* 0x0000b40001157983 */ /* 0x000ea80000300800 */
[----:B------:R-:W2:Y:S04]  /*6c3c0*/  LDL.LU R22, [R1+0xb8] ;  /* 0x0000b80001167983 */ /* 0x000ea80000300800 */
[----:B------:R-:W2:Y:S04]  /*6c3d0*/  LDL.LU R23, [R1+0xbc] ;  /* 0x0000bc0001177983 */ /* 0x000ea80000300800 */
[----:B------:R-:W-:Y:S04]  /*6c3e0*/  STL.64 [R1+0x2db0], R26 ;  /* 0x002db01a01007387 */ /* 0x000fe80000100a00 */
[----:B------:R0:W-:Y:S04]  /*6c3f0*/  STL.64 [R1+0x2da8], R24 ;  /* 0x002da81801007387 */ /* 0x0001e80000100a00 */
[----:B0-----:R-:W4:Y:S04]  /*6c400*/  LDL.LU R24, [R1+0x100] ;  /* 0x0001000001187983 */ /* 0x001f280000300800 */
[----:B------:R-:W4:Y:S04]  /*6c410*/  LDL.LU R25, [R1+0x104] ;  /* 0x0001040001197983 */ /* 0x000f280000300800 */
[----:B------:R-:W2:Y:S04]  /*6c420*/  LDL.LU R26, [R1+0x108] ;  /* 0x00010800011a7983 */ /* 0x000ea80000300800 */
[----:B------:R-:W2:Y:S01]  /*6c430*/  LDL.LU R27, [R1+0x10c] ;  /* 0x00010c00011b7983 */ /* 0x000ea20000300800 */
[C---:B------:R-:W-:Y:S03]  /*6c440*/  HMMA.16816.F32 R16, R12.reuse, R8, R16 ;  /* 0x000000080c10723c */ /* 0x040fe60000001810 */
[----:B--2---:R0:W-:Y:S04]  /*6c450*/  STL.64 [R1+0x2dc0], R26 ;  /* 0x002dc01a01007387 */ /* 0x0041e80000100a00 */
[----:B0-----:R-:W2:Y:S04]  /*6c460*/  LDL.LU R26, [R1+0x2350] ;  /* 0x00235000011a7983 */ /* 0x001ea80000300800 */
[----:B------:R-:W2:Y:S04]  /*6c470*/  LDL.LU R27, [R1+0x8b8] ;  /* 0x0008b800011b7983 */ /* 0x000ea80000300800 */
[----:B----4-:R0:W-:Y:S04]  /*6c480*/  STL.64 [R1+0x2db8], R24 ;  /* 0x002db81801007387 */ /* 0x0101e80000100a00 */
[----:B0-----:R-:W4:Y:S04]  /*6c490*/  LDL.LU R24, [R1+0x2340] ;  /* 0x0023400001187983 */ /* 0x001f280000300800 */
[----:B------:R-:W2:Y:S04]  /*6c4a0*/  LDL.LU R25, [R1+0x2348] ;  /* 0x0023480001197983 */ /* 0x000ea80000300800 */
        /* <DEDUP_REMOVED lines=9> */
[----:B0-----:R-:W2:Y:S04]  /*6c540*/  LDL.LU R8, [R1+0x140] ;  /* 0x0001400001087983 */ /* 0x001ea80000300800 */
[----:B------:R-:W2:Y:S04]  /*6c550*/  LDL.LU R9, [R1+0x144] ;  /* 0x0001440001097983 */ /* 0x000ea80000300800 */
[----:B-1----:R-:W2:Y:S04]  /*6c560*/  LDL.LU R10, [R1+0x148] ;  /* 0x00014800010a7983 */ /* 0x002ea80000300800 */
[----:B------:R-:W2:Y:S01]  /*6c570*/  LDL.LU R11, [R1+0x14c] ;  /* 0x00014c00010b7983 */ /* 0x000ea20000300800 */
[----:B---3--:R-:W-:-:S03]  /*6c580*/  IMAD R2, R2, 0x100, R17 ;  /* 0x0000010002027824 */ /* 0x008fc600078e0211 */
[----:B--2---:R-:W-:Y:S04]  /*6c590*/  STL.64 [R1+0x2dd0], R10 ;  /* 0x002dd00a01007387 */ /* 0x004fe80000100a00 */
[----:B------:R0:W-:Y:S04]  /*6c5a0*/  STL.64 [R1+0x2dc8], R8 ;  /* 0x002dc80801007387 */ /* 0x0001e80000100a00 */
[----:B0-----:R-:W2:Y:S04]  /*6c5b0*/  LDL.LU R8, [R1+0xe0] ;  /* 0x0000e00001087983 */ /* 0x001ea80000300800 */
[----:B------:R-:W2:Y:S04]  /*6c5c0*/  LDL.LU R9, [R1+0xe4] ;  /* 0x0000e40001097983 */ /* 0x000ea80000300800 */
[----:B------:R-:W2:Y:S04]  /*6c5d0*/  LDL.LU R10, [R1+0xe8] ;  /* 0x0000e800010a7983 */ /* 0x000ea80000300800 */
[----:B------:R-:W2:Y:S04]  /*6c5e0*/  LDL.LU R11, [R1+0xec] ;  /* 0x0000ec00010b7983 */ /* 0x000ea80000300800 */
[----:B------:R-:W3:Y:S01]  /*6c5f0*/  LDL.LU R17, [R1+0x2de8] ;  /* 0x002de80001117983 */ /* 0x000ee20000300800 */
[----:B----4-:R-:W-:-:S02]  /*6c600*/  IMAD R3, R3, 0x100, R24 ;  /* 0x0000010003037824 */ /* 0x010fc400078e0218 */
[----:B------:R-:W-:Y:S02]  /*6c610*/  IMAD R4, R4, 0x100, R25 ;  /* 0x0000010004047824 */ /* 0x000fe400078e0219 */
[----:B------:R-:W-:Y:S01]  /*6c620*/  IMAD R5, R5, 0x100, R26 ;  /* 0x0000010005057824 */ /* 0x000fe200078e021a */
[----:B---3--:R-:W-:Y:S01]  /*6c630*/  HMMA.16816.F32 R12, R12, R16, R20 ;  /* 0x000000100c0c723c */ /* 0x008fe20000001814 */
[----:B------:R-:W3:Y:S04]  /*6c640*/  LDL.LU.64 R22, [R1+0x2de0] ;  /* 0x002de00001167983 */ /* 0x000ee80000300a00 */
[----:B------:R-:W4:Y:S04]  /*6c650*/  LDL.LU.64 R20, [R1+0x2dd8] ;  /* 0x002dd80001147983 */ /* 0x000f280000300a00 */
[----:B------:R-:W2:Y:S01]  /*6c660*/  LDL.LU R17, [R1+0x8dc] ;  /* 0x0008dc0001117983 */ /* 0x000ea20000300800 */
[----:B------:R-:W-:-:S09]  /*6c670*/  F2FP.F16.E4M3.UNPACK_B R24, R27.H1 ;  /* 0x0000001bff18723e */ /* 0x000fd200030006ff */
[----:B------:R0:W-:Y:S04]  /*6c680*/  STL.64 [R1+0xb0], R12 ;  /* 0x0000b00c01007387 */ /* 0x0001e80000100a00 */
[----:B------:R1:W-:Y:S04]  /*6c690*/  STL.64 [R1+0xb8], R14 ;  /* 0x0000b80e01007387 */ /* 0x0003e80000100a00 */
[----:B------:R-:W-:Y:S01]  /*6c6a0*/  STL [R1+0x98], R24 ;  /* 0x0000981801007387 */ /* 0x000fe20000100800 */
[----:B0-----:R-:W-:Y:S02]  /*6c6b0*/  F2FP.F16.E4M3.UNPACK_B R12, R2 ;  /* 0x00000002ff0c723e */ /* 0x001fe400020006ff */
[----:B------:R-:W-:-:S02]  /*6c6c0*/  F2FP.F16.E4M3.UNPACK_B R13, R3 ;  /* 0x00000003ff0d723e */ /* 0x000fc400020006ff */
[----:B-1----:R-:W-:Y:S02]  /*6c6d0*/  F2FP.F16.E4M3.UNPACK_B R14, R4 ;  /* 0x00000004ff0e723e */ /* 0x002fe400020006ff */
[----:B------:R-:W-:Y:S02]  /*6c6e0*/  F2FP.F16.E4M3.UNPACK_B R15, R5 ;  /* 0x00000005ff0f723e */ /* 0x000fe400020006ff */
[----:B----4-:R-:W-:-:S05]  /*6c6f0*/  F2FP.F16.E4M3.UNPACK_B R25, R20.H1 ;  /* 0x00000014ff19723e */ /* 0x010fca00030006ff */
[----:B------:R2:W-:Y:S02]  /*6c700*/  STL [R1+0x9c], R25 ;  /* 0x00009c1901007387 */ /* 0x0005e40000100800 */
[----:B--2---:R-:W-:Y:S02]  /*6c710*/  HMMA.16816.F32 R24, R12, R24, R8 ;  /* 0x000000180c18723c */ /* 0x004fe40000001808 */
[----:B------:R-:W2:Y:S04]  /*6c720*/  LDL.LU.64 R10, [R1+0x2dd0] ;  /* 0x002dd000010a7983 */ /* 0x000ea80000300a00 */
[----:B------:R-:W2:-:S13]  /*6c730*/  LDL.LU.64 R8, [R1+0x2dc8] ;  /* 0x002dc80001087983 */ /* 0x000e9a0000300a00 */
[----:B------:R-:W-:Y:S04]  /*6c740*/  STL.64 [R1+0xe0], R24 ;  /* 0x0000e01801007387 */ /* 0x000fe80000100a00 */
[----:B------:R0:W-:Y:S04]  /*6c750*/  STL.64 [R1+0xe8], R26 ;  /* 0x0000e81a01007387 */ /* 0x0001e80000100a00 */
[----:B0-----:R-:W4:Y:S04]  /*6c760*/  LDL.LU.64 R26, [R1+0x2dc0] ;  /* 0x002dc000011a7983 */ /* 0x001f280000300a00 */
[----:B------:R-:W4:Y:S01]  /*6c770*/  LDL.LU.64 R24, [R1+0x2db8] ;  /* 0x002db80001187983 */ /* 0x000f220000300a00 */
[----:B------:R-:W-:-:S02]  /*6c780*/  F2FP.F16.E4M3.UNPACK_B R20, R21.H1 ;  /* 0x00000015ff14723e */ /* 0x000fc400030006ff */
[----:B---3--:R-:W-:Y:S02]  /*6c790*/  F2FP.F16.E4M3.UNPACK_B R21, R22.H1 ;  /* 0x00000016ff15723e */ /* 0x008fe400030006ff */
[----:B------:R-:W-:-:S03]  /*6c7a0*/  F2FP.F16.E4M3.UNPACK_B R4, R23.H1 ;  /* 0x00000017ff04723e */ /* 0x000fc600030006ff */
[----:B------:R4:W-:Y:S02]  /*6c7b0*/  STL.64 [R1+0x90], R20 ;  /* 0x0000901401007387 */ /* 0x0009e40000100a00 */
[----:B----4-:R-:W-:Y:S02]  /*6c7c0*/  HMMA.16816.F32 R20, R12, R20, R24 ;  /* 0x000000140c14723c */ /* 0x010fe40000001818 */
[----:B------:R-:W3:Y:S04]  /*6c7d0*/  LDL.LU.64 R26, [R1+0x2db0] ;  /* 0x002db000011a7983 */ /* 0x000ee80000300a00 */
[----:B------:R-:W3:-:S13]  /*6c7e0*/  LDL.LU.64 R24, [R1+0x2da8] ;  /* 0x002da80001187983 */ /* 0x000eda0000300a00 */
[----:B------:R-:W-:Y:S04]  /*6c7f0*/  STL.64 [R1+0x100], R20 ;  /* 0x0001001401007387 */ /* 0x000fe80000100a00 */
[----:B------:R0:W-:Y:S04]  /*6c800*/  STL.64 [R1+0x108], R22 ;  /* 0x0001081601007387 */ /* 0x0001e80000100a00 */
[----:B0-----:R-:W4:Y:S04]  /*6c810*/  LDL.LU.64 R22, [R1+0x2da0] ;  /* 0x002da00001167983 */ /* 0x001f280000300a00 */
[----:B------:R-:W4:Y:S01]  /*6c820*/  LDL.LU.64 R20, [R1+0x2d98] ;  /* 0x002d980001147983 */ /* 0x000f220000300a00 */
[----:B------:R-:W-:-:S05]  /*6c830*/  F2FP.F16.E4M3.UNPACK_B R5, R17.H1 ;  /* 0x00000011ff05723e */ /* 0x000fca00030006ff */
[----:B------:R-:W-:Y:S01]  /*6c840*/  STL.64 [R1+0x88], R4 ;  /* 0x0000880401007387 */ /* 0x000fe20000100a00 */
[----:B------:R-:W-:Y:S01]  /*6c850*/  F2FP.F16.E4M3.UNPACK_B R2, R6.H1 ;  /* 0x00000006ff02723e */ /* 0x000fe200030006ff */
[----:B----4-:R-:W-:-:S15]  /*6c860*/  HMMA.16816.F32 R20, R12, R4, R20 ;  /* 0x000000040c14723c */ /* 0x010fde0000001814 */
[----:B------:R-:W-:-:S04]  /*6c870*/  NOP ;  /* 0x0000000000007918 */ /* 0x000fc80000000000 */
[----:B------:R-:W-:Y:S04]  /*6c880*/  STL.64 [R1+0x120], R20 ;  /* 0x0001201401007387 */ /* 0x000fe80000100a00 */
[----:B------:R0:W-:Y:S04]  /*6c890*/  STL.64 [R1+0x128], R22 ;  /* 0x0001281601007387 */ /* 0x0001e80000100a00 */
[----:B0-----:R-:W4:Y:S04]  /*6c8a0*/  LDL.LU.64 R22, [R1+0x2d90] ;  /* 0x002d900001167983 */ /* 0x001f280000300a00 */
[----:B------:R-:W4:Y:S01]  /*6c8b0*/  LDL.LU.64 R20, [R1+0x2d88] ;  /* 0x002d880001147983 */ /* 0x000f220000300a00 */
[----:B------:R-:W-:-:S07]  /*6c8c0*/  F2FP.F16.E4M3.UNPACK_B R3, R7.H1 ;  /* 0x00000007ff03723e */ /* 0x000fce00030006ff */
[----:B--2---:R-:W-:Y:S01]  /*6c8d0*/  HMMA.16816.F32 R8, R12, R2, R8 ;  /* 0x000000020c08723c */ /* 0x004fe20000001808 */
[----:B------:R-:W-:Y:S02]  /*6c8e0*/  F2FP.F16.E4M3.UNPACK_B R4, R18.H1 ;  /* 0x00000012ff04723e */ /* 0x000fe400030006ff */
[----:B------:R-:W-:Y:S01]  /*6c8f0*/  F2FP.F16.E4M3.UNPACK_B R5, R19.H1 ;  /* 0x00000013ff05723e */ /* 0x000fe200030006ff */
[----:B------:R0:W-:-:S15]  /*6c900*/  STL.64 [R1+0x80], R2 ;  /* 0x0000800201007387 */ /* 0x0001de0000100a00 */
[----:B------:R-:W-:Y:S04]  /*6c910*/  STL.64 [R1+0x140], R8 ;  /* 0x0001400801007387 */ /* 0x000fe80000100a00 */
[----:B------:R-:W-:Y:S04]  /*6c920*/  STL.64 [R1+0x148], R10 ;  /* 0x0001480a01007387 */ /* 0x000fe80000100a00 */
[----:B------:R4:W-:Y:S01]  /*6c930*/  STL.64 [R1+0x78], R4 ;  /* 0x0000780401007387 */ /* 0x0009e20000100a00 */
[----:B0-----:R-:W-:Y:S02]  /*6c940*/  F2FP.F16.E4M3.UNPACK_B R2, R28.H1 ;  /* 0x0000001cff02723e */ /* 0x001fe400030006ff */
[----:B------:R-:W-:-:S02]  /*6c950*/  F2FP.F16.E4M3.UNPACK_B R3, R29.H1 ;  /* 0x0000001dff03723e */ /* 0x000fc400030006ff */
[----:B------:R-:W-:Y:S01]  /*6c960*/  F2FP.F16.E4M3.UNPACK_B R0, R0.H1 ;  /* 0x00000000ff00723e */ /* 0x000fe200030006ff */
[----:B----4-:R-:W-:-:S15]  /*6c970*/  HMMA.16816.F32 R4, R12, R4, R20 ;  /* 0x000000040c04723c */ /* 0x010fde0000001814 */
[----:B------:R-:W-:-:S04]  /*6c980*/  NOP ;  /* 0x0000000000007918 */ /* 0x000fc80000000000 */
[----:B------:R-:W-:Y:S04]  /*6c990*/  STL.64 [R1+0x160], R4 ;  /* 0x0001600401007387 */ /* 0x000fe80000100a00 */
[----:B------:R3:W-:Y:S02]  /*6c9a0*/  STL.64 [R1+0x168], R6 ;  /* 0x0001680601007387 */ /* 0x0007e40000100a00 */
[----:B---3--:R-:W-:Y:S02]  /*6c9b0*/  HMMA.16816.F32 R4, R12, R2, R24 ;  /* 0x000000020c04723c */ /* 0x008fe40000001818 */
[----:B------:R-:W-:Y:S04]  /*6c9c0*/  STL.64 [R1+0x70], R2 ;  /* 0x0000700201007387 */ /* 0x000fe80000100a00 */
[----:B------:R-:W2:-:S13]  /*6c9d0*/  LDL.LU R20, [R1+0x2a0] ;  /* 0x0002a00001147983 */ /* 0x000e9a0000300800 */
[----:B------:R-:W-:Y:S04]  /*6c9e0*/  STL.64 [R1+0x180], R4 ;  /* 0x0001800401007387 */ /* 0x000fe80000100a00 */
[----:B------:R-:W-:Y:S04]  /*6c9f0*/  STL.64 [R1+0x188], R6 ;  /* 0x0001880601007387 */ /* 0x000fe80000100a00 */
[----:B------:R-:W2:Y:S04]  /*6ca00*/  LDL.LU R21, [R1+0x2a4] ;  /* 0x0002a40001157983 */ /* 0x000ea80000300800 */
[----:B------:R-:W-:Y:S04]  /*6ca10*/  STL [R1+0x68], R0 ;  /* 0x0000680001007387 */ /* 0x000fe80000100800 */
[----:B------:R-:W3:Y:S04]  /*6ca20*/  LDL.LU R22, [R1+0x2a8] ;  /* 0x0002a80001167983 */ /* 0x000ee80000300800 */
[----:B------:R-:W3:Y:S04]  /*6ca30*/  LDL.LU R23, [R1+0x2ac] ;  /* 0x0002ac0001177983 */ /* 0x000ee80000300800 */
[----:B---3--:R-:W-:Y:S04]  /*6ca40*/  STL.64 [R1+0x2cf0], R22 ;  /* 0x002cf01601007387 */ /* 0x008fe80000100a00 */
[----:B--2---:R-:W-:Y:S04]  /*6ca50*/  STL.64 [R1+0x2ce8], R20 ;  /* 0x002ce81401007387 */ /* 0x004fe80000100a00 */
        /* <DEDUP_REMOVED lines=17> */
[----:B---3--:R0:W-:Y:S04]  /*6cb70*/  STL.64 [R1+0x2d20], R10 ;  /* 0x002d200a01007387 */ /* 0x0081e80000100a00 */
[----:B0-----:R-:W3:Y:S04]  /*6cb80*/  LDL.LU R11, [R1+0x94c] ;  /* 0x00094c00010b7983 */ /* 0x001ee80000300800 */
[----:B--2---:R0:W-:Y:S04]  /*6cb90*/  STL.64 [R1+0x2d18], R8 ;  /* 0x002d180801007387 */ /* 0x0041e80000100a00 */
        /* <DEDUP_REMOVED lines=10> */
[----:B0-----:R-:W2:Y:S04]  /*6cc40*/  LDL.LU R9, [R1+0x93c] ;  /* 0x00093c0001097983 */ /* 0x001ea80000300800 */
[----:B------:R-:W3:Y:S04]  /*6cc50*/  LDL.LU R10, [R1+0x948] ;  /* 0x00094800010a7983 */ /* 0x000ee80000300800 */
[----:B---3--:R0:W-:Y:S04]  /*6cc60*/  STL.64 [R1+0x2d60], R10 ;  /* 0x002d600a01007387 */ /* 0x0081e80000100a00 */
[----:B0-----:R-:W3:Y:S04]  /*6cc70*/  LDL.LU R10, [R1+0x92c] ;  /* 0x00092c00010a7983 */ /* 0x001ee80000300800 */
[----:B------:R-:W3:Y:S04]  /*6cc80*/  LDL.LU R11, [R1+0x938] ;  /* 0x00093800010b7983 */ /* 0x000ee80000300800 */
[----:B--2---:R-:W-:Y:S04]  /*6cc90*/  STL [R1+0x2d58], R9 ;  /* 0x002d580901007387 */ /* 0x004fe80000100800 */
[----:B------:R-:W-:Y:S04]  /*6cca0*/  STL.64 [R1+0x2d30], R22 ;  /* 0x002d301601007387 */ /* 0x000fe80000100a00 */
[----:B------:R0:W-:Y:S04]  /*6ccb0*/  STL.64 [R1+0x2d28], R20 ;  /* 0x002d281401007387 */ /* 0x0001e80000100a00 */
[----:B0-----:R-:W2:Y:S04]  /*6ccc0*/  LDL.LU R20, [R1+0x200] ;  /* 0x0002000001147983 */ /* 0x001ea80000300800 */
[----:B------:R-:W2:Y:S04]  /*6ccd0*/  LDL.LU R21, [R1+0x204] ;  /* 0x0002040001157983 */ /* 0x000ea80000300800 */
[----:B------:R-:W2:Y:S04]  /*6cce0*/  LDL.LU R22, [R1+0x208] ;  /* 0x0002080001167983 */ /* 0x000ea80000300800 */
[----:B------:R-:W2:Y:S04]  /*6ccf0*/  LDL.LU R23, [R1+0x20c] ;  /* 0x00020c0001177983 */ /* 0x000ea80000300800 */
[----:B--2---:R-:W-:Y:S04]  /*6cd00*/  STL.64 [R1+0x2d40], R22 ;  /* 0x002d401601007387 */ /* 0x004fe80000100a00 */
[----:B------:R-:W2:Y:S04]  /*6cd10*/  LDL.LU R9, [R1+0x91c] ;  /* 0x00091c0001097983 */ /* 0x000ea80000300800 */
[----:B------:R-:W2:Y:S04]  /*6cd20*/  LDL.LU R8, [R1+0x928] ;  /* 0x0009280001087983 */ /* 0x000ea80000300800 */
[----:B------:R-:W-:Y:S04]  /*6cd30*/  STL.64 [R1+0x2d38], R20 ;  /* 0x002d381401007387 */ /* 0x000fe80000100a00 */
[----:B------:R-:W2:Y:S04]  /*6cd40*/  LDL.LU R7, [R1+0x98c] ;  /* 0x00098c0001077983 */ /* 0x000ea80000300800 */
[----:B--2---:R-:W-:Y:S04]  /*6cd50*/  STL.64 [R1+0x2d50], R6 ;  /* 0x002d500601007387 */ /* 0x004fe80000100a00 */
[----:B----4-:R0:W-:Y:S04]  /*6cd60*/  STL.64 [R1+0x2d48], R4 ;  /* 0x002d480401007387 */ /* 0x0101e80000100a00 */
        /* <DEDUP_REMOVED lines=10> */
[----:B------:R-:W-:Y:S01]  /*6ce10*/  IMAD.MOV.U32 R22, RZ, RZ, R0 ;  /* 0x000000ffff167224 */ /* 0x000fe200078e0000 */
[----:B------:R-:W-:-:S02]  /*6ce20*/  F2FP.F16.E4M3.UNPACK_B R23, R9.H1 ;  /* 0x00000009ff17723e */ /* 0x000fc400030006ff */
[----:B----4-:R-:W-:Y:S04]  /*6ce30*/  STL.64 [R1+0x2d80], R6 ;  /* 0x002d800601007387 */ /* 0x010fe80000100a00 */
[----:B--2---:R0:W-:Y:S04]  /*6ce40*/  STL.64 [R1+0x2d78], R4 ;  /* 0x002d780401007387 */ /* 0x0041e80000100a00 */
[----:B0-----:R-:W2:Y:S04]  /*6ce50*/  LDL.LU R4, [R1+0x1a0] ;  /* 0x0001a00001047983 */ /* 0x001ea80000300800 */
[----:B------:R-:W2:Y:S04]  /*6ce60*/  LDL.LU R5, [R1+0x1a4] ;  /* 0x0001a40001057983 */ /* 0x000ea80000300800 */
[----:B------:R-:W2:Y:S04]  /*6ce70*/  LDL.LU R6, [R1+0x1a8] ;  /* 0x0001a80001067983 */ /* 0x000ea80000300800 */
[----:B------:R-:W2:Y:S04]  /*6ce80*/  LDL.LU R7, [R1+0x1ac] ;  /* 0x0001ac0001077983 */ /* 0x000ea80000300800 */
[----:B------:R-:W4:Y:S04]  /*6ce90*/  LDL.LU R18, [R1+0x998] ;  /* 0x0009980001127983 */ /* 0x000f280000300800 */
[----:B------:R-:W3:Y:S04]  /*6cea0*/  LDL.LU R19, [R1+0x99c] ;  /* 0x00099c0001137983 */ /* 0x000ee80000300800 */
[----:B------:R-:W4:Y:S04]  /*6ceb0*/  LDL.LU R28, [R1+0x9a8] ;  /* 0x0009a800011c7983 */ /* 0x000f280000300800 */
[----:B------:R-:W4:Y:S04]  /*6cec0*/  LDL.LU R29, [R1+0x9ac] ;  /* 0x0009ac00011d7983 */ /* 0x000f280000300800 */
[----:B------:R-:W4:Y:S04]  /*6ced0*/  LDL.LU R0, [R1+0x9b8] ;  /* 0x0009b80001007983 */ /* 0x000f280000300800 */
[----:B------:R-:W4:Y:S04]  /*6cee0*/  LDL.LU R24, [R1+0x2c0] ;  /* 0x0002c00001187983 */ /* 0x000f280000300800 */
[----:B------:R-:W4:Y:S04]  /*6cef0*/  LDL.LU R25, [R1+0x2c4] ;  /* 0x0002c40001197983 */ /* 0x000f280000300800 */
[----:B------:R-:W4:Y:S04]  /*6cf00*/  LDL.LU R26, [R1+0x2c8] ;  /* 0x0002c800011a7983 */ /* 0x000f280000300800 */
[----:B------:R-:W4:Y:S04]  /*6cf10*/  LDL.LU R27, [R1+0x2cc] ;  /* 0x0002cc00011b7983 */ /* 0x000f280000300800 */
[----:B------:R2:W-:Y:S02]  /*6cf20*/  STL [R1+0x6c], R23 ;  /* 0x00006c1701007387 */ /* 0x0005e40000100800 */
[----:B--2---:R-:W-:Y:S02]  /*6cf30*/  HMMA.16816.F32 R20, R12, R22, R4 ;  /* 0x000000160c14723c */ /* 0x004fe40000001804 */
[----:B------:R-:W2:Y:S04]  /*6cf40*/  LDL.LU.64 R6, [R1+0x2d80] ;  /* 0x002d800001067983 */ /* 0x000ea80000300a00 */
[----:B------:R-:W2:Y:S01]  /*6cf50*/  LDL.LU.64 R4, [R1+0x2d78] ;  /* 0x002d780001047983 */ /* 0x000ea20000300a00 */
[----:B------:R-:W-:-:S02]  /*6cf60*/  F2FP.F16.E4M3.UNPACK_B R8, R8.H1 ;  /* 0x00000008ff08723e */ /* 0x000fc400030006ff */
[----:B---3--:R-:W-:-:S10]  /*6cf70*/  F2FP.F16.E4M3.UNPACK_B R9, R10.H1 ;  /* 0x0000000aff09723e */ /* 0x008fd400030006ff */
[----:B------:R0:W-:Y:S04]  /*6cf80*/  STL.64 [R1+0x1a0], R20 ;  /* 0x0001a01401007387 */ /* 0x0001e80000100a00 */
[----:B------:R-:W-:Y:S04]  /*6cf90*/  STL.64 [R1+0x1a8], R22 ;  /* 0x0001a81601007387 */ /* 0x000fe80000100a00 */
[----:B------:R2:W-:Y:S01]  /*6cfa0*/  STL.64 [R1+0x60], R8 ;  /* 0x0000600801007387 */ /* 0x0005e20000100a00 */
[----:B0-----:R-:W-:Y:S02]  /*6cfb0*/  F2FP.F16.E4M3.UNPACK_B R20, R11.H1 ;  /* 0x0000000bff14723e */ /* 0x001fe400030006ff */
[----:B--2---:R-:W-:Y:S01]  /*6cfc0*/  HMMA.16816.F32 R8, R12, R8, R4 ;  /* 0x000000080c08723c */ /* 0x004fe20000001804 */
[----:B------:R-:W2:Y:S04]  /*6cfd0*/  LDL.LU.64 R6, [R1+0x2d70] ;  /* 0x002d700001067983 */ /* 0x000ea80000300a00 */
[----:B------:R-:W2:-:S14]  /*6cfe0*/  LDL.LU.64 R4, [R1+0x2d68] ;  /* 0x002d680001047983 */ /* 0x000e9c0000300a00 */
[----:B------:R-:W-:Y:S04]  /*6cff0*/  STL.64 [R1+0x1c0], R8 ;  /* 0x0001c00801007387 */ /* 0x000fe80000100a00 */
[----:B------:R0:W-:Y:S04]  /*6d000*/  STL.64 [R1+0x1c8], R10 ;  /* 0x0001c80a01007387 */ /* 0x0001e80000100a00 */
[----:B0-----:R-:W3:Y:S04]  /*6d010*/  LDL.LU.64 R10, [R1+0x2d60] ;  /* 0x002d6000010a7983 */ /* 0x001ee80000300a00 */
[----:B------:R-:W2:Y:S02]  /*6d020*/  LDL.LU R9, [R1+0x2d58] ;  /* 0x002d580001097983 */ /* 0x000ea40000300800 */
[----:B--2---:R-:W-:-:S05]  /*6d030*/  F2FP.F16.E4M3.UNPACK_B R21, R9.H1 ;  /* 0x00000009ff15723e */ /* 0x004fca00030006ff */
[----:B------:R0:W-:Y:S02]  /*6d040*/  STL.64 [R1+0x58], R20 ;  /* 0x0000581401007387 */ /* 0x0001e40000100a00 */
[----:B0-----:R-:W-:Y:S02]  /*6d050*/  HMMA.16816.F32 R20, R12, R20, R4 ;  /* 0x000000140c14723c */ /* 0x001fe40000001804 */
        /* <DEDUP_REMOVED lines=8> */
[----:B------:R2:W-:Y:S02]  /*6d0e0*/  STL.64 [R1+0x50], R8 ;  /* 0x0000500801007387 */ /* 0x0005e40000100a00 */
[----:B--2---:R-:W-:Y:S02]  /*6d0f0*/  HMMA.16816.F32 R8, R12, R8, R20 ;  /* 0x000000080c08723c */ /* 0x004fe40000001814 */
[----:B------:R-:W2:Y:S04]  /*6d100*/  LDL.LU.64 R22, [R1+0x2d30] ;  /* 0x002d300001167983 */ /* 0x000ea80000300a00 */
[----:B------:R-:W2:-:S13]  /*6d110*/  LDL.LU.64 R20, [R1+0x2d28] ;  /* 0x002d280001147983 */ /* 0x000e9a0000300a00 */
[----:B------:R-:W-:Y:S04]  /*6d120*/  STL.64 [R1+0x200], R8 ;  /* 0x0002000801007387 */ /* 0x000fe80000100a00 */
[----:B------:R0:W-:Y:S04]  /*6d130*/  STL.64 [R1+0x208], R10 ;  /* 0x0002080a01007387 */ /* 0x0001e80000100a00 */
[----:B0-----:R-:W3:Y:S04]  /*6d140*/  LDL.LU.64 R10, [R1+0x2d20] ;  /* 0x002d2000010a7983 */ /* 0x001ee80000300a00 */
[----:B------:R-:W3:Y:S01]  /*6d150*/  LDL.LU.64 R8, [R1+0x2d18] ;  /* 0x002d180001087983 */ /* 0x000ee20000300a00 */
[----:B------:R-:W-:-:S02]  /*6d160*/  F2FP.F16.E4M3.UNPACK_B R4, R4.H1 ;  /* 0x00000004ff04723e */ /* 0x000fc400030006ff */
[----:B------:R-:W-:-:S05]  /*6d170*/  F2FP.F16.E4M3.UNPACK_B R5, R5.H1 ;  /* 0x00000005ff05723e */ /* 0x000fca00030006ff */
[----:B------:R-:W-:Y:S02]  /*6d180*/  STL.64 [R1+0x48], R4 ;  /* 0x0000480401007387 */ /* 0x000fe40000100a00 */
[----:B---3--:R-:W-:-:S15]  /*6d190*/  HMMA.16816.F32 R8, R12, R4, R8 ;  /* 0x000000040c08723c */ /* 0x008fde0000001808 */
[----:B------:R-:W-:-:S04]  /*6d1a0*/  NOP ;  /* 0x0000000000007918 */ /* 0x000fc80000000000 */
        /* <DEDUP_REMOVED lines=8> */
[----:B------:R-:W-:Y:S06]  /*6d230*/  STL.64 [R1+0x40], R2 ;  /* 0x0000400201007387 */ /* 0x000fec0000100a00 */
[C---:B--2---:R-:W-:Y:S08]  /*6d240*/  HMMA.16816.F32 R20, R12.reuse, R4, R20 ;  /* 0x000000040c14723c */ /* 0x044ff00000001814 */
[----:B---3--:R-:W-:-:S15]  /*6d250*/  HMMA.16816.F32 R8, R12, R2, R8 ;  /* 0x000000020c08723c */ /* 0x008fde0000001808 */
[----:B------:R-:W-:-:S04]  /*6d260*/  NOP ;  /* 0x0000000000007918 */ /* 0x000fc80000000000 */
[----:B------:R-:W-:Y:S04]  /*6d270*/  STL.64 [R1+0x240], R8 ;  /* 0x0002400801007387 */ /* 0x000fe80000100a00 */
[----:B------:R0:W-:Y:S04]  /*6d280*/  STL.64 [R1+0x248], R10 ;  /* 0x0002480a01007387 */ /* 0x0001e80000100a00 */
[----:B0-----:R-:W2:Y:S04]  /*6d290*/  LDL.LU.64 R10, [R1+0x2d00] ;  /* 0x002d0000010a7983 */ /* 0x001ea80000300a00 */
[----:B------:R-:W2:Y:S04]  /*6d2a0*/  LDL.LU.64 R8, [R1+0x2cf8] ;  /* 0x002cf80001087983 */ /* 0x000ea80000300a00 */
[----:B------:R-:W-:Y:S04]  /*6d2b0*/  STL.64 [R1+0x38], R4 ;  /* 0x0000380401007387 */ /* 0x000fe80000100a00 */
[----:B------:R-:W-:Y:S04]  /*6d2c0*/  STL.64 [R1+0x260], R20 ;  /* 0x0002601401007387 */ /* 0x000fe80000100a00 */
[----:B------:R0:W-:Y:S04]  /*6d2d0*/  STL.64 [R1+0x268], R22 ;  /* 0x0002681601007387 */ /* 0x0001e80000100a00 */
[----:B0-----:R-:W3:Y:S04]  /*6d2e0*/  LDL.LU.64 R22, [R1+0x2cf0] ;  /* 0x002cf00001167983 */ /* 0x001ee80000300a00 */
[----:B------:R-:W3:Y:S01]  /*6d2f0*/  LDL.LU.64 R20, [R1+0x2ce8] ;  /* 0x002ce80001147983 */ /* 0x000ee20000300a00 */
[----:B------:R-:W-:-:S02]  /*6d300*/  F2FP.F16.E4M3.UNPACK_B R2, R6.H1 ;  /* 0x00000006ff02723e */ /* 0x000fc400030006ff */
[----:B------:R-:W-:Y:S02]  /*6d310*/  F2FP.F16.E4M3.UNPACK_B R3, R7.H1 ;  /* 0x00000007ff03723e */ /* 0x000fe400030006ff */
[----:B----4-:R-:W-:Y:S02]  /*6d320*/  F2FP.F16.E4M3.UNPACK_B R4, R18.H1 ;  /* 0x00000012ff04723e */ /* 0x010fe400030006ff */
[----:B------:R-:W-:Y:S01]  /*6d330*/  F2FP.F16.E4M3.UNPACK_B R5, R19.H1 ;  /* 0x00000013ff05723e */ /* 0x000fe200030006ff */
[----:B------:R0:W-:Y:S01]  /*6d340*/  STL.64 [R1+0x30], R2 ;  /* 0x0000300201007387 */ /* 0x0001e20000100a00 */
[----:B------:R-:W-:Y:S01]  /*6d350*/  F2FP.F16.E4M3.UNPACK_B R0, R0.H1 ;  /* 0x00000000ff00723e */ /* 0x000fe200030006ff */
[----:B--2---:R-:W-:Y:S01]  /*6d360*/  HMMA.16816.F32 R8, R12, R2, R8 ;  /* 0x000000020c08723c */ /* 0x004fe20000001808 */
[----:B0-----:R-:W-:Y:S02]  /*6d370*/  F2FP.F16.E4M3.UNPACK_B R2, R28.H1 ;  /* 0x0000001cff02723e */ /* 0x001fe400030006ff */
[----:B------:R-:W-:-:S15]  /*6d380*/  F2FP.F16.E4M3.UNPACK_B R3, R29.H1 ;  /* 0x0000001dff03723e */ /* 0x000fde00030006ff */
[----:B------:R-:W-:Y:S01]  /*6d390*/  NOP ;  /* 0x0000000000007918 */ /* 0x000fe20000000000 */
[----:B------:R-:W-:Y:S04]  /*6d3a0*/  STL.64 [R1+0x280], R8 ;  /* 0x0002800801007387 */ /* 0x000fe80000100a00 */
[----:B------:R-:W-:Y:S04]  /*6d3b0*/  STL.64 [R1+0x288], R10 ;  /* 0x0002880a01007387 */ /* 0x000fe80000100a00 */
[----:B------:R3:W-:Y:S02]  /*6d3c0*/  STL.64 [R1+0x28], R4 ;  /* 0x0000280401007387 */ /* 0x0007e40000100a00 */
[----:B---3--:R-:W-:-:S15]  /*6d3d0*/  HMMA.16816.F32 R4, R12, R4, R20 ;  /* 0x000000040c04723c */ /* 0x008fde0000001814 */
[----:B------:R-:W-:-:S04]  /*6d3e0*/  NOP ;  /* 0x0000000000007918 */ /* 0x000fc80000000000 */
[----:B------:R-:W-:Y:S04]  /*6d3f0*/  STL.64 [R1+0x2a0], R4 ;  /* 0x0002a00401007387 */ /* 0x000fe80000100a00 */
[----:B------:R0:W-:Y:S02]  /*6d400*/  STL.64 [R1+0x2a8], R6 ;  /* 0x0002a80601007387 */ /* 0x0001e40000100a00 */
[----:B0-----:R-:W-:Y:S02]  /*6d410*/  HMMA.16816.F32 R4, R12, R2, R24 ;  /* 0x000000020c04723c */ /* 0x001fe40000001818 */
        /* <DEDUP_REMOVED lines=31> */
[----:B---3--:R0:W-:Y:S04]  /*6d610*/  STL.64 [R1+0x2c90], R18 ;  /* 0x002c901201007387 */ /* 0x0081e80000100a00 */
[----:B0-----:R-:W3:Y:S04]  /*6d620*/  LDL.LU R18, [R1+0x9d8] ;  /* 0x0009d80001127983 */ /* 0x001ee80000300800 */
[----:B------:R-:W3:Y:S04]  /*6d630*/  LDL.LU R19, [R1+0x9dc] ;  /* 0x0009dc0001137983 */ /* 0x000ee80000300800 */
[----:B--2---:R0:W-:Y:S04]  /*6d640*/  STL.64 [R1+0x2c88], R16 ;  /* 0x002c881001007387 */ /* 0x0041e80000100a00 */
[----:B0-----:R-:W2:Y:S04]  /*6d650*/  LDL.LU R17, [R1+0x9cc] ;  /* 0x0009cc0001117983 */ /* 0x001ea80000300800 */
[----:B---3--:R0:W-:Y:S04]  /*6d660*/  STL.64 [R1+0x2cd0], R18 ;  /* 0x002cd01201007387 */ /* 0x0081e80000100a00 */
[----:B0-----:R-:W3:Y:S04]  /*6d670*/  LDL.LU R19, [R1+0x9bc] ;  /* 0x0009bc0001137983 */ /* 0x001ee80000300800 */
[----:B------:R-:W3:Y:S04]  /*6d680*/  LDL.LU R16, [R1+0x9c8] ;  /* 0x0009c80001107983 */ /* 0x000ee80000300800 */
[----:B--2---:R-:W-:Y:S04]  /*6d690*/  STL [R1+0x2cc8], R17 ;  /* 0x002cc81101007387 */ /* 0x004fe80000100800 */
[----:B------:R-:W4:Y:S04]  /*6d6a0*/  LDL.LU R27, [R1+0xa0c] ;  /* 0x000a0c00011b7983 */ /* 0x000f280000300800 */
[----:B------:R-:W2:Y:S04]  /*6d6b0*/  LDL.LU R24, [R1+0xa18] ;  /* 0x000a180001187983 */ /* 0x000ea80000300800 */
[----:B------:R-:W2:Y:S04]  /*6d6c0*/  LDL.LU R25, [R1+0xa1c] ;  /* 0x000a1c0001197983 */ /* 0x000ea80000300800 */
[----:B----4-:R-:W-:Y:S04]  /*6d6d0*/  STL.64 [R1+0x2ca0], R26 ;  /* 0x002ca01a01007387 */ /* 0x010fe80000100a00 */
[----:B--2---:R0:W-:Y:S04]  /*6d6e0*/  STL.64 [R1+0x2c98], R24 ;  /* 0x002c981801007387 */ /* 0x0041e80000100a00 */
[----:B0-----:R-:W2:Y:S04]  /*6d6f0*/  LDL.LU R24, [R1+0x320] ;  /* 0x0003200001187983 */ /* 0x001ea80000300800 */
[----:B------:R-:W2:Y:S04]  /*6d700*/  LDL.LU R25, [R1+0x324] ;  /* 0x0003240001197983 */ /* 0x000ea80000300800 */
[----:B------:R-:W4:Y:S04]  /*6d710*/  LDL.LU R26, [R1+0x328] ;  /* 0x00032800011a7983 */ /* 0x000f280000300800 */
[----:B------:R-:W4:Y:S04]  /*6d720*/  LDL.LU R27, [R1+0x32c] ;  /* 0x00032c00011b7983 */ /* 0x000f280000300800 */
[----:B----4-:R-:W-:Y:S04]  /*6d730*/  STL.64 [R1+0x2cb0], R26 ;  /* 0x002cb01a01007387 */ /* 0x010fe80000100a00 */
[----:B--2---:R-:W-:Y:S04]  /*6d740*/  STL.64 [R1+0x2ca8], R24 ;  /* 0x002ca81801007387 */ /* 0x004fe80000100a00 */
[----:B------:R-:W2:Y:S04]  /*6d750*/  LDL.LU R22, [R1+0xa28] ;  /* 0x000a280001167983 */ /* 0x000ea80000300800 */
        /* <DEDUP_REMOVED lines=9> */
[----:B------:R-:W4:Y:S01]  /*6d7f0*/  LDL.LU R7, [R1+0x30c] ;  /* 0x00030c0001077983 */ /* 0x000f220000300800 */
[----:B------:R-:W-:Y:S01]  /*6d800*/  IMAD.MOV.U32 R18, RZ, RZ, R0 ;  /* 0x000000ffff127224 */ /* 0x000fe200078e0000 */
[----:B---3--:R-:W-:-:S02]  /*6d810*/  F2FP.F16.E4M3.UNPACK_B R19, R19.H1 ;  /* 0x00000013ff13723e */ /* 0x008fc400030006ff */
[----:B----4-:R-:W-:Y:S04]  /*6d820*/  STL.64 [R1+0x2ce0], R6 ;  /* 0x002ce00601007387 */ /* 0x010fe80000100a00 */
[----:B--2---:R0:W-:Y:S04]  /*6d830*/  STL.64 [R1+0x2cd8], R4 ;  /* 0x002cd80401007387 */ /* 0x0041e80000100a00 */
[----:B0-----:R-:W2:Y:S04]  /*6d840*/  LDL.LU R4, [R1+0x2e0] ;  /* 0x0002e00001047983 */ /* 0x001ea80000300800 */
[----:B------:R-:W2:Y:S04]  /*6d850*/  LDL.LU R5, [R1+0x2e4] ;  /* 0x0002e40001057983 */ /* 0x000ea80000300800 */
[----:B------:R-:W2:Y:S04]  /*6d860*/  LDL.LU R6, [R1+0x2e8] ;  /* 0x0002e80001067983 */ /* 0x000ea80000300800 */
[----:B------:R-:W2:Y:S04]  /*6d870*/  LDL.LU R7, [R1+0x2ec] ;  /* 0x0002ec0001077983 */ /* 0x000ea80000300800 */
[----:B------:R-:W3:Y:S04]  /*6d880*/  LDL.LU R23, [R1+0xa2c] ;  /* 0x000a2c0001177983 */ /* 0x000ee80000300800 */
[----:B------:R-:W4:Y:S04]  /*6d890*/  LDL.LU R20, [R1+0xa38] ;  /* 0x000a380001147983 */ /* 0x000f280000300800 */
[----:B------:R-:W3:Y:S04]  /*6d8a0*/  LDL.LU R21, [R1+0xa3c] ;  /* 0x000a3c0001157983 */ /* 0x000ee80000300800 */
[----:B------:R-:W3:Y:S04]  /*6d8b0*/  LDL.LU R0, [R1+0xa48] ;  /* 0x000a480001007983 */ /* 0x000ee80000300800 */
[----:B------:R-:W3:Y:S04]  /*6d8c0*/  LDL.LU R8, [R1+0x3e0] ;  /* 0x0003e00001087983 */ /* 0x000ee80000300800 */
[----:B------:R-:W3:Y:S04]  /*6d8d0*/  LDL.LU R9, [R1+0x3e4] ;  /* 0x0003e40001097983 */ /* 0x000ee80000300800 */
[----:B------:R-:W3:Y:S04]  /*6d8e0*/  LDL.LU R10, [R1+0x3e8] ;  /* 0x0003e800010a7983 */ /* 0x000ee80000300800 */
[----:B------:R-:W3:Y:S01]  /*6d8f0*/  LDL.LU R11, [R1+0x3ec] ;  /* 0x0003ec00010b7983 */ /* 0x000ee20000300800 */
[----:B------:R-:W-:-:S03]  /*6d900*/  F2FP.F16.E4M3.UNPACK_B R24, R16.H1 ;  /* 0x00000010ff18723e */ /* 0x000fc600030006ff */
[----:B------:R2:W-:Y:S02]  /*6d910*/  STL [R1+0x1c], R19 ;  /* 0x00001c1301007387 */ /* 0x0005e40000100800 */
[----:B--2---:R-:W-:Y:S02]  /*6d920*/  HMMA.16816.F32 R16, R12, R18, R4 ;  /* 0x000000120c10723c */ /* 0x004fe40000001804 */
[----:B------:R-:W2:Y:S04]  /*6d930*/  LDL.LU.64 R6, [R1+0x2ce0] ;  /* 0x002ce00001067983 */ /* 0x000ea80000300a00 */
[----:B------:R-:W2:-:S13]  /*6d940*/  LDL.LU.64 R4, [R1+0x2cd8] ;  /* 0x002cd80001047983 */ /* 0x000e9a0000300a00 */
[----:B------:R-:W-:Y:S04]  /*6d950*/  STL.64 [R1+0x2e0], R16 ;  /* 0x0002e01001007387 */ /* 0x000fe80000100a00 */
[----:B------:R0:W-:Y:S04]  /*6d960*/  STL.64 [R1+0x2e8], R18 ;  /* 0x0002e81201007387 */ /* 0x0001e80000100a00 */
[----:B0-----:R-:W2:Y:S04]  /*6d970*/  LDL.LU.64 R18, [R1+0x2cd0] ;  /* 0x002cd00001127983 */ /* 0x001ea80000300a00 */
        /* <DEDUP_REMOVED lines=39> */
[----:B------:R-:W-:Y:S04]  /*6dbf0*/  STL [R1+0x2bfc], R28 ;  /* 0x002bfc1c01007387 */ /* 0x000fe80000100800 */
[----:B------:R-:W-:Y:S01]  /*6dc00*/  STL [R1+0x2bf8], R29 ;  /* 0x002bf81d01007387 */ /* 0x000fe20000100800 */
[----:B------:R-:W-:Y:S02]  /*6dc10*/  F2FP.F16.E4M3.UNPACK_B R24, R24.H1 ;  /* 0x00000018ff18723e */ /* 0x000fe400030006ff */
[----:B------:R-:W-:Y:S01]  /*6dc20*/  F2FP.F16.E4M3.UNPACK_B R25, R25.H1 ;  /* 0x00000019ff19723e */ /* 0x000fe200030006ff */
[----:B--2---:R-:W-:-:S15]  /*6dc30*/  HMMA.16816.F32 R16, R12, R26, R16 ;  /* 0x0000001a0c10723c */ /* 0x004fde0000001810 */
[----:B------:R-:W-:-:S04]  /*6dc40*/  NOP ;  /* 0x0000000000007918 */ /* 0x000fc80000000000 */
[----:B------:R-:W-:Y:S04]  /*6dc50*/  STL.64 [R1+0x380], R16 ;  /* 0x0003801001007387 */ /* 0x000fe80000100a00 */
[----:B------:R0:W-:Y:S04]  /*6dc60*/  STL.64 [R1+0x388], R18 ;  /* 0x0003881201007387 */ /* 0x0001e80000100a00 */
[----:B0-----:R-:W2:Y:S04]  /*6dc70*/  LDL.LU.64 R18, [R1+0x2c60] ;  /* 0x002c600001127983 */ /* 0x001ea80000300a00 */
[----:B------:R-:W2:Y:S01]  /*6dc80*/  LDL.LU.64 R16, [R1+0x2c58] ;  /* 0x002c580001107983 */ /* 0x000ea20000300a00 */
[----:B------:R-:W-:Y:S01]  /*6dc90*/  HMMA.16816.F32 R4, R12, R24, R4 ;  /* 0x000000180c04723c */ /* 0x000fe20000001804 */
[----:B------:R-:W-:-:S02]  /*6dca0*/  F2FP.F16.E4M3.UNPACK_B R22, R22.H1 ;  /* 0x00000016ff16723e */ /* 0x000fc400030006ff */
[----:B---3--:R-:W-:Y:S01]  /*6dcb0*/  F2FP.F16.E4M3.UNPACK_B R23, R23.H1 ;  /* 0x00000017ff17723e */ /* 0x008fe200030006ff */
[----:B------:R-:W-:Y:S04]  /*6dcc0*/  STL.64 [R1+0x2a18], R26 ;  /* 0x002a181a01007387 */ /* 0x000fe80000100a00 */
[----:B------:R-:W-:Y:S11]  /*6dcd0*/  STL.64 [R1+0x2a10], R24 ;  /* 0x002a101801007387 */ /* 0x000ff60000100a00 */
[----:B------:R-:W-:Y:S04]  /*6dce0*/  STL.64 [R1+0x3a0], R4 ;  /* 0x0003a00401007387 */ /* 0x000fe80000100a00 */
[----:B------:R2:W-:Y:S01]  /*6dcf0*/  STL.64 [R1+0x3a8], R6 ;  /* 0x0003a80601007387 */ /* 0x0005e20000100a00 */
[----:B----4-:R-:W-:-:S02]  /*6dd00*/  F2FP.F16.E4M3.UNPACK_B R20, R20.H1 ;  /* 0x00000014ff14723e */ /* 0x010fc400030006ff */
[----:B------:R-:W-:Y:S01]  /*6dd10*/  F2FP.F16.E4M3.UNPACK_B R21, R21.H1 ;  /* 0x00000015ff15723e */ /* 0x000fe200030006ff */
[----:B--2---:R-:W-:-:S15]  /*6dd20*/  HMMA.16816.F32 R4, R12, R22, R16 ;  /* 0x000000160c04723c */ /* 0x004fde0000001810 */
[----:B------:R-:W-:-:S04]  /*6dd30*/  NOP ;  /* 0x0000000000007918 */ /* 0x000fc80000000000 */
[----:B------:R-:W-:Y:S04]  /*6dd40*/  STL.64 [R1+0x3c0], R4 ;  /* 0x0003c00401007387 */ /* 0x000fe80000100a00 */
[----:B------:R0:W-:Y:S04]  /*6dd50*/  STL.64 [R1+0x3c8], R6 ;  /* 0x0003c80601007387 */ /* 0x0001e80000100a00 */
[----:B------:R-:W2:Y:S04]  /*6dd60*/  LDL.LU R28, [R1+0x235c] ;  /* 0x00235c00011c7983 */ /* 0x000ea80000300800 */
[----:B------:R-:W3:Y:S01]  /*6dd70*/  LDL.LU R29, [R1+0x2364] ;  /* 0x00236400011d7983 */ /* 0x000ee20000300800 */
[----:B0-----:R-:W-:Y:S01]  /*6dd80*/  HMMA.16816.F32 R4, R12, R20, R8 ;  /* 0x000000140c04723c */ /* 0x001fe20000001808 */
[----:B------:R-:W-:-:S15]  /*6dd90*/  F2FP.F16.E4M3.UNPACK_B R18, R0.H1 ;  /* 0x00000000ff12723e */ /* 0x000fde00030006ff */
[----:B------:R-:W-:-:S03]  /*6dda0*/  NOP ;  /* 0x0000000000007918 */ /* 0x000fc60000000000 */
[----:B------:R-:W-:Y:S04]  /*6ddb0*/  STL.64 [R1+0x3e0], R4 ;  /* 0x0003e00401007387 */ /* 0x000fe80000100a00 */
[----:B------:R0:W-:Y:S04]  /*6ddc0*/  STL.64 [R1+0x3e8], R6 ;  /* 0x0003e80601007387 */ /* 0x0001e80000100a00 */
[----:B------:R-:W4:Y:S04]  /*6ddd0*/  LDL.LU R0, [R1+0x236c] ;  /* 0x00236c0001007983 */ /* 0x000f280000300800 */
[----:B------:R-:W2:Y:S04]  /*6dde0*/  LDL.LU R24, [R1+0x4a0] ;  /* 0x0004a00001187983 */ /* 0x000ea80000300800 */
[----:B------:R-:W2:Y:S04]  /*6ddf0*/  LDL.LU R25, [R1+0x4a4] ;  /* 0x0004a40001197983 */ /* 0x000ea80000300800 */
[----:B------:R-:W2:Y:S04]  /*6de00*/  LDL.LU R26, [R1+0x4a8] ;  /* 0x0004a800011a7983 */ /* 0x000ea80000300800 */
[----:B------:R-:W2:Y:S04]  /*6de10*/  LDL.LU R27, [R1+0x4ac] ;  /* 0x0004ac00011b7983 */ /* 0x000ea80000300800 */
[----:B0-----:R-:W3:Y:S04]  /*6de20*/  LDL.LU R7, [R1+0xa7c] ;  /* 0x000a7c0001077983 */ /* 0x001ee80000300800 */
[----:B------:R-:W3:Y:S04]  /*6de30*/  LDL.LU R8, [R1+0xa88] ;  /* 0x000a880001087983 */ /* 0x000ee80000300800 */
[----:B--2---:R-:W-:Y:S04]  /*6de40*/  STL.64 [R1+0x2c10], R26 ;  /* 0x002c101a01007387 */ /* 0x004fe80000100a00 */
[----:B------:R0:W-:Y:S04]  /*6de50*/  STL.64 [R1+0x2c08], R24 ;  /* 0x002c081801007387 */ /* 0x0001e80000100a00 */
[----:B0-----:R-:W2:Y:S04]  /*6de60*/  LDL.LU R24, [R1+0x4b0] ;  /* 0x0004b00001187983 */ /* 0x001ea80000300800 */
[----:B------:R-:W2:Y:S04]  /*6de70*/  LDL.LU R25, [R1+0x4b4] ;  /* 0x0004b40001197983 */ /* 0x000ea80000300800 */
[----:B------:R-:W2:Y:S04]  /*6de80*/  LDL.LU R26, [R1+0x4b8] ;  /* 0x0004b800011a7983 */ /* 0x000ea80000300800 */
[----:B------:R-:W2:Y:S04]  /*6de90*/  LDL.LU R27, [R1+0x4bc] ;  /* 0x0004bc00011b7983 */ /* 0x000ea80000300800 */
[----:B------:R-:W2:Y:S04]  /*6dea0*/  LDL.LU R3, [R1+0xa5c] ;  /* 0x000a5c0001037983 */ /* 0x000ea80000300800 */
[----:B------:R-:W2:Y:S04]  /*6deb0*/  LDL.LU R4, [R1+0xa68] ;  /* 0x000a680001047983 */ /* 0x000ea80000300800 */
[----:B------:R-:W2:Y:S04]  /*6dec0*/  LDL.LU R5, [R1+0xa6c] ;  /* 0x000a6c0001057983 */ /* 0x000ea80000300800 */
        /* <DEDUP_REMOVED lines=21> */
[----:B---3--:R-:W-:-:S02]  /*6e020*/  F2FP.F16.E4M3.UNPACK_B R19, R19.H1 ;  /* 0x00000013ff13723e */ /* 0x008fc400030006ff */
[----:B------:R-:W-:Y:S01]  /*6e030*/  F2FP.F16.E4M3.UNPACK_B R2, R2.H1 ;  /* 0x00000002ff02723e */ /* 0x000fe200030006ff */
[----:B--2---:R-:W-:Y:S04]  /*6e040*/  STL.64 [R1+0x2c40], R26 ;  /* 0x002c401a01007387 */ /* 0x004fe80000100a00 */
[----:B------:R0:W-:Y:S04]  /*6e050*/  STL.64 [R1+0x2c38], R24 ;  /* 0x002c381801007387 */ /* 0x0001e80000100a00 */
[----:B0-----:R-:W2:Y:S04]  /*6e060*/  LDL.LU R24, [R1+0x420] ;  /* 0x0004200001187983 */ /* 0x001ea80000300800 */
[----:B------:R-:W2:Y:S04]  /*6e070*/  LDL.LU R25, [R1+0x424] ;  /* 0x0004240001197983 */ /* 0x000ea80000300800 */
[----:B------:R-:W2:Y:S04]  /*6e080*/  LDL.LU R26, [R1+0x428] ;  /* 0x00042800011a7983 */ /* 0x000ea80000300800 */
[----:B------:R-:W2:Y:S01]  /*6e090*/  LDL.LU R27, [R1+0x42c] ;  /* 0x00042c00011b7983 */ /* 0x000ea20000300800 */
[----:B------:R-:W-:Y:S01]  /*6e0a0*/  HMMA.16816.F32 R4, R12, R18, R4 ;  /* 0x000000120c04723c */ /* 0x000fe20000001804 */
[----:B------:R-:W-:-:S02]  /*6e0b0*/  F2FP.F16.E4M3.UNPACK_B R3, R3.H1 ;  /* 0x00000003ff03723e */ /* 0x000fc400030006ff */
[----:B------:R-:W3:Y:S04]  /*6e0c0*/  LDL.LU R9, [R1+0xa8c] ;  /* 0x000a8c0001097983 */ /* 0x000ee80000300800 */
[----:B------:R-:W3:Y:S04]  /*6e0d0*/  LDL.LU R10, [R1+0xa98] ;  /* 0x000a9800010a7983 */ /* 0x000ee80000300800 */
[----:B------:R-:W3:Y:S04]  /*6e0e0*/  LDL.LU R11, [R1+0xa9c] ;  /* 0x000a9c00010b7983 */ /* 0x000ee80000300800 */
[----:B------:R-:W3:Y:S04]  /*6e0f0*/  LDL.LU R16, [R1+0xaa8] ;  /* 0x000aa80001107983 */ /* 0x000ee80000300800 */
[----:B------:R-:W3:Y:S04]  /*6e100*/  LDL.LU R17, [R1+0xaac] ;  /* 0x000aac0001117983 */ /* 0x000ee80000300800 */
[----:B------:R0:W-:Y:S04]  /*6e110*/  STL.64 [R1+0x2a28], R22 ;  /* 0x002a281601007387 */ /* 0x0001e80000100a00 */
[----:B0-----:R-:W3:Y:S04]  /*6e120*/  LDL.LU R22, [R1+0x2368] ;  /* 0x0023680001167983 */ /* 0x001ee80000300800 */
[----:B------:R-:W4:Y:S04]  /*6e130*/  LDL.LU R23, [R1+0x2370] ;  /* 0x0023700001177983 */ /* 0x000f280000300800 */
[----:B------:R0:W-:Y:S04]  /*6e140*/  STL.64 [R1+0x2a20], R20 ;  /* 0x002a201401007387 */ /* 0x0001e80000100a00 */
[----:B0-----:R-:W3:Y:S04]  /*6e150*/  LDL.LU R20, [R1+0x2354] ;  /* 0x0023540001147983 */ /* 0x001ee80000300800 */
[----:B------:R-:W3:Y:S04]  /*6e160*/  LDL.LU R21, [R1+0x2360] ;  /* 0x0023600001157983 */ /* 0x000ee80000300800 */
        /* <DEDUP_REMOVED lines=8> */
[----:B0-----:R-:W2:Y:S04]  /*6e1f0*/  LDL.LU.64 R26, [R1+0x2c40] ;  /* 0x002c4000011a7983 */ /* 0x001ea80000300a00 */
[----:B------:R-:W2:Y:S01]  /*6e200*/  LDL.LU.64 R24, [R1+0x2c38] ;  /* 0x002c380001187983 */ /* 0x000ea20000300a00 */
[----:B---3--:R-:W-:-:S02]  /*6e210*/  F2FP.F16.E4M3.UNPACK_B R4, R4.H1 ;  /* 0x00000004ff04723e */ /* 0x008fc400030006ff */
[----:B------:R-:W-:Y:S01]  /*6e220*/  F2FP.F16.E4M3.UNPACK_B R5, R5.H1 ;  /* 0x00000005ff05723e */ /* 0x000fe200030006ff */
[----:B------:R0:W-:Y:S04]  /*6e230*/  STL [R1+0x2c00], R3 ;  /* 0x002c000301007387 */ /* 0x0001e80000100800 */
[----:B0-----:R-:W3:Y:S02]  /*6e240*/  LDL.LU R3, [R1+0x2358] ;  /* 0x0023580001037983 */ /* 0x001ee40000300800 */
        /* <DEDUP_REMOVED lines=33> */
[----:B------:R-:W-:Y:S04]  /*6e460*/  STL.64 [R1+0x29b8], R10 ;  /* 0x0029b80a01007387 */ /* 0x000fe80000100a00 */
[----:B------:R0:W-:Y:S11]  /*6e470*/  STL.64 [R1+0x29b0], R8 ;  /* 0x0029b00801007387 */ /* 0x0001f60000100a00 */
[----:B------:R-:W-:Y:S04]  /*6e480*/  STL.64 [R1+0x8a0], R4 ;  /* 0x0008a00401007387 */ /* 0x000fe80000100a00 */
[----:B------:R2:W-:Y:S04]  /*6e490*/  STL.64 [R1+0x8a8], R6 ;  /* 0x0008a80601007387 */ /* 0x0005e80000100a00 */
[----:B0-----:R-:W3:Y:S01]  /*6e4a0*/  LDL.LU R8, [R1+0x740] ;  /* 0x0007400001087983 */ /* 0x001ee20000300800 */
[----:B--2---:R-:W-:-:S15]  /*6e4b0*/  HMMA.16816.F32 R4, R12, R16, R24 ;  /* 0x000000100c04723c */ /* 0x004fde0000001818 */
[----:B------:R-:W-:-:S04]  /*6e4c0*/  NOP ;  /* 0x0000000000007918 */ /* 0x000fc80000000000 */
[----:B------:R0:W-:Y:S04]  /*6e4d0*/  STL.64 [R1+0x4a0], R4 ;  /* 0x0004a00401007387 */ /* 0x0001e80000100a00 */
[----:B------:R1:W-:Y:S04]  /*6e4e0*/  STL.64 [R1+0x4a8], R6 ;  /* 0x0004a80601007387 */ /* 0x0003e80000100a00 */
[----:B------:R-:W3:Y:S04]  /*6e4f0*/  LDL.LU R9, [R1+0x744] ;  /* 0x0007440001097983 */ /* 0x000ee80000300800 */
[----:B------:R-:W2:Y:S04]  /*6e500*/  LDL.LU R10, [R1+0x748] ;  /* 0x00074800010a7983 */ /* 0x000ea80000300800 */
[----:B------:R-:W2:Y:S04]  /*6e510*/  LDL.LU R11, [R1+0x74c] ;  /* 0x00074c00010b7983 */ /* 0x000ea80000300800 */
[----:B--2---:R-:W-:Y:S04]  /*6e520*/  STL.64 [R1+0x2a38], R10 ;  /* 0x002a380a01007387 */ /* 0x004fe80000100a00 */
[----:B---3--:R2:W-:Y:S04]  /*6e530*/  STL.64 [R1+0x2a30], R8 ;  /* 0x002a300801007387 */ /* 0x0085e80000100a00 */
[----:B0-----:R-:W3:Y:S04]  /*6e540*/  LDL.LU R4, [R1+0x730] ;  /* 0x0007300001047983 */ /* 0x001ee80000300800 */
[----:B------:R-:W3:Y:S04]  /*6e550*/  LDL.LU R5, [R1+0x734] ;  /* 0x0007340001057983 */ /* 0x000ee80000300800 */
[----:B-1----:R-:W2:Y:S04]  /*6e560*/  LDL.LU R6, [R1+0x738] ;  /* 0x0007380001067983 */ /* 0x002ea80000300800 */
[----:B------:R-:W2:Y:S04]  /*6e570*/  LDL.LU R7, [R1+0x73c] ;  /* 0x00073c0001077983 */ /* 0x000ea80000300800 */
[----:B--2---:R0:W-:Y:S04]  /*6e580*/  STL.64 [R1+0x2a48], R6 ;  /* 0x002a480601007387 */ /* 0x0041e80000100a00 */
[----:B---3--:R-:W-:Y:S04]  /*6e590*/  STL.64 [R1+0x2a40], R4 ;  /* 0x002a400401007387 */ /* 0x008fe80000100a00 */
[----:B------:R-:W2:Y:S04]  /*6e5a0*/  LDL R26, [R1] ;  /* 0x00000000011a7983 */ /* 0x000ea80000100800 */
[----:B------:R-:W2:Y:S04]  /*6e5b0*/  LDL R27, [R1+0x4] ;  /* 0x00000400011b7983 */ /* 0x000ea80000100800 */
[----:B------:R-:W3:Y:S04]  /*6e5c0*/  LDL R24, [R1+0x8] ;  /* 0x0000080001187983 */ /* 0x000ee80000100800 */
[----:B------:R-:W3:Y:S04]  /*6e5d0*/  LDL R25, [R1+0xc] ;  /* 0x00000c0001197983 */ /* 0x000ee80000100800 */
[----:B--2---:R-:W-:Y:S04]  /*6e5e0*/  STL.64 [R1+0x2a58], R26 ;  /* 0x002a581a01007387 */ /* 0x004fe80000100a00 */
[----:B---3--:R1:W-:Y:S04]  /*6e5f0*/  STL.64 [R1+0x2a50], R24 ;  /* 0x002a501801007387 */ /* 0x0083e80000100a00 */
[----:B------:R-:W2:Y:S04]  /*6e600*/  LDL.LU R8, [R1+0x770] ;  /* 0x0007700001087983 */ /* 0x000ea80000300800 */
[----:B------:R-:W2:Y:S04]  /*6e610*/  LDL.LU R9, [R1+0x774] ;  /* 0x0007740001097983 */ /* 0x000ea80000300800 */
[----:B------:R-:W3:Y:S04]  /*6e620*/  LDL.LU R10, [R1+0x778] ;  /* 0x00077800010a7983 */ /* 0x000ee80000300800 */
[----:B------:R-:W3:Y:S04]  /*6e630*/  LDL.LU R11, [R1+0x77c] ;  /* 0x00077c00010b7983 */ /* 0x000ee80000300800 */
[----:B---3--:R-:W-:Y:S04]  /*6e640*/  STL.64 [R1+0x2a68], R10 ;  /* 0x002a680a01007387 */ /* 0x008fe80000100a00 */
[----:B--2---:R2:W-:Y:S04]  /*6e650*/  STL.64 [R1+0x2a60], R8 ;  /* 0x002a600801007387 */ /* 0x0045e80000100a00 */
[----:B0-----:R-:W3:Y:S04]  /*6e660*/  LDL R6, [R1+0x10] ;  /* 0x0000100001067983 */ /* 0x001ee80000100800 */
[----:B------:R-:W3:Y:S04]  /*6e670*/  LDL R7, [R1+0x14] ;  /* 0x0000140001077983 */ /* 0x000ee80000100800 */
[----:B-1----:R-:W2:Y:S04]  /*6e680*/  LDL.LU R24, [R1+0x780] ;  /* 0x0007800001187983 */ /* 0x002ea80000300800 */
[----:B------:R-:W2:Y:S04]  /*6e690*/  LDL.LU R25, [R1+0x784] ;  /* 0x0007840001197983 */ /* 0x000ea80000300800 */
[----:B------:R-:W2:Y:S04]  /*6e6a0*/  LDL.LU R26, [R1+0x788] ;  /* 0x00078800011a7983 */ /* 0x000ea80000300800 */
[----:B------:R-:W2:Y:S04]  /*6e6b0*/  LDL.LU R27, [R1+0x78c] ;  /* 0x00078c00011b7983 */ /* 0x000ea80000300800 */
[----:B--2---:R0:W-:Y:S04]  /*6e6c0*/  STL.64 [R1+0x2a78], R26 ;  /* 0x002a781a01007387 */ /* 0x0041e80000100a00 */
[----:B------:R1:W-:Y:S04]  /*6e6d0*/  STL.64 [R1+0x2a70], R24 ;  /* 0x002a701801007387 */ /* 0x0003e80000100a00 */
[----:B------:R-:W2:Y:S04]  /*6e6e0*/  LDL R4, [R1+0x18] ;  /* 0x0000180001047983 */ /* 0x000ea80000100800 */
[----:B------:R-:W2:Y:S04]  /*6e6f0*/  LDL R5, [R1+0x1c] ;  /* 0x00001c0001057983 */ /* 0x000ea80000100800 */
        /* <DEDUP_REMOVED lines=10> */
[----:B-1----:R-:W2:Y:S04]  /*6e7a0*/  LDL R24, [R1+0x28] ;  /* 0x0000280001187983 */ /* 0x002ea80000100800 */
[----:B------:R-:W2:Y:S04]  /*6e7b0*/  LDL R25, [R1+0x2c] ;  /* 0x00002c0001197983 */ /* 0x000ea80000100800 */
[----:B---3--:R0:W-:Y:S04]  /*6e7c0*/  STL.64 [R1+0x2aa8], R26 ;  /* 0x002aa81a01007387 */ /* 0x0081e80000100a00 */
[----:B--2---:R-:W-:Y:S04]  /*6e7d0*/  STL.64 [R1+0x2aa0], R24 ;  /* 0x002aa01801007387 */ /* 0x004fe80000100a00 */
[----:B------:R-:W2:Y:S04]  /*6e7e0*/  LDL.LU R8, [R1+0x7b0] ;  /* 0x0007b00001087983 */ /* 0x000ea80000300800 */
[----:B------:R-:W2:Y:S04]  /*6e7f0*/  LDL.LU R9, [R1+0x7b4] ;  /* 0x0007b40001097983 */ /* 0x000ea80000300800 */
[----:B------:R-:W3:Y:S04]  /*6e800*/  LDL.LU R10, [R1+0x7b8] ;  /* 0x0007b800010a7983 */ /* 0x000ee80000300800 */
[----:B------:R-:W3:Y:S04]  /*6e810*/  LDL.LU R11, [R1+0x7bc] ;  /* 0x0007bc00010b7983 */ /* 0x000ee80000300800 */
[----:B---3--:R-:W-:Y:S04]  /*6e820*/  STL.64 [R1+0x2ab8], R10 ;  /* 0x002ab80a01007387 */ /* 0x008fe80000100a00 */
[----:B--2---:R1:W-:Y:S04]  /*6e830*/  STL.64 [R1+0x2ab0], R8 ;  /* 0x002ab00801007387 */ /* 0x0043e80000100a00 */
[----:B0-----:R-:W2:Y:S04]  /*6e840*/  LDL R26, [R1+0x30] ;  /* 0x00003000011a7983 */ /* 0x001ea80000100800 */
[----:B------:R-:W2:Y:S04]  /*6e850*/  LDL R27, [R1+0x34] ;  /* 0x00003400011b7983 */ /* 0x000ea80000100800 */
[----:B--2---:R-:W-:Y:S04]  /*6e860*/  STL.64 [R1+0x2ac0], R26 ;  /* 0x002ac01a01007387 */ /* 0x004fe80000100a00 */
[----:B-1----:R-:W2:Y:S04]  /*6e870*/  LDL.LU R8, [R1+0x7c0] ;  /* 0x0007c00001087983 */ /* 0x002ea80000300800 */
[----:B------:R-:W2:Y:S04]  /*6e880*/  LDL.LU R9, [R1+0x7c4] ;  /* 0x0007c40001097983 */ /* 0x000ea80000300800 */
[----:B------:R-:W3:Y:S04]  /*6e890*/  LDL.LU R10, [R1+0x7c8] ;  /* 0x0007c800010a7983 */ /* 0x000ee80000300800 */
[----:B------:R-:W3:Y:S04]  /*6e8a0*/  LDL.LU R11, [R1+0x7cc] ;  /* 0x0007cc00010b7983 */ /* 0x000ee80000300800 */
[----:B---3--:R-:W-:Y:S04]  /*6e8b0*/  STL.64 [R1+0x2ad0], R10 ;  /* 0x002ad00a01007387 */ /* 0x008fe80000100a00 */
[----:B--2---:R0:W-:Y:S04]  /*6e8c0*/  STL.64 [R1+0x2ac8], R8 ;  /* 0x002ac80801007387 */ /* 0x0041e80000100a00 */
[----:B------:R-:W2:Y:S04]  /*6e8d0*/  LDL R24, [R1+0x38] ;  /* 0x0000380001187983 */ /* 0x000ea80000100800 */
[----:B------:R-:W2:Y:S04]  /*6e8e0*/  LDL R25, [R1+0x3c] ;  /* 0x00003c0001197983 */ /* 0x000ea80000100800 */
[----:B--2---:R1:W-:Y:S04]  /*6e8f0*/  STL.64 [R1+0x2ad8], R24 ;  /* 0x002ad81801007387 */ /* 0x0043e80000100a00 */
[----:B0-----:R-:W2:Y:S04]  /*6e900*/  LDL.LU R8, [R1+0x7d0] ;  /* 0x0007d00001087983 */ /* 0x001ea80000300800 */
[----:B------:R-:W2:Y:S04]  /*6e910*/  LDL.LU R9, [R1+0x7d4] ;  /* 0x0007d40001097983 */ /* 0x000ea80000300800 */
[----:B------:R-:W3:Y:S04]  /*6e920*/  LDL.LU R10, [R1+0x7d8] ;  /* 0x0007d800010a7983 */ /* 0x000ee80000300800 */
[----:B------:R-:W3:Y:S04]  /*6e930*/  LDL.LU R11, [R1+0x7dc] ;  /* 0x0007dc00010b7983 */ /* 0x000ee80000300800 */
[----:B---3--:R-:W-:Y:S04]  /*6e940*/  STL.64 [R1+0x2ae8], R10 ;  /* 0x002ae80a01007387 */ /* 0x008fe80000100a00 */
[----:B--2---:R0:W-:Y:S04]  /*6e950*/  STL.64 [R1+0x2ae0], R8 ;  /* 0x002ae00801007387 */ /* 0x0041e80000100a00 */
[----:B------:R-:W2:Y:S04]  /*6e960*/  LDL R26, [R1+0x40] ;  /* 0x00004000011a7983 */ /* 0x000ea80000100800 */
[----:B------:R-:W2:Y:S04]  /*6e970*/  LDL R27, [R1+0x44] ;  /* 0x00004400011b7983 */ /* 0x000ea80000100800 */
[----:B-1----:R-:W3:Y:S04]  /*6e980*/  LDL R24, [R1+0x48] ;  /* 0x0000480001187983 */ /* 0x002ee80000100800 */
[----:B------:R-:W3:Y:S04]  /*6e990*/  LDL R25, [R1+0x4c] ;  /* 0x00004c0001197983 */ /* 0x000ee80000100800 */
[----:B--2---:R1:W-:Y:S04]  /*6e9a0*/  STL.64 [R1+0x2af0], R26 ;  /* 0x002af01a01007387 */ /* 0x0043e80000100a00 */
[----:B---3--:R-:W-:Y:S04]  /*6e9b0*/  STL.64 [R1+0x2b08], R24 ;  /* 0x002b081801007387 */ /* 0x008fe80000100a00 */
[----:B0-----:R-:W2:Y:S04]  /*6e9c0*/  LDL.LU R8, [R1+0x7e0] ;  /* 0x0007e00001087983 */ /* 0x001ea80000300800 */
[----:B------:R-:W2:Y:S04]  /*6e9d0*/  LDL.LU R9, [R1+0x7e4] ;  /* 0x0007e40001097983 */ /* 0x000ea80000300800 */
[----:B------:R-:W3:Y:S04]  /*6e9e0*/  LDL.LU R10, [R1+0x7e8] ;  /* 0x0007e800010a7983 */ /* 0x000ee80000300800 */
[----:B------:R-:W3:Y:S04]  /*6e9f0*/  LDL.LU R11, [R1+0x7ec] ;  /* 0x0007ec00010b7983 */ /* 0x000ee80000300800 */
[----:B-1----:R-:W2:Y:S04]  /*6ea00*/  LDL R26, [R1+0x50] ;  /* 0x00005000011a7983 */ /* 0x002ea80000100800 */
[----:B------:R-:W2:Y:S04]  /*6ea10*/  LDL R27, [R1+0x54] ;  /* 0x00005400011b7983 */ /* 0x000ea80000100800 */
[----:B--2---:R-:W-:Y:S04]  /*6ea20*/  STL.64 [R1+0x2b20], R26 ;  /* 0x002b201a01007387 */ /* 0x004fe80000100a00 */
[----:B---3--:R-:W-:Y:S04]  /*6ea30*/  STL.64 [R1+0x2b00], R10 ;  /* 0x002b000a01007387 */ /* 0x008fe80000100a00 */
[----:B------:R0:W-:Y:S04]  /*6ea40*/  STL.64 [R1+0x2af8], R8 ;  /* 0x002af80801007387 */ /* 0x0001e80000100a00 */
[----:B0-----:R-:W2:Y:S04]  /*6ea50*/  LDL.LU R8, [R1+0x7f0] ;  /* 0x0007f00001087983 */ /* 0x001ea80000300800 */
[----:B------:R-:W2:Y:S04]  /*6ea60*/  LDL.LU R9, [R1+0x7f4] ;  /* 0x0007f40001097983 */ /* 0x000ea80000300800 */
[----:B------:R-:W3:Y:S04]  /*6ea70*/  LDL.LU R10, [R1+0x7f8] ;  /* 0x0007f800010a7983 */ /* 0x000ee80000300800 */
[----:B------:R-:W3:Y:S04]  /*6ea80*/  LDL.LU R11, [R1+0x7fc] ;  /* 0x0007fc00010b7983 */ /* 0x000ee80000300800 */
[----:B------:R-:W2:Y:S04]  /*6ea90*/  LDL R24, [R1+0x58] ;  /* 0x0000580001187983 */ /* 0x000ea80000100800 */
[----:B------:R-:W4:Y:S04]  /*6eaa0*/  LDL R25, [R1+0x5c] ;  /* 0x00005c0001197983 */ /* 0x000f280000100800 */
[----:B---3--:R-:W-:Y:S04]  /*6eab0*/  STL.64 [R1+0x2b18], R10 ;  /* 0x002b180a01007387 */ /* 0x008fe80000100a00 */
[----:B--2---:R0:W-:Y:S04]  /*6eac0*/  STL.64 [R1+0x2b10], R8 ;  /* 0x002b100801007387 */ /* 0x0041e80000100a00 */
[----:B0-----:R-:W2:Y:S04]  /*6ead0*/  LDL.LU R8, [R1+0x800] ;  /* 0x0008000001087983 */ /* 0x001ea80000300800 */
[----:B------:R-:W2:Y:S04]  /*6eae0*/  LDL.LU R9, [R1+0x804] ;  /* 0x0008040001097983 */ /* 0x000ea80000300800 */
[----:B------:R-:W3:Y:S04]  /*6eaf0*/  LDL.LU R10, [R1+0x808] ;  /* 0x00080800010a7983 */ /* 0x000ee80000300800 */
[----:B------:R-:W3:Y:S04]  /*6eb00*/  LDL.LU R11, [R1+0x80c] ;  /* 0x00080c00010b7983 */ /* 0x000ee80000300800 */
[----:B------:R-:W2:Y:S04]  /*6eb10*/  LDL.64 R26, [R1+0x60] ;  /* 0x00006000011a7983 */ /* 0x000ea80000100a00 */
[----:B--2---:R-:W-:Y:S04]  /*6eb20*/  STL.64 [R1+0x2b50], R26 ;  /* 0x002b501a01007387 */ /* 0x004fe80000100a00 */
[----:B----4-:R-:W-:Y:S04]  /*6eb30*/  STL.64 [R1+0x2b48], R24 ;  /* 0x002b481801007387 */ /* 0x010fe80000100a00 */
        /* <DEDUP_REMOVED lines=70> */
[----:B------:R-:W-:Y:S02]  /*6efa0*/  IMAD R29, R29, 0x100, R22 ;  /* 0x000001001d1d7824 */ /* 0x000fe400078e0216 */
[----:B------:R-:W-:Y:S01]  /*6efb0*/  IMAD R0, R0, 0x100, R23 ;  /* 0x0000010000007824 */ /* 0x000fe200078e0217 */
[----:B---3--:R-:W-:Y:S04]  /*6efc0*/  STL.64 [R1+0x2bf0], R10 ;  /* 0x002bf00a01007387 */ /* 0x008fe80000100a00 */
[----:B--2---:R0:W-:Y:S04]  /*6efd0*/  STL.64 [R1+0x2be8], R8 ;  /* 0x002be80801007387 */ /* 0x0041e80000100a00 */
[----:B0-----:R-:W4:Y:S04]  /*6efe0*/  LDL.LU R8, [R1+0x890] ;  /* 0x0008900001087983 */ /* 0x001f280000300800 */
[----:B------:R-:W4:Y:S04]  /*6eff0*/  LDL.LU R9, [R1+0x894] ;  /* 0x0008940001097983 */ /* 0x000f280000300800 */
[----:B------:R-:W4:Y:S04]  /*6f000*/  LDL.LU R10, [R1+0x898] ;  /* 0x00089800010a7983 */ /* 0x000f280000300800 */
[----:B------:R-:W4:Y:S01]  /*6f010*/  LDL.LU R11, [R1+0x89c] ;  /* 0x00089c00010b7983 */ /* 0x000f220000300800 */
[----:B------:R-:W-:-:S02]  /*6f020*/  F2FP.F16.E4M3.UNPACK_B R12, R3 ;  /* 0x00000003ff0c723e */ /* 0x000fc400020006ff */
[----:B------:R-:W-:Y:S02]  /*6f030*/  F2FP.F16.E4M3.UNPACK_B R13, R28 ;  /* 0x0000001cff0d723e */ /* 0x000fe400020006ff */
[----:B------:R-:W-:Y:S02]  /*6f040*/  F2FP.F16.E4M3.UNPACK_B R14, R29 ;  /* 0x0000001dff0e723e */ /* 0x000fe400020006ff */
[----:B------:R-:W-:Y:S01]  /*6f050*/  F2FP.F16.E4M3.UNPACK_B R15, R0 ;  /* 0x00000000ff0f723e */ /* 0x000fe200020006ff */
        /* <DEDUP_REMOVED lines=59> */
[----:B------:R-:W2:Y:S01]  /*6f410*/  LDL.LU.64 R24, [R1+0x2b48] ;  /* 0x002b480001187983 */ /* 0x000ea20000300a00 */
[----:B----4-:R-:W-:-:S15]  /*6f420*/  HMMA.16816.F32 R8, R12, R26, R8 ;  /* 0x0000001a0c08723c */ /* 0x010fde0000001808 */
[----:B------:R-:W-:-:S04]  /*6f430*/  NOP ;  /* 0x0000000000007918 */ /* 0x000fc80000000000 */
[----:B------:R-:W-:Y:S04]  /*6f440*/  STL.64 [R1+0x820], R8 ;  /* 0x0008200801007387 */ /* 0x000fe80000100a00 */
[----:B------:R0:W-:Y:S04]  /*6f450*/  STL.64 [R1+0x828], R10 ;  /* 0x0008280a01007387 */ /* 0x0001e80000100a00 */
[----:B0-----:R-:W2:Y:S04]  /*6f460*/  LDL.LU.64 R10, [R1+0x2b40] ;  /* 0x002b4000010a7983 */ /* 0x001ea80000300a00 */
[----:B------:R-:W2:Y:S01]  /*6f470*/  LDL.LU.64 R8, [R1+0x2b38] ;  /* 0x002b380001087983 */ /* 0x000ea20000300a00 */
[----:B------:R-:W-:-:S02]  /*6f480*/  IMAD.MOV.U32 R0, RZ, RZ, R27 ;  /* 0x000000ffff007224 */ /* 0x000fc400078e001b */
[----:B--2---:R-:W-:Y:S01]  /*6f490*/  HMMA.16816.F32 R24, R12, R24, R8 ;  /* 0x000000180c18723c */ /* 0x004fe20000001808 */
[----:B------:R-:W2:Y:S04]  /*6f4a0*/  LDL.LU.64 R10, [R1+0x2b30] ;  /* 0x002b3000010a7983 */ /* 0x000ea80000300a00 */
[----:B------:R-:W2:-:S14]  /*6f4b0*/  LDL.LU.64 R8, [R1+0x2b28] ;  /* 0x002b280001087983 */ /* 0x000e9c0000300a00 */
        /* <DEDUP_REMOVED lines=32> */
[----:B0-----:R-:W4:Y:S04]  /*6f6c0*/  LDL.LU.64 R26, [R1+0x2aa8] ;  /* 0x002aa800011a7983 */ /* 0x001f280000300a00 */
[----:B------:R-:W2:Y:S02]  /*6f6d0*/  LDL.LU.64 R24, [R1+0x2aa0] ;  /* 0x002aa00001187983 */ /* 0x000ea40000300a00 */
[C---:B--2---:R-:W-:Y:S08]  /*6f6e0*/  HMMA.16816.F32 R8, R12.reuse, R24, R8 ;  /* 0x000000180c08723c */ /* 0x044ff00000001808 */
[C---:B----4-:R-:W-:Y:S11]  /*6f6f0*/  HMMA.16816.F32 R24, R12.reuse, R26, R4 ;  /* 0x0000001a0c18723c */ /* 0x050ff60000001804 */
[----:B------:R-:W-:Y:S04]  /*6f700*/  STL.64 [R1+0x7b0], R8 ;  /* 0x0007b00801007387 */ /* 0x000fe80000100a00 */
[----:B------:R0:W-:Y:S04]  /*6f710*/  STL.64 [R1+0x7b8], R10 ;  /* 0x0007b80a01007387 */ /* 0x0001e80000100a00 */
[----:B0-----:R-:W2:Y:S04]  /*6f720*/  LDL.LU.64 R10, [R1+0x2a98] ;  /* 0x002a9800010a7983 */ /* 0x001ea80000300a00 */
[----:B------:R-:W2:Y:S04]  /*6f730*/  LDL.LU.64 R8, [R1+0x2a90] ;  /* 0x002a900001087983 */ /* 0x000ea80000300a00 */
[----:B------:R-:W4:Y:S04]  /*6f740*/  LDL.LU.64 R6, [R1+0x2a88] ;  /* 0x002a880001067983 */ /* 0x000f280000300a00 */
[----:B------:R-:W2:Y:S04]  /*6f750*/  LDL.LU.64 R4, [R1+0x2a80] ;  /* 0x002a800001047983 */ /* 0x000ea80000300a00 */
[----:B------:R-:W-:Y:S04]  /*6f760*/  STL.64 [R1+0x7a0], R24 ;  /* 0x0007a01801007387 */ /* 0x000fe80000100a00 */
[----:B------:R0:W-:Y:S04]  /*6f770*/  STL.64 [R1+0x7a8], R26 ;  /* 0x0007a81a01007387 */ /* 0x0001e80000100a00 */
[----:B0-----:R-:W4:Y:S04]  /*6f780*/  LDL.LU.64 R26, [R1+0x2a78] ;  /* 0x002a7800011a7983 */ /* 0x001f280000300a00 */
[----:B------:R-:W4:Y:S01]  /*6f790*/  LDL.LU.64 R24, [R1+0x2a70] ;  /* 0x002a700001187983 */ /* 0x000f220000300a00 */
[C---:B--2---:R-:W-:Y:S08]  /*6f7a0*/  HMMA.16816.F32 R8, R12.reuse, R4, R8 ;  /* 0x000000040c08723c */ /* 0x044ff00000001808 */
[C---:B----4-:R-:W-:Y:S11]  /*6f7b0*/  HMMA.16816.F32 R4, R12.reuse, R6, R24 ;  /* 0x000000060c04723c */ /* 0x050ff60000001818 */
[----:B------:R-:W-:Y:S04]  /*6f7c0*/  STL.64 [R1+0x790], R8 ;  /* 0x0007900801007387 */ /* 0x000fe80000100a00 */
[----:B------:R0:W-:Y:S04]  /*6f7d0*/  STL.64 [R1+0x798], R10 ;  /* 0x0007980a01007387 */ /* 0x0001e80000100a00 */
[----:B0-----:R-:W2:Y:S04]  /*6f7e0*/  LDL.LU.64 R10, [R1+0x2a68] ;  /* 0x002a6800010a7983 */ /* 0x001ea80000300a00 */
[----:B------:R-:W2:Y:S04]  /*6f7f0*/  LDL.LU.64 R8, [R1+0x2a60] ;  /* 0x002a600001087983 */ /* 0x000ea80000300a00 */
[----:B------:R-:W3:Y:S04]  /*6f800*/  LDL.LU.64 R26, [R1+0x2a58] ;  /* 0x002a5800011a7983 */ /* 0x000ee80000300a00 */
[----:B------:R-:W2:Y:S04]  /*6f810*/  LDL.LU.64 R24, [R1+0x2a50] ;  /* 0x002a500001187983 */ /* 0x000ea80000300a00 */
[----:B------:R-:W-:Y:S04]  /*6f820*/  STL.64 [R1+0x780], R4 ;  /* 0x0007800401007387 */ /* 0x000fe80000100a00 */
[----:B------:R0:W-:Y:S04]  /*6f830*/  STL.64 [R1+0x788], R6 ;  /* 0x0007880601007387 */ /* 0x0001e80000100a00 */
[----:B0-----:R-:W4:Y:S04]  /*6f840*/  LDL.LU.64 R6, [R1+0x2a48] ;  /* 0x002a480001067983 */ /* 0x001f280000300a00 */
[----:B------:R-:W4:Y:S01]  /*6f850*/  LDL.LU.64 R4, [R1+0x2a40] ;  /* 0x002a400001047983 */ /* 0x000f220000300a00 */
[C---:B--2---:R-:W-:Y:S08]  /*6f860*/  HMMA.16816.F32 R8, R12.reuse, R24, R8 ;  /* 0x000000180c08723c */ /* 0x044ff00000001808 */
[C---:B---3--:R-:W-:Y:S11]  /*6f870*/  HMMA.16816.F32 R24, R12.reuse, R26, R20 ;  /* 0x0000001a0c18723c */ /* 0x048ff60000001814 */
        /* <DEDUP_REMOVED lines=8> */
[----:B0-----:R-:W2:Y:S04]  /*6f900*/  LDL.LU.64 R26, [R1+0x2a18] ;  /* 0x002a1800011a7983 */ /* 0x001ea80000300a00 */
[----:B------:R-:W4:Y:S01]  /*6f910*/  LDL.LU.64 R24, [R1+0x2a10] ;  /* 0x002a100001187983 */ /* 0x000f220000300a00 */
[----:B------:R-:W-:Y:S03]  /*6f920*/  HMMA.16816.F32 R16, R12, R28, R16 ;  /* 0x0000001c0c10723c */ /* 0x000fe60000001810 */
[----:B------:R-:W-:-:S15]  /*6f930*/  STL.64 [R1+0x2948], R28 ;  /* 0x0029481c01007387 */ /* 0x000fde0000100a00 */
[----:B------:R-:W-:Y:S01]  /*6f940*/  NOP ;  /* 0x0000000000007918 */ /* 0x000fe20000000000 */
[----:B------:R-:W-:Y:S04]  /*6f950*/  STL.64 [R1+0x750], R16 ;  /* 0x0007501001007387 */ /* 0x000fe80000100a00 */
[----:B------:R2:W-:Y:S02]  /*6f960*/  STL.64 [R1+0x758], R18 ;  /* 0x0007581201007387 */ /* 0x0005e40000100a00 */
[C---:B--2---:R-:W-:Y:S08]  /*6f970*/  HMMA.16816.F32 R16, R12.reuse, R26, R8 ;  /* 0x0000001a0c10723c */ /* 0x044ff00000001808 */
[C---:B----4-:R-:W-:Y:S01]  /*6f980*/  HMMA.16816.F32 R4, R12.reuse, R24, R4 ;  /* 0x000000180c04723c */ /* 0x050fe20000001804 */
[----:B------:R-:W2:Y:S10]  /*6f990*/  LDL.LU R8, [R1+0x6d0] ;  /* 0x0006d00001087983 */ /* 0x000eb40000300800 */
[----:B------:R-:W-:Y:S04]  /*6f9a0*/  STL.64 [R1+0x740], R16 ;  /* 0x0007401001007387 */ /* 0x000fe80000100a00 */
[----:B------:R-:W-:Y:S04]  /*6f9b0*/  STL.64 [R1+0x748], R18 ;  /* 0x0007481201007387 */ /* 0x000fe80000100a00 */
[----:B------:R0:W-:Y:S04]  /*6f9c0*/  STL.64 [R1+0x730], R4 ;  /* 0x0007300401007387 */ /* 0x0001e80000100a00 */
[----:B------:R1:W-:Y:S04]  /*6f9d0*/  STL.64 [R1+0x738], R6 ;  /* 0x0007380601007387 */ /* 0x0003e80000100a00 */
[----:B------:R-:W2:Y:S04]  /*6f9e0*/  LDL.LU R9, [R1+0x6d4] ;  /* 0x0006d40001097983 */ /* 0x000ea80000300800 */
[----:B------:R-:W4:Y:S04]  /*6f9f0*/  LDL.LU R10, [R1+0x6d8] ;  /* 0x0006d800010a7983 */ /* 0x000f280000300800 */
[----:B------:R-:W4:Y:S04]  /*6fa00*/  LDL.LU R11, [R1+0x6dc] ;  /* 0x0006dc00010b7983 */ /* 0x000f280000300800 */
[----:B0-----:R-:W2:Y:S04]  /*6fa10*/  LDL.LU R4, [R1+0x6f0] ;  /* 0x0006f00001047983 */ /* 0x001ea80000300800 */
[----:B------:R-:W2:Y:S04]  /*6fa20*/  LDL.LU R5, [R1+0x6f4] ;  /* 0x0006f40001057983 */ /* 0x000ea80000300800 */
[----:B-1----:R-:W2:Y:S04]  /*6fa30*/  LDL.LU R6, [R1+0x6f8] ;  /* 0x0006f80001067983 */ /* 0x002ea80000300800 */
[----:B------:R-:W2:Y:S04]  /*6fa40*/  LDL.LU R7, [R1+0x6fc] ;  /* 0x0006fc0001077983 */ /* 0x000ea80000300800 */
[----:B------:R-:W2:Y:S04]  /*6fa50*/  LDL.LU R16, [R1+0x710] ;  /* 0x0007100001107983 */ /* 0x000ea80000300800 */
[----:B------:R-:W2:Y:S04]  /*6fa60*/  LDL.LU R17, [R1+0x714] ;  /* 0x0007140001117983 */ /* 0x000ea80000300800 */
[----:B------:R-:W2:Y:S04]  /*6fa70*/  LDL.LU R18, [R1+0x718] ;  /* 0x0007180001127983 */ /* 0x000ea80000300800 */
[----:B------:R-:W2:Y:S04]  /*6fa80*/  LDL.LU R19, [R1+0x71c] ;  /* 0x00071c0001137983 */ /* 0x000ea80000300800 */
[----:B--2---:R-:W-:Y:S04]  /*6fa90*/  STL.64 [R1+0x2a08], R18 ;  /* 0x002a081201007387 */ /* 0x004fe80000100a00 */
        /* <DEDUP_REMOVED lines=15> */
[----:B------:R-:W4:Y:S04]  /*6fb90*/  LDL.LU R10, [R1+0x6e8] ;  /* 0x0006e800010a7983 */ /* 0x000f280000300800 */
[----:B------:R-:W4:Y:S04]  /*6fba0*/  LDL.LU R11, [R1+0x6ec] ;  /* 0x0006ec00010b7983 */ /* 0x000f280000300800 */
[----:B------:R-:W2:Y:S04]  /*6fbb0*/  LDL.LU.64 R28, [R1+0x98] ;  /* 0x00009800011c7983 */ /* 0x000ea80000300a00 */
        /* <DEDUP_REMOVED lines=47> */
[----:B------:R0:W-:Y:S04]  /*6feb0*/  STL [R1+0x27f4], R2 ;  /* 0x0027f40201007387 */ /* 0x0001e80000100800 */
[----:B0-----:R-:W2:Y:S04]  /*6fec0*/  LDL.LU R2, [R1+0x238c] ;  /* 0x00238c0001027983 */ /* 0x001ea80000300800 */
[----:B------:R0:W-:Y:S04]  /*6fed0*/  STL [R1+0x27f0], R3 ;  /* 0x0027f00301007387 */ /* 0x0001e80000100800 */
[----:B0-----:R-:W2:Y:S01]  /*6fee0*/  LDL.LU R3, [R1+0x2384] ;  /* 0x0023840001037983 */ /* 0x001ea20000300800 */
[----:B----4-:R-:W-:-:S15]  /*6fef0*/  HMMA.16816.F32 R8, R12, R4, R8 ;  /* 0x000000040c08723c */ /* 0x010fde0000001808 */
        /* <DEDUP_REMOVED lines=11> */
[----:B------:R0:W-:Y:S04]  /*6ffb0*/  STL.64 [R1+0x27e8], R6 ;  /* 0x0027e80601007387 */ /* 0x0001e80000100a00 */
[----:B0-----:R-:W4:Y:S04]  /*6ffc0*/  LDL.LU R6, [R1+0x2388] ;  /* 0x0023880001067983 */ /* 0x001f280000300800 */
        /* <DEDUP_REMOVED lines=8> */
[----:B0-----:R-:W3:Y:S04]  /*70050*/  LDL.LU.64 R26, [R1+0x29a8] ;  /* 0x0029a800011a7983 */ /* 0x001ee80000300a00 */
[----:B------:R-:W3:Y:S04]  /*70060*/  LDL.LU.64 R24, [R1+0x29a0] ;  /* 0x0029a00001187983 */ /* 0x000ee80000300a00 */
[----:B------:R0:W-:Y:S04]  /*70070*/  STL [R1+0x27b4], R8 ;  /* 0x0027b40801007387 */ /* 0x0001e80000100800 */
[----:B0-----:R-:W2:Y:S04]  /*70080*/  LDL.LU R8, [R1+0x2380] ;  /* 0x0023800001087983 */ /* 0x001ea80000300800 */
[----:B------:R0:W-:Y:S04]  /*70090*/  STL [R1+0x27ac], R9 ;  /* 0x0027ac0901007387 */ /* 0x0001e80000100800 */
[----:B0-----:R-:W2:Y:S01]  /*700a0*/  LDL.LU R9, [R1+0x2378] ;  /* 0x0023780001097983 */ /* 0x001ea20000300800 */
[----:B---3--:R-:W-:-:S15]  /*700b0*/  HMMA.16816.F32 R24, R12, R10, R24 ;  /* 0x0000000a0c18723c */ /* 0x008fde0000001818 */
[----:B------:R-:W-:-:S04]  /*700c0*/  NOP ;  /* 0x0000000000007918 */ /* 0x000fc80000000000 */
[----:B------:R-:W-:Y:S04]  /*700d0*/  STL.64 [R1+0x6b0], R24 ;  /* 0x0006b01801007387 */ /* 0x000fe80000100a00 */
[----:B------:R0:W-:Y:S04]  /*700e0*/  STL.64 [R1+0x6b8], R26 ;  /* 0x0006b81a01007387 */ /* 0x0001e80000100a00 */
[----:B0-----:R-:W3:Y:S04]  /*700f0*/  LDL.LU.64 R26, [R1+0x2998] ;  /* 0x00299800011a7983 */ /* 0x001ee80000300a00 */
[----:B------:R-:W3:Y:S01]  /*70100*/  LDL.LU.64 R24, [R1+0x2990] ;  /* 0x0029900001187983 */ /* 0x000ee20000300a00 */
[----:B--2---:R-:W-:-:S02]  /*70110*/  IMAD R5, R5, 0x100, R9 ;  /* 0x0000010005057824 */ /* 0x004fc400078e0209 */
[----:B------:R-:W-:Y:S02]  /*70120*/  IMAD R4, R4, 0x100, R8 ;  /* 0x0000010004047824 */ /* 0x000fe400078e0208 */
[----:B----4-:R-:W-:Y:S02]  /*70130*/  IMAD R3, R3, 0x100, R6 ;  /* 0x0000010003037824 */ /* 0x010fe400078e0206 */
[----:B------:R-:W-:Y:S01]  /*70140*/  IMAD R2, R2, 0x100, R7 ;  /* 0x0000010002027824 */ /* 0x000fe200078e0207 */
[----:B------:R-:W-:Y:S04]  /*70150*/  STL [R1+0x27bc], R10 ;  /* 0x0027bc0a01007387 */ /* 0x000fe80000100800 */
[----:B------:R0:W-:Y:S02]  /*70160*/  STL [R1+0x27b8], R11 ;  /* 0x0027b80b01007387 */ /* 0x0001e40000100800 */
[----:B0-----:R-:W-:Y:S01]  /*70170*/  HMMA.16816.F32 R8, R12, R16, R20 ;  /* 0x000000100c08723c */ /* 0x001fe20000001814 */
[----:B------:R-:W-:-:S02]  /*70180*/  F2FP.F16.E4M3.UNPACK_B R12, R5 ;  /* 0x00000005ff0c723e */ /* 0x000fc400020006ff */
[----:B------:R-:W-:Y:S02]  /*70190*/  F2FP.F16.E4M3.UNPACK_B R13, R4 ;  /* 0x00000004ff0d723e */ /* 0x000fe400020006ff */
[----:B------:R-:W-:Y:S02]  /*701a0*/  F2FP.F16.E4M3.UNPACK_B R14, R3 ;  /* 0x00000003ff0e723e */ /* 0x000fe400020006ff */
[----:B------:R-:W-:Y:S01]  /*701b0*/  F2FP.F16.E4M3.UNPACK_B R15, R2 ;  /* 0x00000002ff0f723e */ /* 0x000fe200020006ff */
[----:B------:R-:W-:Y:S04]  /*701c0*/  STL [R1+0x2780], R16 ;  /* 0x0027801001007387 */ /* 0x000fe80000100800 */
[----:B------:R-:W-:Y:S07]  /*701d0*/  STL [R1+0x277c], R17 ;  /* 0x00277c1101007387 */ /* 0x000fee0000100800 */
[----:B------:R0:W-:Y:S04]  /*701e0*/  STL.64 [R1+0x490], R8 ;  /* 0x0004900801007387 */ /* 0x0001e80000100a00 */
[----:B------:R-:W-:Y:S04]  /*701f0*/  STL.64 [R1+0x498], R10 ;  /* 0x0004980a01007387 */ /* 0x000fe80000100a00 */
[----:B0-----:R-:W2:Y:S01]  /*70200*/  LDL.LU.64 R8, [R1+0x90] ;  /* 0x0000900001087983 */ /* 0x001ea20000300a00 */
[----:B---3--:R-:W-:-:S15]  /*70210*/  HMMA.16816.F32 R4, R12, R28, R24 ;  /* 0x0000001c0c04723c */ /* 0x008fde0000001818 */
[----:B------:R-:W-:-:S04]  /*70220*/  NOP ;  /* 0x0000000000007918 */ /* 0x000fc80000000000 */
[----:B------:R0:W-:Y:S04]  /*70230*/  STL.64 [R1+0x6a0], R4 ;  /* 0x0006a00401007387 */ /* 0x0001e80000100a00 */
[----:B------:R1:W-:Y:S04]  /*70240*/  STL.64 [R1+0x6a8], R6 ;  /* 0x0006a80601007387 */ /* 0x0003e80000100a00 */
[----:B------:R-:W3:Y:S04]  /*70250*/  LDL.LU.64 R2, [R1+0x78] ;  /* 0x0000780001027983 */ /* 0x000ee80000300a00 */
[----:B------:R-:W4:Y:S04]  /*70260*/  LDL.LU.64 R20, [R1+0x70] ;  /* 0x0000700001147983 */ /* 0x000f280000300a00 */
[----:B0-----:R-:W2:Y:S04]  /*70270*/  LDL.LU R4, [R1+0x640] ;  /* 0x0006400001047983 */ /* 0x001ea80000300800 */
[----:B------:R-:W2:Y:S04]  /*70280*/  LDL.LU R5, [R1+0x644] ;  /* 0x0006440001057983 */ /* 0x000ea80000300800 */
[----:B-1----:R-:W2:Y:S04]  /*70290*/  LDL.LU R6, [R1+0x648] ;  /* 0x0006480001067983 */ /* 0x002ea80000300800 */
[----:B------:R-:W2:Y:S04]  /*702a0*/  LDL.LU R7, [R1+0x64c] ;  /* 0x00064c0001077983 */ /* 0x000ea80000300800 */
[----:B--2---:R-:W-:Y:S04]  /*702b0*/  STL.64 [R1+0x2968], R6 ;  /* 0x0029680601007387 */ /* 0x004fe80000100a00 */
        /* <DEDUP_REMOVED lines=17> */
[----:B------:R-:W-:-:S03]  /*703d0*/  IMAD.MOV.U32 R17, RZ, RZ, R28 ;  /* 0x000000ffff117224 */ /* 0x000fc600078e001c */
[----:B------:R-:W3:Y:S01]  /*703e0*/  LDL.LU.64 R22, [R1+0x68] ;  /* 0x0000680001167983 */ /* 0x000ee20000300a00 */
[----:B------:R-:W-:-:S03]  /*703f0*/  IMAD.MOV.U32 R16, RZ, RZ, R29 ;  /* 0x000000ffff107224 */ /* 0x000fc600078e001d */
[----:B------:R-:W3:Y:S04]  /*70400*/  LDL R28, [R1+0x60] ;  /* 0x00006000011c7983 */ /* 0x000ee80000100800 */
[----:B------:R-:W3:Y:S04]  /*70410*/  LDL.LU R24, [R1+0x630] ;  /* 0x0006300001187983 */ /* 0x000ee80000300800 */
[----:B------:R-:W3:Y:S04]  /*70420*/  LDL.LU R25, [R1+0x634] ;  /* 0x0006340001197983 */ /* 0x000ee80000300800 */
[----:B------:R-:W3:Y:S04]  /*70430*/  LDL.LU R26, [R1+0x638] ;  /* 0x00063800011a7983 */ /* 0x000ee80000300800 */
[----:B------:R-:W3:Y:S04]  /*70440*/  LDL.LU R27, [R1+0x63c] ;  /* 0x00063c00011b7983 */ /* 0x000ee80000300800 */
[----:B------:R-:W-:Y:S04]  /*70450*/  STL [R1+0x27c4], R16 ;  /* 0x0027c41001007387 */ /* 0x000fe80000100800 */
[----:B------:R0:W-:Y:S01]  /*70460*/  STL [R1+0x27c0], R17 ;  /* 0x0027c01101007387 */ /* 0x0001e20000100800 */
[----:B------:R-:W-:-:S02]  /*70470*/  IMAD.MOV.U32 R29, RZ, RZ, R0 ;  /* 0x000000ffff1d7224 */ /* 0x000fc400078e0000 */
[----:B------:R-:W-:Y:S01]  /*70480*/  IMAD.MOV.U32 R0, RZ, RZ, R8 ;  /* 0x000000ffff007224 */ /* 0x000fe200078e0008 */
[----:B0-----:R-:W3:Y:S01]  /*70490*/  LDL.LU.64 R16, [R1+0x88] ;  /* 0x0000880001107983 */ /* 0x001ee20000300a00 */
[----:B--2---:R-:W-:-:S15]  /*704a0*/  HMMA.16816.F32 R4, R12, R8, R4 ;  /* 0x000000080c04723c */ /* 0x004fde0000001804 */
[----:B------:R-:W-:-:S04]  /*704b0*/  NOP ;  /* 0x0000000000007918 */ /* 0x000fc80000000000 */
[----:B------:R-:W-:Y:S04]  /*704c0*/  STL.64 [R1+0x690], R4 ;  /* 0x0006900401007387 */ /* 0x000fe80000100a00 */
[----:B------:R0:W-:Y:S04]  /*704d0*/  STL.64 [R1+0x698], R6 ;  /* 0x0006980601007387 */ /* 0x0001e80000100a00 */
[----:B0-----:R-:W2:Y:S04]  /*704e0*/  LDL.LU.64 R6, [R1+0x2988] ;  /* 0x0029880001067983 */ /* 0x001ea80000300a00 */
[----:B------:R-:W2:Y:S04]  /*704f0*/  LDL.LU.64 R4, [R1+0x2980] ;  /* 0x0029800001047983 */ /* 0x000ea80000300a00 */
[----:B------:R0:W-:Y:S04]  /*70500*/  STL [R1+0x27cc], R9 ;  /* 0x0027cc0901007387 */ /* 0x0001e80000100800 */
[----:B------:R-:W3:Y:S04]  /*70510*/  LDL.LU R8, [R1+0x680] ;  /* 0x0006800001087983 */ /* 0x000ee80000300800 */
[----:B0-----:R-:W3:Y:S04]  /*70520*/  LDL.LU R9, [R1+0x684] ;  /* 0x0006840001097983 */ /* 0x001ee80000300800 */
[----:B------:R-:W3:Y:S04]  /*70530*/  LDL.LU R10, [R1+0x688] ;  /* 0x00068800010a7983 */ /* 0x000ee80000300800 */
[----:B------:R-:W3:Y:S04]  /*70540*/  LDL.LU R11, [R1+0x68c] ;  /* 0x00068c00010b7983 */ /* 0x000ee80000300800 */
[----:B------:R-:W-:Y:S01]  /*70550*/  STL [R1+0x27c8], R0 ;  /* 0x0027c80001007387 */ /* 0x000fe20000100800 */
[----:B---3--:R-:W-:-:S15]  /*70560*/  HMMA.16816.F32 R8, R12, R16, R8 ;  /* 0x000000100c08723c */ /* 0x008fde0000001808 */
[----:B------:R-:W-:-:S04]  /*70570*/  NOP ;  /* 0x0000000000007918 */ /* 0x000fc80000000000 */
[----:B------:R0:W-:Y:S04]  /*70580*/  STL.64 [R1+0x680], R8 ;  /* 0x0006800801007387 */ /* 0x0001e80000100a00 */
[----:B------:R-:W-:Y:S01]  /*70590*/  STL.64 [R1+0x688], R10 ;  /* 0x0006880a01007387 */ /* 0x000fe20000100a00 */
[----:B0-----:R-:W-:-:S05]  /*705a0*/  IMAD.MOV.U32 R8, RZ, RZ, R17 ;  /* 0x000000ffff087224 */ /* 0x001fca00078e0011 */
[----:B------:R0:W-:Y:S04]  /*705b0*/  STL [R1+0x27d4], R8 ;  /* 0x0027d40801007387 */ /* 0x0001e80000100800 */
[----:B0-----:R-:W2:Y:S01]  /*705c0*/  LDL.LU.64 R8, [R1+0x80] ;  /* 0x0000800001087983 */ /* 0x001ea20000300a00 */
[----:B------:R-:W-:-:S05]  /*705d0*/  IMAD.MOV.U32 R11, RZ, RZ, R16 ;  /* 0x000000ffff0b7224 */ /* 0x000fca00078e0010 */
[----:B------:R-:W-:Y:S01]  /*705e0*/  STL [R1+0x27d0], R11 ;  /* 0x0027d00b01007387 */ /* 0x000fe20000100800 */
[----:B--2---:R-:W-:-:S15]  /*705f0*/  HMMA.16816.F32 R4, R12, R8, R4 ;  /* 0x000000080c04723c */ /* 0x004fde0000001804 */
[----:B------:R-:W-:-:S04]  /*70600*/  NOP ;  /* 0x0000000000007918 */ /* 0x000fc80000000000 */
[----:B------:R-:W-:Y:S04]  /*70610*/  STL.64 [R1+0x670], R4 ;  /* 0x0006700401007387 */ /* 0x000fe80000100a00 */
[----:B------:R0:W-:Y:S04]  /*70620*/  STL.64 [R1+0x678], R6 ;  /* 0x0006780601007387 */ /* 0x0001e80000100a00 */
[----:B0-----:R-:W2:Y:S04]  /*70630*/  LDL.LU.64 R6, [R1+0x2978] ;  /* 0x0029780001067983 */ /* 0x001ea80000300a00 */
[----:B------:R-:W2:Y:S01]  /*70640*/  LDL.LU.64 R4, [R1+0x2970] ;  /* 0x0029700001047983 */ /* 0x000ea20000300a00 */
[----:B------:R-:W-:-:S02]  /*70650*/  IMAD.MOV.U32 R10, RZ, RZ, R9 ;  /* 0x000000ffff0a7224 */ /* 0x000fc400078e0009 */
[----:B------:R-:W-:-:S03]  /*70660*/  IMAD.MOV.U32 R17, RZ, RZ, R8 ;  /* 0x000000ffff117224 */ /* 0x000fc600078e0008 */
[----:B------:R0:W-:Y:S04]  /*70670*/  STL [R1+0x27f8], R10 ;  /* 0x0027f80a01007387 */ /* 0x0001e80000100800 */
[----:B------:R-:W4:Y:S04]  /*70680*/  LDL.LU R8, [R1+0x650] ;  /* 0x0006500001087983 */ /* 0x000f280000300800 */
[----:B------:R-:W4:Y:S04]  /*70690*/  LDL.LU R9, [R1+0x654] ;  /* 0x0006540001097983 */ /* 0x000f280000300800 */
[----:B0-----:R-:W4:Y:S04]  /*706a0*/  LDL.LU R10, [R1+0x658] ;  /* 0x00065800010a7983 */ /* 0x001f280000300800 */
[----:B------:R-:W4:Y:S04]  /*706b0*/  LDL.LU R11, [R1+0x65c] ;  /* 0x00065c00010b7983 */ /* 0x000f280000300800 */
[----:B------:R-:W-:Y:S01]  /*706c0*/  STL [R1+0x27d8], R17 ;  /* 0x0027d81101007387 */ /* 0x000fe20000100800 */
[----:B--2---:R-:W-:-:S15]  /*706d0*/  HMMA.16816.F32 R4, R12, R2, R4 ;  /* 0x000000020c04723c */ /* 0x004fde0000001804 */
[----:B------:R-:W-:-:S04]  /*706e0*/  NOP ;  /* 0x0000000000007918 */ /* 0x000fc80000000000 */
[----:B------:R-:W-:Y:S04]  /*706f0*/  STL.64 [R1+0x660], R4 ;  /* 0x0006600401007387 */ /* 0x000fe80000100a00 */
[----:B------:R0:W-:Y:S04]  /*70700*/  STL.64 [R1+0x668], R6 ;  /* 0x0006680601007387 */ /* 0x0001e80000100a00 */
[----:B0-----:R-:W2:Y:S04]  /*70710*/  LDL.LU.64 R6, [R1+0x2968] ;  /* 0x0029680001067983 */ /* 0x001ea80000300a00 */
[----:B------:R-:W2:Y:S01]  /*70720*/  LDL.LU.64 R4, [R1+0x2960] ;  /* 0x0029600001047983 */ /* 0x000ea20000300a00 */
[----:B----4-:R-:W-:Y:S01]  /*70730*/  HMMA.16816.F32 R8, R12, R20, R8 ;  /* 0x000000140c08723c */ /* 0x010fe20000001808 */
[----:B------:R-:W-:-:S05]  /*70740*/  IMAD.MOV.U32 R0, RZ, RZ, R2 ;  /* 0x000000ffff007224 */ /* 0x000fca00078e0002 */
[----:B------:R-:W-:-:S13]  /*70750*/  STL [R1+0x27fc], R0 ;  /* 0x0027fc0001007387 */ /* 0x000fda0000100800 */
[----:B------:R0:W-:Y:S04]  /*70760*/  STL.64 [R1+0x650], R8 ;  /* 0x0006500801007387 */ /* 0x0001e80000100a00 */
[----:B------:R1:W-:Y:S01]  /*70770*/  STL.64 [R1+0x658], R10 ;  /* 0x0006580a01007387 */ /* 0x0003e20000100a00 */
[----:B------:R-:W-:Y:S02]  /*70780*/  IMAD.MOV.U32 R16, RZ, RZ, R3 ;  /* 0x000000ffff107224 */ /* 0x000fe400078e0003 */
[----:B------:R-:W-:Y:S02]  /*70790*/  IMAD.MOV.U32 R17, RZ, RZ, R22 ;  /* 0x000000ffff117224 */ /* 0x000fe400078e0016 */
[----:B0-----:R-:W-:Y:S02]  /*707a0*/  IMAD.MOV.U32 R9, RZ, RZ, R21 ;  /* 0x000000ffff097224 */ /* 0x001fe400078e0015 */
[----:B-1----:R-:W-:-:S02]  /*707b0*/  IMAD.MOV.U32 R11, RZ, RZ, R20 ;  /* 0x000000ffff0b7224 */ /* 0x002fc400078e0014 */
[----:B------:R-:W-:Y:S01]  /*707c0*/  IMAD.MOV.U32 R8, RZ, RZ, R23 ;  /* 0x000000ffff087224 */ /* 0x000fe200078e0017 */
[----:B--2---:R-:W-:-:S15]  /*707d0*/  HMMA.16816.F32 R4, R12, R22, R4 ;  /* 0x000000160c04723c */ /* 0x004fde0000001804 */
[----:B------:R-:W-:-:S04]  /*707e0*/  NOP ;  /* 0x0000000000007918 */ /* 0x000fc80000000000 */
[----:B------:R-:W-:Y:S04]  /*707f0*/  STL.64 [R1+0x640], R4 ;  /* 0x0006400401007387 */ /* 0x000fe80000100a00 */
[----:B------:R0:W-:Y:S02]  /*70800*/  STL.64 [R1+0x648], R6 ;  /* 0x0006480601007387 */ /* 0x0001e40000100a00 */
[C---:B0-----:R-:W-:Y:S02]  /*70810*/  HMMA.16816.F32 R4, R12.reuse, R28, R24 ;  /* 0x0000001c0c04723c */ /* 0x041fe40000001818 */
[----:B------:R-:W-:Y:S04]  /*70820*/  STL [R1+0x2940], R11 ;  /* 0x0029400b01007387 */ /* 0x000fe80000100800 */
[----:B------:R-:W-:Y:S04]  /*70830*/  STL.64 [R1+0x2938], R8 ;  /* 0x0029380801007387 */ /* 0x000fe80000100a00 */
[----:B------:R-:W-:Y:S04]  /*70840*/  STL.64 [R1+0x2808], R18 ;  /* 0x0028081201007387 */ /* 0x000fe80000100a00 */
[----:B------:R-:W-:Y:S04]  /*70850*/  STL.64 [R1+0x2800], R16 ;  /* 0x0028001001007387 */ /* 0x000fe80000100a00 */
[----:B------:R-:W2:Y:S04]  /*70860*/  LDL.LU R20, [R1+0x540] ;  /* 0x0005400001147983 */ /* 0x000ea80000300800 */
[----:B------:R-:W-:Y:S04]  /*70870*/  STL.64 [R1+0x630], R4 ;  /* 0x0006300401007387 */ /* 0x000fe80000100a00 */
[----:B------:R0:W-:Y:S04]  /*70880*/  STL.64 [R1+0x638], R6 ;  /* 0x0006380601007387 */ /* 0x0001e80000100a00 */
[----:B------:R-:W2:Y:S04]  /*70890*/  LDL.LU R21, [R1+0x544] ;  /* 0x0005440001157983 */ /* 0x000ea80000300800 */
[----:B------:R-:W3:Y:S04]  /*708a0*/  LDL.LU R22, [R1+0x548] ;  /* 0x0005480001167983 */ /* 0x000ee80000300800 */
[----:B------:R-:W3:Y:S04]  /*708b0*/  LDL.LU R23, [R1+0x54c] ;  /* 0x00054c0001177983 */ /* 0x000ee80000300800 */
[----:B0-----:R-:W4:Y:S04]  /*708c0*/  LDL R6, [R1] ;  /* 0x0000000001067983 */ /* 0x001f280000100800 */
        /* <DEDUP_REMOVED lines=86> */
[----:B------:R-:W2:Y:S04]  /*70e30*/  LDL.LU.64 R28, [R1+0x58] ;  /* 0x00005800011c7983 */ /* 0x000ea80000300a00 */
[----:B------:R-:W2:Y:S04]  /*70e40*/  LDL.LU.64 R6, [R1+0x50] ;  /* 0x0000500001067983 */ /* 0x000ea80000300a00 */
        /* <DEDUP_REMOVED lines=24> */
[----:B------:R-:W2:Y:S04]  /*70fd0*/  LDL.LU R18, [R1+0x528] ;  /* 0x0005280001127983 */ /* 0x000ea80000300800 */
[----:B------:R-:W2:Y:S01]  /*70fe0*/  LDL.LU R19, [R1+0x52c] ;  /* 0x00052c0001137983 */ /* 0x000ea20000300800 */
[----:B------:R-:W-:Y:S03]  /*70ff0*/  HMMA.16816.F32 R8, R12, R28, R8 ;  /* 0x0000001c0c08723c */ /* 0x000fe60000001808 */
[----:B--2---:R-:W-:Y:S04]  /*71000*/  STL.64 [R1+0x2818], R18 ;  /* 0x0028181201007387 */ /* 0x004fe80000100a00 */
[----:B---3--:R0:W-:Y:S04]  /*71010*/  STL.64 [R1+0x2810], R16 ;  /* 0x0028101001007387 */ /* 0x0081e80000100a00 */
[----:B0-----:R-:W2:Y:S04]  /*71020*/  LDL.LU R16, [R1+0x530] ;  /* 0x0005300001107983 */ /* 0x001ea80000300800 */
[----:B------:R-:W2:Y:S04]  /*71030*/  LDL.LU R17, [R1+0x534] ;  /* 0x0005340001117983 */ /* 0x000ea80000300800 */
[----:B------:R-:W2:Y:S04]  /*71040*/  LDL.LU R18, [R1+0x538] ;  /* 0x0005380001127983 */ /* 0x000ea80000300800 */
[----:B------:R-:W2:Y:S04]  /*71050*/  LDL.LU R19, [R1+0x53c] ;  /* 0x00053c0001137983 */ /* 0x000ea80000300800 */
[----:B------:R-:W-:Y:S04]  /*71060*/  STL.64 [R1+0x620], R8 ;  /* 0x0006200801007387 */ /* 0x000fe80000100a00 */
[----:B------:R0:W-:Y:S04]  /*71070*/  STL.64 [R1+0x628], R10 ;  /* 0x0006280a01007387 */ /* 0x0001e80000100a00 */
[----:B0-----:R-:W3:Y:S04]  /*71080*/  LDL.LU.64 R10, [R1+0x2958] ;  /* 0x00295800010a7983 */ /* 0x001ee80000300a00 */
[----:B------:R-:W3:Y:S01]  /*71090*/  LDL.LU.64 R8, [R1+0x2950] ;  /* 0x0029500001087983 */ /* 0x000ee20000300a00 */
[----:B------:R-:W-:-:S02]  /*710a0*/  IMAD.MOV.U32 R2, RZ, RZ, R28 ;  /* 0x000000ffff027224 */ /* 0x000fc400078e001c */
[----:B------:R-:W-:Y:S02]  /*710b0*/  IMAD.MOV.U32 R3, RZ, RZ, R29 ;  /* 0x000000ffff037224 */ /* 0x000fe400078e001d */
[----:B------:R-:W2:Y:S01]  /*710c0*/  LDL.LU.64 R28, [R1+0x2948] ;  /* 0x00294800011c7983 */ /* 0x000ea20000300a00 */
[----:B------:R-:W-:Y:S01]  /*710d0*/  IMAD.MOV.U32 R0, RZ, RZ, R6 ;  /* 0x000000ffff007224 */ /* 0x000fe200078e0006 */
[----:B---3--:R-:W-:-:S15]  /*710e0*/  HMMA.16816.F32 R8, R12, R6, R8 ;  /* 0x000000060c08723c */ /* 0x008fde0000001808 */
[----:B------:R-:W-:-:S04]  /*710f0*/  NOP ;  /* 0x0000000000007918 */ /* 0x000fc80000000000 */
[----:B------:R-:W-:Y:S04]  /*71100*/  STL.64 [R1+0x610], R8 ;  /* 0x0006100801007387 */ /* 0x000fe80000100a00 */
[----:B------:R0:W-:Y:S02]  /*71110*/  STL.64 [R1+0x618], R10 ;  /* 0x0006180a01007387 */ /* 0x0001e40000100a00 */
[----:B0-----:R-:W-:Y:S02]  /*71120*/  IMAD.MOV.U32 R10, RZ, RZ, R7 ;  /* 0x000000ffff0a7224 */ /* 0x001fe400078e0007 */
[----:B------:R-:W3:Y:S01]  /*71130*/  LDL.LU R11, [R1+0x2940] ;  /* 0x00294000010b7983 */ /* 0x000ee20000300800 */
[C---:B----4-:R-:W-:Y:S03]  /*71140*/  HMMA.16816.F32 R4, R12.reuse, R4, R20 ;  /* 0x000000040c04723c */ /* 0x050fe60000001814 */
[----:B------:R-:W4:Y:S04]  /*71150*/  LDL.LU.64 R8, [R1+0x2938] ;  /* 0x0029380001087983 */ /* 0x000f280000300a00 */
[----:B------:R-:W2:Y:S04]  /*71160*/  LDL.LU.64 R22, [R1+0x2930] ;  /* 0x0029300001167983 */ /* 0x000ea80000300a00 */
[----:B------:R-:W2:Y:S08]  /*71170*/  LDL.LU.64 R20, [R1+0x2928] ;  /* 0x0029280001147983 */ /* 0x000eb00000300a00 */
        /* <DEDUP_REMOVED lines=50> */
[----:B0-----:R-:W2:Y:S01]  /*714a0*/  LDL.LU.64 R6, [R1+0x2860] ;  /* 0x0028600001067983 */ /* 0x001ea20000300a00 */
[C---:B------:R-:W-:Y:S08]  /*714b0*/  HMMA.16816.F32 R24, R12.reuse, R28, R24 ;  /* 0x0000001c0c18723c */ /* 0x040ff00000001818 */
[----:B--2---:R-:W-:Y:S01]  /*714c0*/  HMMA.16816.F32 R4, R12, R6, R20 ;  /* 0x000000060c04723c */ /* 0x004fe20000001814 */
[----:B------:R-:W2:Y:S04]  /*714d0*/  LDL.LU.64 R22, [R1+0x2858] ;  /* 0x0028580001167983 */ /* 0x000ea80000300a00 */
[----:B------:R-:W2:-:S14]  /*714e0*/  LDL.LU.64 R20, [R1+0x2850] ;  /* 0x0028500001147983 */ /* 0x000e9c0000300a00 */
[----:B------:R0:W-:Y:S04]  /*714f0*/  STL.64 [R1+0x570], R4 ;  /* 0x0005700401007387 */ /* 0x0001e80000100a00 */
[----:B------:R1:W-:Y:S04]  /*71500*/  STL.64 [R1+0x578], R6 ;  /* 0x0005780601007387 */ /* 0x0003e80000100a00 */
[----:B0-----:R-:W2:Y:S04]  /*71510*/  LDL.LU R4, [R1+0x500] ;  /* 0x0005000001047983 */ /* 0x001ea80000300800 */
[----:B------:R-:W2:Y:S04]  /*71520*/  LDL.LU R5, [R1+0x504] ;  /* 0x0005040001057983 */ /* 0x000ea80000300800 */
[----:B-1----:R-:W2:Y:S04]  /*71530*/  LDL.LU R6, [R1+0x508] ;  /* 0x0005080001067983 */ /* 0x002ea80000300800 */
[----:B------:R-:W2:Y:S04]  /*71540*/  LDL.LU R7, [R1+0x50c] ;  /* 0x00050c0001077983 */ /* 0x000ea80000300800 */
        /* <DEDUP_REMOVED lines=35> */
[----:B------:R2:W-:Y:S02]  /*71780*/  STL.64 [R1+0x2590], R20 ;  /* 0x0025901401007387 */ /* 0x0005e40000100a00 */
[----:B--2---:R-:W-:Y:S01]  /*71790*/  HMMA.16816.F32 R20, R12, R18, R24 ;  /* 0x000000120c14723c */ /* 0x004fe20000001818 */
[----:B------:R-:W-:-:S02]  /*717a0*/  IMAD.MOV.U32 R26, RZ, RZ, R0 ;  /* 0x000000ffff1a7224 */ /* 0x000fc400078e0000 */
[----:B------:R-:W2:Y:S01]  /*717b0*/  LDL.LU R0, [R1+0x27fc] ;  /* 0x0027fc0001007983 */ /* 0x000ea20000300800 */
[----:B------:R-:W-:Y:S02]  /*717c0*/  IMAD.MOV.U32 R27, RZ, RZ, R10 ;  /* 0x000000ffff1b7224 */ /* 0x000fe400078e000a */
[----:B------:R-:W-:Y:S02]  /*717d0*/  IMAD.MOV.U32 R24, RZ, RZ, R2 ;  /* 0x000000ffff187224 */ /* 0x000fe400078e0002 */
[----:B------:R-:W-:-:S11]  /*717e0*/  IMAD.MOV.U32 R25, RZ, RZ, R3 ;  /* 0x000000ffff197224 */ /* 0x000fd600078e0003 */
[----:B------:R-:W-:Y:S04]  /*717f0*/  STL.64 [R1+0x510], R20 ;  /* 0x0005101401007387 */ /* 0x000fe80000100a00 */
[----:B------:R-:W-:Y:S04]  /*71800*/  STL.64 [R1+0x518], R22 ;  /* 0x0005181601007387 */ /* 0x000fe80000100a00 */
        /* <DEDUP_REMOVED lines=31> */
[----:B------:R-:W2:-:S15]  /*71a00*/  LDL.LU R17, [R1+0x27d8] ;  /* 0x0027d80001117983 */ /* 0x000e9e0000300800 */
[----:B------:R0:W-:Y:S04]  /*71a10*/  STL.64 [R1+0x4e0], R20 ;  /* 0x0004e01401007387 */ /* 0x0001e80000100a00 */
[----:B------:R1:W-:Y:S04]  /*71a20*/  STL.64 [R1+0x4e8], R22 ;  /* 0x0004e81601007387 */ /* 0x0003e80000100a00 */
[----:B------:R-:W3:Y:S04]  /*71a30*/  LDL.LU R8, [R1+0x27d4] ;  /* 0x0027d40001087983 */ /* 0x000ee80000300800 */
[----:B------:R-:W-:Y:S04]  /*71a40*/  STL.64 [R1+0x26d8], R26 ;  /* 0x0026d81a01007387 */ /* 0x000fe80000100a00 */
[----:B0-----:R-:W4:Y:S04]  /*71a50*/  LDL.LU R20, [R1+0x3b0] ;  /* 0x0003b00001147983 */ /* 0x001f280000300800 */
[----:B------:R-:W4:Y:S04]  /*71a60*/  LDL.LU R21, [R1+0x3b4] ;  /* 0x0003b40001157983 */ /* 0x000f280000300800 */
[----:B-1----:R-:W2:Y:S04]  /*71a70*/  LDL.LU R22, [R1+0x3b8] ;  /* 0x0003b80001167983 */ /* 0x002ea80000300800 */
[----:B------:R-:W2:Y:S01]  /*71a80*/  LDL.LU R23, [R1+0x3bc] ;  /* 0x0003bc0001177983 */ /* 0x000ea20000300800 */
[----:B------:R-:W-:-:S02]  /*71a90*/  IMAD.MOV.U32 R24, RZ, RZ, R11 ;  /* 0x000000ffff187224 */ /* 0x000fc400078e000b */
[----:B------:R-:W-:Y:S01]  /*71aa0*/  IMAD.MOV.U32 R25, RZ, RZ, R9 ;  /* 0x000000ffff197224 */ /* 0x000fe200078e0009 */
[----:B--2---:R-:W-:Y:S04]  /*71ab0*/  STL.64 [R1+0x26e8], R22 ;  /* 0x0026e81601007387 */ /* 0x004fe80000100a00 */
[----:B----4-:R0:W-:Y:S04]  /*71ac0*/  STL.64 [R1+0x26e0], R20 ;  /* 0x0026e01401007387 */ /* 0x0101e80000100a00 */
[----:B------:R-:W2:Y:S04]  /*71ad0*/  LDL.LU R11, [R1+0x27d0] ;  /* 0x0027d000010b7983 */ /* 0x000ea80000300800 */
[----:B------:R-:W4:Y:S04]  /*71ae0*/  LDL.LU R9, [R1+0x27cc] ;  /* 0x0027cc0001097983 */ /* 0x000f280000300800 */
[----:B------:R-:W-:Y:S04]  /*71af0*/  STL.64 [R1+0x26f0], R24 ;  /* 0x0026f01801007387 */ /* 0x000fe80000100a00 */
[----:B0-----:R-:W2:Y:S04]  /*71b00*/  LDL.LU R20, [R1+0x3d0] ;  /* 0x0003d00001147983 */ /* 0x001ea80000300800 */
[----:B------:R-:W2:Y:S04]  /*71b10*/  LDL.LU R21, [R1+0x3d4] ;  /* 0x0003d40001157983 */ /* 0x000ea80000300800 */
[----:B------:R-:W2:Y:S04]  /*71b20*/  LDL.LU R22, [R1+0x3d8] ;  /* 0x0003d80001167983 */ /* 0x000ea80000300800 */
[----:B------:R-:W2:Y:S01]  /*71b30*/  LDL.LU R23, [R1+0x3dc] ;  /* 0x0003dc0001177983 */ /* 0x000ea20000300800 */
[----:B------:R-:W-:-:S02]  /*71b40*/  IMAD.MOV.U32 R26, RZ, RZ, R0 ;  /* 0x000000ffff1a7224 */ /* 0x000fc400078e0000 */
[----:B------:R-:W-:Y:S01]  /*71b50*/  IMAD.MOV.U32 R27, RZ, RZ, R16 ;  /* 0x000000ffff1b7224 */ /* 0x000fe200078e0010 */
[----:B--2---:R-:W-:Y:S04]  /*71b60*/  STL.64 [R1+0x2700], R22 ;  /* 0x0027001601007387 */ /* 0x004fe80000100a00 */
[----:B------:R0:W-:Y:S04]  /*71b70*/  STL.64 [R1+0x26f8], R20 ;  /* 0x0026f81401007387 */ /* 0x0001e80000100a00 */
[----:B------:R-:W2:Y:S04]  /*71b80*/  LDL.LU R0, [R1+0x27c8] ;  /* 0x0027c80001007983 */ /* 0x000ea80000300800 */
[----:B------:R-:W2:Y:S04]  /*71b90*/  LDL.LU R16, [R1+0x27c4] ;  /* 0x0027c40001107983 */ /* 0x000ea80000300800 */
[----:B------:R1:W-:Y:S04]  /*71ba0*/  STL.64 [R1+0x2708], R26 ;  /* 0x0027081a01007387 */ /* 0x0003e80000100a00 */
[----:B0-----:R-:W2:Y:S04]  /*71bb0*/  LDL.LU R20, [R1+0x3f0] ;  /* 0x0003f00001147983 */ /* 0x001ea80000300800 */
[----:B------:R-:W2:Y:S04]  /*71bc0*/  LDL.LU R21, [R1+0x3f4] ;  /* 0x0003f40001157983 */ /* 0x000ea80000300800 */
[----:B------:R-:W2:Y:S04]  /*71bd0*/  LDL.LU R22, [R1+0x3f8] ;  /* 0x0003f80001167983 */ /* 0x000ea80000300800 */
[----:B------:R-:W2:Y:S01]  /*71be0*/  LDL.LU R23, [R1+0x3fc] ;  /* 0x0003fc0001177983 */ /* 0x000ea20000300800 */
[----:B------:R-:W-:-:S02]  /*71bf0*/  IMAD.MOV.U32 R24, RZ, RZ, R17 ;  /* 0x000000ffff187224 */ /* 0x000fc400078e0011 */
[----:B------:R-:W-:Y:S02]  /*71c00*/  IMAD.MOV.U32 R25, RZ, RZ, R10 ;  /* 0x000000ffff197224 */ /* 0x000fe400078e000a */
[----:B-1----:R-:W-:Y:S02]  /*71c10*/  IMAD.MOV.U32 R26, RZ, RZ, R11 ;  /* 0x000000ffff1a7224 */ /* 0x002fe400078e000b */
[----:B---3--:R-:W-:Y:S01]  /*71c20*/  IMAD.MOV.U32 R27, RZ, RZ, R8 ;  /* 0x000000ffff1b7224 */ /* 0x008fe200078e0008 */
[----:B--2---:R-:W-:Y:S04]  /*71c30*/  STL.64 [R1+0x2718], R22 ;  /* 0x0027181601007387 */ /* 0x004fe80000100a00 */
[----:B------:R0:W-:Y:S04]  /*71c40*/  STL.64 [R1+0x2710], R20 ;  /* 0x0027101401007387 */ /* 0x0001e80000100a00 */
[----:B------:R-:W2:Y:S04]  /*71c50*/  LDL.LU R17, [R1+0x27c0] ;  /* 0x0027c00001117983 */ /* 0x000ea80000300800 */
[----:B------:R-:W3:Y:S04]  /*71c60*/  LDL.LU R10, [R1+0x27bc] ;  /* 0x0027bc00010a7983 */ /* 0x000ee80000300800 */
[----:B------:R-:W3:Y:S04]  /*71c70*/  LDL.LU R11, [R1+0x27b8] ;  /* 0x0027b800010b7983 */ /* 0x000ee80000300800 */
[----:B------:R-:W3:Y:S04]  /*71c80*/  LDL.LU R8, [R1+0x27b4] ;  /* 0x0027b40001087983 */ /* 0x000ee80000300800 */
[----:B------:R1:W-:Y:S04]  /*71c90*/  STL.64 [R1+0x2720], R24 ;  /* 0x0027201801007387 */ /* 0x0003e80000100a00 */
[----:B------:R1:W-:Y:S04]  /*71ca0*/  STL.64 [R1+0x2738], R26 ;  /* 0x0027381a01007387 */ /* 0x0003e80000100a00 */
[----:B0-----:R-:W3:Y:S04]  /*71cb0*/  LDL.LU R20, [R1+0x410] ;  /* 0x0004100001147983 */ /* 0x001ee80000300800 */
[----:B------:R-:W3:Y:S04]  /*71cc0*/  LDL.LU R21, [R1+0x414] ;  /* 0x0004140001157983 */ /* 0x000ee80000300800 */
[----:B------:R-:W3:Y:S04]  /*71cd0*/  LDL.LU R22, [R1+0x418] ;  /* 0x0004180001167983 */ /* 0x000ee80000300800 */
[----:B------:R-:W3:Y:S01]  /*71ce0*/  LDL.LU R23, [R1+0x41c] ;  /* 0x00041c0001177983 */ /* 0x000ee20000300800 */
[----:B-1----:R-:W-:-:S03]  /*71cf0*/  IMAD.MOV.U32 R24, RZ, RZ, R0 ;  /* 0x000000ffff187224 */ /* 0x002fc600078e0000 */
[----:B------:R-:W3:Y:S01]  /*71d00*/  LDL.LU R0, [R1+0x27b0] ;  /* 0x0027b00001007983 */ /* 0x000ee20000300800 */
[----:B----4-:R-:W-:-:S03]  /*71d10*/  IMAD.MOV.U32 R25, RZ, RZ, R9 ;  /* 0x000000ffff197224 */ /* 0x010fc600078e0009 */
[----:B------:R-:W4:Y:S04]  /*71d20*/  LDL.LU R9, [R1+0x27ac] ;  /* 0x0027ac0001097983 */ /* 0x000f280000300800 */
[----:B------:R-:W-:Y:S01]  /*71d30*/  STL.64 [R1+0x2750], R24 ;  /* 0x0027501801007387 */ /* 0x000fe20000100a00 */
[----:B------:R-:W-:Y:S02]  /*71d40*/  IMAD.MOV.U32 R27, RZ, RZ, R16 ;  /* 0x000000ffff1b7224 */ /* 0x000fe400078e0010 */
[----:B--2---:R-:W-:Y:S01]  /*71d50*/  IMAD.MOV.U32 R26, RZ, RZ, R17 ;  /* 0x000000ffff1a7224 */ /* 0x004fe200078e0011 */
[----:B---3--:R-:W-:Y:S04]  /*71d60*/  STL.64 [R1+0x2730], R22 ;  /* 0x0027301601007387 */ /* 0x008fe80000100a00 */
[----:B------:R0:W-:Y:S04]  /*71d70*/  STL.64 [R1+0x2728], R20 ;  /* 0x0027281401007387 */ /* 0x0001e80000100a00 */
[----:B0-----:R-:W2:Y:S04]  /*71d80*/  LDL.LU R20, [R1+0x430] ;  /* 0x0004300001147983 */ /* 0x001ea80000300800 */
[----:B------:R-:W2:Y:S04]  /*71d90*/  LDL.LU R21, [R1+0x434] ;  /* 0x0004340001157983 */ /* 0x000ea80000300800 */
[----:B------:R-:W3:Y:S01]  /*71da0*/  LDL.LU R22, [R1+0x438] ;  /* 0x0004380001167983 */ /* 0x000ee20000300800 */
[----:B------:R-:W-:-:S03]  /*71db0*/  IMAD.MOV.U32 R23, RZ, RZ, R0 ;  /* 0x000000ffff177224 */ /* 0x000fc600078e0000 */
[----:B------:R-:W2:Y:S04]  /*71dc0*/  LDL.LU R0, [R1+0x27a8] ;  /* 0x0027a80001007983 */ /* 0x000ea80000300800 */
        /* <DEDUP_REMOVED lines=9> */
[----:B--2---:R-:W-:Y:S04]  /*71e60*/  STL.64 [R1+0x27a0], R18 ;  /* 0x0027a01201007387 */ /* 0x004fe80000100a00 */
[----:B------:R0:W-:Y:S04]  /*71e70*/  STL.64 [R1+0x2798], R16 ;  /* 0x0027981001007387 */ /* 0x0001e80000100a00 */
[----:B0-----:R-:W4:Y:S04]  /*71e80*/  LDL.LU R16, [R1+0x4d0] ;  /* 0x0004d00001107983 */ /* 0x001f280000300800 */
[----:B------:R-:W4:Y:S04]  /*71e90*/  LDL.LU R17, [R1+0x4d4] ;  /* 0x0004d40001117983 */ /* 0x000f280000300800 */
[----:B------:R-:W4:Y:S01]  /*71ea0*/  LDL.LU R18, [R1+0x4d8] ;  /* 0x0004d80001127983 */ /* 0x000f220000300800 */
[----:B------:R-:W-:-:S03]  /*71eb0*/  IMAD.MOV.U32 R19, RZ, RZ, R0 ;  /* 0x000000ffff137224 */ /* 0x000fc600078e0000 */
        /* <DEDUP_REMOVED lines=35> */
[----:B0-----:R-:W4:Y:S04]  /*720f0*/  LDL.LU.64 R18, [R1+0x2790] ;  /* 0x0027900001127983 */ /* 0x001f280000300a00 */
[----:B------:R-:W2:Y:S04]  /*72100*/  LDL.LU.64 R16, [R1+0x2788] ;  /* 0x0027880001107983 */ /* 0x000ea80000300a00 */
[----:B------:R0:W-:Y:S04]  /*72110*/  STL.64 [R1+0x2538], R10 ;  /* 0x0025380a01007387 */ /* 0x0001e80000100a00 */
[----:B0-----:R-:W3:Y:S04]  /*72120*/  LDL.LU R10, [R1+0x60] ;  /* 0x00006000010a7983 */ /* 0x001ee80000300800 */
[----:B------:R-:W3:Y:S04]  /*72130*/  LDL.LU R11, [R1+0x64] ;  /* 0x00006400010b7983 */ /* 0x000ee80000300800 */
[----:B------:R0:W-:Y:S04]  /*72140*/  STL.64 [R1+0x2530], R8 ;  /* 0x0025300801007387 */ /* 0x0001e80000100a00 */
[----:B0-----:R-:W3:Y:S04]  /*72150*/  LDL.LU R9, [R1+0x239c] ;  /* 0x00239c0001097983 */ /* 0x001ee80000300800 */
[----:B------:R-:W4:Y:S01]  /*72160*/  LDL.LU R8, [R1+0x23a4] ;  /* 0x0023a40001087983 */ /* 0x000f220000300800 */
[----:B--2---:R-:W-:-:S03]  /*72170*/  IMAD R24, R24, 0x100, R16 ;  /* 0x0000010018187824 */ /* 0x004fc600078e0210 */
[----:B------:R-:W2:Y:S01]  /*72180*/  LDL.LU R16, [R1+0x2780] ;  /* 0x0027800001107983 */ /* 0x000ea20000300800 */
[----:B---3--:R-:W-:-:S03]  /*72190*/  IMAD R9, R9, 0x100, R17 ;  /* 0x0000010009097824 */ /* 0x008fc600078e0211 */
[----:B------:R-:W2:Y:S01]  /*721a0*/  LDL.LU R17, [R1+0x277c] ;  /* 0x00277c0001117983 */ /* 0x000ea20000300800 */
[----:B----4-:R-:W-:-:S03]  /*721b0*/  IMAD R8, R8, 0x100, R0 ;  /* 0x0000010008087824 */ /* 0x010fc600078e0200 */
[----:B------:R-:W3:Y:S01]  /*721c0*/  LDL.LU R0, [R1+0x2778] ;  /* 0x0027780001007983 */ /* 0x000ee20000300800 */
[----:B--2---:R-:W-:Y:S03]  /*721d0*/  HMMA.16816.F32 R12, R12, R16, R20 ;  /* 0x000000100c0c723c */ /* 0x004fe60000001814 */
[----:B------:R-:W2:Y:S04]  /*721e0*/  LDL.LU.64 R22, [R1+0x2770] ;  /* 0x0027700001167983 */ /* 0x000ea80000300a00 */
[----:B------:R-:W2:Y:S01]  /*721f0*/  LDL.LU.64 R20, [R1+0x2768] ;  /* 0x0027680001147983 */ /* 0x000ea20000300a00 */
[----:B---3--:R-:W-:-:S03]  /*72200*/  IMAD R0, R0, 0x100, R25 ;  /* 0x0000010000007824 */ /* 0x008fc600078e0219 */
[----:B------:R-:W-:Y:S04]  /*72210*/  STL.64 [R1+0x2578], R18 ;  /* 0x0025781201007387 */ /* 0x000fe80000100a00 */
[----:B------:R0:W-:Y:S04]  /*72220*/  STL.64 [R1+0x2570], R16 ;  /* 0x0025701001007387 */ /* 0x0001e80000100a00 */
[----:B------:R1:W-:Y:S04]  /*72230*/  STL.64 [R1+0x480], R12 ;  /* 0x0004800c01007387 */ /* 0x0003e80000100a00 */
[----:B------:R3:W-:Y:S04]  /*72240*/  STL.64 [R1+0x488], R14 ;  /* 0x0004880e01007387 */ /* 0x0007e80000100a00 */
[----:B0-----:R-:W4:Y:S04]  /*72250*/  LDL.LU R16, [R1+0x390] ;  /* 0x0003900001107983 */ /* 0x001f280000300800 */
[----:B------:R-:W4:Y:S04]  /*72260*/  LDL.LU R17, [R1+0x394] ;  /* 0x0003940001117983 */ /* 0x000f280000300800 */
[----:B------:R-:W4:Y:S04]  /*72270*/  LDL.LU R18, [R1+0x398] ;  /* 0x0003980001127983 */ /* 0x000f280000300800 */
[----:B------:R-:W4:Y:S01]  /*72280*/  LDL.LU R19, [R1+0x39c] ;  /* 0x00039c0001137983 */ /* 0x000f220000300800 */
[----:B-1----:R-:W-:-:S02]  /*72290*/  F2FP.F16.E4M3.UNPACK_B R12, R24 ;  /* 0x00000018ff0c723e */ /* 0x002fc400020006ff */
[----:B------:R-:W-:Y:S02]  /*722a0*/  F2FP.F16.E4M3.UNPACK_B R13, R9 ;  /* 0x00000009ff0d723e */ /* 0x000fe400020006ff */
[----:B---3--:R-:W-:Y:S02]  /*722b0*/  F2FP.F16.E4M3.UNPACK_B R14, R8 ;  /* 0x00000008ff0e723e */ /* 0x008fe400020006ff */
        /* <DEDUP_REMOVED lines=44> */
[----:B----4-:R-:W-:Y:S03]  /*72580*/  HMMA.16816.F32 R8, R12, R10, R16 ;  /* 0x0000000a0c08723c */ /* 0x010fe60000001810 */
[----:B------:R-:W4:-:S15]  /*72590*/  LDL.LU R0, [R1+0x12cc] ;  /* 0x0012cc0001007983 */ /* 0x000f1e0000300800 */
[----:B------:R-:W-:Y:S01]  /*725a0*/  NOP ;  /* 0x0000000000007918 */ /* 0x000fe20000000000 */
[----:B------:R0:W-:Y:S04]  /*725b0*/  STL.64 [R1+0x390], R8 ;  /* 0x0003900801007387 */ /* 0x0001e80000100a00 */
[----:B------:R1:W-:Y:S04]  /*725c0*/  STL.64 [R1+0x398], R10 ;  /* 0x0003980a01007387 */ /* 0x0003e80000100a00 */
[----:B0-----:R-:W4:Y:S01]  /*725d0*/  LDL.LU R8, [R1+0xf0] ;  /* 0x0000f00001087983 */ /* 0x001f220000300800 */
[C---:B---3--:R-:W-:Y:S08]  /*725e0*/  HMMA.16816.F32 R16, R12.reuse, R24, R4 ;  /* 0x000000180c10723c */ /* 0x048ff00000001804 */
[C---:B--2---:R-:W-:Y:S11]  /*725f0*/  HMMA.16816.F32 R4, R12.reuse, R26, R20 ;  /* 0x0000001a0c04723c */ /* 0x044ff60000001814 */
[----:B------:R-:W-:Y:S04]  /*72600*/  STL.64 [R1+0x370], R16 ;  /* 0x0003701001007387 */ /* 0x000fe80000100a00 */
[----:B------:R-:W-:Y:S04]  /*72610*/  STL.64 [R1+0x378], R18 ;  /* 0x0003781201007387 */ /* 0x000fe80000100a00 */
[----:B------:R0:W-:Y:S04]  /*72620*/  STL.64 [R1+0x350], R4 ;  /* 0x0003500401007387 */ /* 0x0001e80000100a00 */
[----:B------:R2:W-:Y:S04]  /*72630*/  STL.64 [R1+0x358], R6 ;  /* 0x0003580601007387 */ /* 0x0005e80000100a00 */
[----:B------:R-:W4:Y:S04]  /*72640*/  LDL.LU R9, [R1+0xf4] ;  /* 0x0000f40001097983 */ /* 0x000f280000300800 */
[----:B-1----:R-:W3:Y:S04]  /*72650*/  LDL.LU R10, [R1+0xf8] ;  /* 0x0000f800010a7983 */ /* 0x002ee80000300800 */
[----:B------:R-:W3:Y:S04]  /*72660*/  LDL.LU R11, [R1+0xfc] ;  /* 0x0000fc00010b7983 */ /* 0x000ee80000300800 */
[----:B0-----:R-:W3:Y:S04]  /*72670*/  LDL.LU R4, [R1+0x130] ;  /* 0x0001300001047983 */ /* 0x001ee80000300800 */
[----:B------:R-:W3:Y:S04]  /*72680*/  LDL.LU R5, [R1+0x134] ;  /* 0x0001340001057983 */ /* 0x000ee80000300800 */
[----:B--2---:R-:W2:Y:S04]  /*72690*/  LDL.LU R6, [R1+0x138] ;  /* 0x0001380001067983 */ /* 0x004ea80000300800 */
        /* <DEDUP_REMOVED lines=13> */
[----:B--2---:R0:W-:Y:S04]  /*72770*/  STL.64 [R1+0x25c8], R26 ;  /* 0x0025c81a01007387 */ /* 0x0041e80000100a00 */
[----:B0-----:R-:W2:Y:S04]  /*72780*/  LDL.LU R26, [R1] ;  /* 0x00000000011a7983 */ /* 0x001ea80000300800 */
[----:B------:R-:W2:Y:S04]  /*72790*/  LDL.LU R27, [R1+0x4] ;  /* 0x00000400011b7983 */ /* 0x000ea80000300800 */
[----:B------:R-:W-:Y:S04]  /*727a0*/  STL.64 [R1+0x25c0], R24 ;  /* 0x0025c01801007387 */ /* 0x000fe80000100a00 */
[----:B--2---:R-:W-:Y:S04]  /*727b0*/  STL.64 [R1+0x25e0], R26 ;  /* 0x0025e01a01007387 */ /* 0x004fe80000100a00 */
        /* <DEDUP_REMOVED lines=104> */
[----:B------:R-:W-:Y:S04]  /*72e40*/  STL.64 [R1+0x2548], R10 ;  /* 0x0025480a01007387 */ /* 0x000fe80000100a00 */
[----:B----4-:R0:W-:Y:S04]  /*72e50*/  STL.64 [R1+0x2540], R8 ;  /* 0x0025400801007387 */ /* 0x0101e80000100a00 */
        /* <DEDUP_REMOVED lines=71> */
[----:B------:R-:W3:Y:S04]  /*732d0*/  LDL.LU R28, [R1+0xe90] ;  /* 0x000e9000011c7983 */ /* 0x000ee80000300800 */
[----:B------:R-:W3:Y:S01]  /*732e0*/  LDL.LU R29, [R1+0x12d4] ;  /* 0x0012d400011d7983 */ /* 0x000ee20000300800 */
[----:B--2---:R-:W-:-:S15]  /*732f0*/  HMMA.16816.F32 R20, R12, R26, R20 ;  /* 0x0000001a0c14723c */ /* 0x004fde0000001814 */
[----:B------:R-:W-:-:S04]  /*73300*/  NOP ;  /* 0x0000000000007918 */ /* 0x000fc80000000000 */
[----:B------:R-:W-:Y:S04]  /*73310*/  STL.64 [R1+0x1d0], R20 ;  /* 0x0001d01401007387 */ /* 0x000fe80000100a00 */
[----:B------:R0:W-:Y:S04]  /*73320*/  STL.64 [R1+0x1d8], R22 ;  /* 0x0001d81601007387 */ /* 0x0001e80000100a00 */
[----:B0-----:R-:W3:Y:S04]  /*73330*/  LDL.LU.64 R22, [R1+0x25a8] ;  /* 0x0025a80001167983 */ /* 0x001ee80000300a00 */
[----:B------:R-:W3:Y:S04]  /*73340*/  LDL.LU.64 R20, [R1+0x25a0] ;  /* 0x0025a00001147983 */ /* 0x000ee80000300a00 */
[----:B------:R-:W2:Y:S01]  /*73350*/  LDL.LU R27, [R1+0x1078] ;  /* 0x00107800011b7983 */ /* 0x000ea20000300800 */
[----:B---3--:R-:W-:-:S15]  /*73360*/  HMMA.16816.F32 R20, R12, R24, R20 ;  /* 0x000000180c14723c */ /* 0x008fde0000001814 */
[----:B------:R-:W-:-:S04]  /*73370*/  NOP ;  /* 0x0000000000007918 */ /* 0x000fc80000000000 */
[----:B------:R-:W-:Y:S04]  /*73380*/  STL.64 [R1+0x1b0], R20 ;  /* 0x0001b01401007387 */ /* 0x000fe80000100a00 */
[----:B------:R0:W-:Y:S04]  /*73390*/  STL.64 [R1+0x1b8], R22 ;  /* 0x0001b81601007387 */ /* 0x0001e80000100a00 */
[----:B0-----:R-:W3:Y:S04]  /*733a0*/  LDL.LU.64 R22, [R1+0x2598] ;  /* 0x0025980001167983 */ /* 0x001ee80000300a00 */
[----:B------:R-:W4:Y:S04]  /*733b0*/  LDL.LU.64 R20, [R1+0x2590] ;  /* 0x0025900001147983 */ /* 0x000f280000300a00 */
[----:B--2---:R0:W-:Y:S04]  /*733c0*/  STL [R1+0x2528], R27 ;  /* 0x0025281b01007387 */ /* 0x0041e80000100800 */
[----:B------:R-:W2:Y:S04]  /*733d0*/  LDL.LU R24, [R1+0xd0] ;  /* 0x0000d00001187983 */ /* 0x000ea80000300800 */
[----:B------:R-:W2:Y:S04]  /*733e0*/  LDL.LU R25, [R1+0xd4] ;  /* 0x0000d40001197983 */ /* 0x000ea80000300800 */
[----:B------:R-:W2:Y:S04]  /*733f0*/  LDL.LU R26, [R1+0xd8] ;  /* 0x0000d800011a7983 */ /* 0x000ea80000300800 */
[----:B0-----:R-:W2:Y:S01]  /*73400*/  LDL.LU R27, [R1+0xdc] ;  /* 0x0000dc00011b7983 */ /* 0x001ea20000300800 */
[----:B---3--:R-:W-:-:S15]  /*73410*/  HMMA.16816.F32 R16, R12, R22, R16 ;  /* 0x000000160c10723c */ /* 0x008fde0000001810 */
[----:B------:R-:W-:-:S04]  /*73420*/  NOP ;  /* 0x0000000000007918 */ /* 0x000fc80000000000 */
[----:B------:R-:W-:Y:S04]  /*73430*/  STL.64 [R1+0x190], R16 ;  /* 0x0001901001007387 */ /* 0x000fe80000100a00 */
[----:B------:R0:W-:Y:S04]  /*73440*/  STL.64 [R1+0x198], R18 ;  /* 0x0001981201007387 */ /* 0x0001e80000100a00 */
[----:B0-----:R-:W4:Y:S04]  /*73450*/  LDL.LU.64 R18, [R1+0x2588] ;  /* 0x0025880001127983 */ /* 0x001f280000300a00 */
[----:B------:R-:W4:Y:S02]  /*73460*/  LDL.LU.64 R16, [R1+0x2580] ;  /* 0x0025800001107983 */ /* 0x000f240000300a00 */
[----:B----4-:R-:W-:Y:S02]  /*73470*/  HMMA.16816.F32 R20, R12, R20, R16 ;  /* 0x000000140c14723c */ /* 0x010fe40000001810 */
[----:B------:R-:W3:Y:S04]  /*73480*/  LDL.LU.64 R18, [R1+0x2578] ;  /* 0x0025780001127983 */ /* 0x000ee80000300a00 */
[----:B------:R-:W4:-:S13]  /*73490*/  LDL.LU.64 R16, [R1+0x2570] ;  /* 0x0025700001107983 */ /* 0x000f1a0000300a00 */
        /* <DEDUP_REMOVED lines=33> */
[----:B---3--:R-:W-:-:S15]  /*736b0*/  HMMA.16816.F32 R24, R12, R8, R24 ;  /* 0x000000080c18723c */ /* 0x008fde0000001818 */
[----:B------:R-:W-:-:S04]  /*736c0*/  NOP ;  /* 0x0000000000007918 */ /* 0x000fc80000000000 */
[----:B------:R0:W-:Y:S04]  /*736d0*/  STL.64 [R1+0xd0], R24 ;  /* 0x0000d01801007387 */ /* 0x0001e80000100a00 */
[----:B------:R1:W-:Y:S01]  /*736e0*/  STL.64 [R1+0xd8], R26 ;  /* 0x0000d81a01007387 */ /* 0x0003e20000100a00 */
[----:B0-----:R-:W0:Y:S03]  /*736f0*/  LDC R25, c[0x0][0x3a8] ;  /* 0x0000ea00ff197b82 */ /* 0x001e260000000800 */
[----:B-1----:R-:W3:Y:S01]  /*73700*/  LDL.LU R27, [R1+0x2528] ;  /* 0x00252800011b7983 */ /* 0x002ee20000300800 */
[----:B--2---:R-:W-:-:S15]  /*73710*/  HMMA.16816.F32 R4, R12, R10, R4 ;  /* 0x0000000a0c04723c */ /* 0x004fde0000001804 */
[----:B------:R-:W-:-:S04]  /*73720*/  NOP ;  /* 0x0000000000007918 */ /* 0x000fc80000000000 */
[----:B------:R-:W-:Y:S04]  /*73730*/  STL.64 [R1+0xac0], R4 ;  /* 0x000ac00401007387 */ /* 0x000fe80000100a00 */
[----:B------:R4:W-:Y:S02]  /*73740*/  STL.64 [R1+0xac8], R6 ;  /* 0x000ac80601007387 */ /* 0x0009e40000100a00 */
[----:B----4-:R-:W-:Y:S01]  /*73750*/  HMMA.16816.F32 R4, R12, R16, R20 ;  /* 0x000000100c04723c */ /* 0x010fe20000001814 */
[----:B---3--:R-:W-:-:S05]  /*73760*/  VIADD R27, R27, 0x1 ;  /* 0x000000011b1b7836 */ /* 0x008fca0000000000 */
[----:B------:R-:W-:-:S13]  /*73770*/  STL [R1+0x1078], R27 ;  /* 0x0010781b01007387 */ /* 0x000fda0000100800 */
[----:B------:R-:W-:Y:S04]  /*73780*/  STL.64 [R1+0xab0], R4 ;  /* 0x000ab00401007387 */ /* 0x000fe80000100a00 */
[----:B------:R-:W-:Y:S04]  /*73790*/  STL.64 [R1+0xab8], R6 ;  /* 0x000ab80601007387 */ /* 0x000fe80000100a00 */
[----:B------:R-:W2:Y:S01]  /*737a0*/  LDL.LU R12, [R1+0xe6c] ;  /* 0x000e6c00010c7983 */ /* 0x000ea20000300800 */
[----:B0-----:R-:W-:-:S05]  /*737b0*/  IMAD.SHL.U32 R25, R25, 0x40, RZ ;  /* 0x0000004019197824 */ /* 0x001fca00078e00ff */
[C---:B------:R-:W-:Y:S02]  /*737c0*/  IADD3 R28, P4, PT, R25.reuse, R28, RZ ;  /* 0x0000001c191c7210 */ /* 0x040fe40007f9e0ff */
[----:B------:R-:W-:-:S03]  /*737d0*/  IADD3 R29, P5, PT, R25, R29, RZ ;  /* 0x0000001d191d7210 */ /* 0x000fc60007fbe0ff */
[----:B------:R-:W-:Y:S04]  /*737e0*/  STL [R1+0xe90], R28 ;  /* 0x000e901c01007387 */ /* 0x000fe80000100800 */
[----:B--2---:R0:W-:Y:S04]  /*737f0*/  STL [R1+0x251c], R12 ;  /* 0x00251c0c01007387 */ /* 0x0041e80000100800 */
[----:B------:R-:W-:Y:S04]  /*73800*/  STL [R1+0x12d4], R29 ;  /* 0x0012d41d01007387 */ /* 0x000fe80000100800 */
[----:B0-----:R-:W2:Y:S01]  /*73810*/  LDL.LU R12, [R1+0x12b4] ;  /* 0x0012b400010c7983 */ /* 0x001ea20000300800 */
[----:B------:R-:W-:-:S05]  /*73820*/  IADD3 R0, P6, PT, R25, R0, RZ ;  /* 0x0000000019007210 */ /* 0x000fca0007fde0ff */
[----:B------:R-:W-:Y:S04]  /*73830*/  STL [R1+0x12cc], R0 ;  /* 0x0012cc0001007387 */ /* 0x000fe80000100800 */
        /* <DEDUP_REMOVED lines=25> */
[----:B------:R-:W-:-:S03]  /*739d0*/  ISETP.NE.U32.AND P0, PT, R27, UR7, PT ;  /* 0x000000071b007c0c */ /* 0x000fc6000bf05070 */
[----:B------:R-:W3:Y:S04]  /*739e0*/  LDL.LU R26, [R1+0x1280] ;  /* 0x00128000011a7983 */ /* 0x000ee80000300800 */
[----:B------:R-:W3:Y:S04]  /*739f0*/  LDL.LU R27, [R1+0x1254] ;  /* 0x00125400011b7983 */ /* 0x000ee80000300800 */
[----:B------:R-:W3:Y:S04]  /*73a00*/  LDL.LU R28, [R1+0x1278] ;  /* 0x00127800011c7983 */ /* 0x000ee80000300800 */
[----:B------:R-:W3:Y:S04]  /*73a10*/  LDL.LU R29, [R1+0x124c] ;  /* 0x00124c00011d7983 */ /* 0x000ee80000300800 */
[----:B------:R-:W3:Y:S01]  /*73a20*/  LDL.LU R0, [R1+0x1270] ;  /* 0x0012700001007983 */ /* 0x000ee20000300800 */
[----:B--2---:R-:W-:-:S05]  /*73a30*/  IADD3 R12, P1, PT, R25, R12, RZ ;  /* 0x0000000c190c7210 */ /* 0x004fca0007f3e0ff */
[----:B------:R0:W-:Y:S04]  /*73a40*/  STL [R1+0x12c4], R12 ;  /* 0x0012c40c01007387 */ /* 0x0001e80000100800 */
[----:B0-----:R-:W2:Y:S02]  /*73a50*/  LDL.LU R12, [R1+0x2524] ;  /* 0x00252400010c7983 */ /* 0x001ea40000300800 */
[----:B--2---:R-:W-:-:S05]  /*73a60*/  IADD3 R12, P2, PT, R25, R12, RZ ;  /* 0x0000000c190c7210 */ /* 0x004fca0007f5e0ff */
[----:B------:R0:W-:Y:S04]  /*73a70*/  STL [R1+0x12bc], R12 ;  /* 0x0012bc0c01007387 */ /* 0x0001e80000100800 */
[----:B0-----:R-:W2:Y:S02]  /*73a80*/  LDL.LU R12, [R1+0x2520] ;  /* 0x00252000010c7983 */ /* 0x001ea40000300800 */
[----:B--2---:R-:W-:-:S05]  /*73a90*/  IADD3 R12, P3, PT, R25, R12, RZ ;  /* 0x0000000c190c7210 */ /* 0x004fca0007f7e0ff */
[----:B------:R0:W-:Y:S04]  /*73aa0*/  STL [R1+0x12b4], R12 ;  /* 0x0012b40c01007387 */ /* 0x0001e80000100800 */
[----:B0-----:R-:W2:Y:S01]  /*73ab0*/  LDL.LU R12, [R1+0x251c] ;  /* 0x00251c00010c7983 */ /* 0x001ea20000300800 */
[----:B------:R-:W-:-:S05]  /*73ac0*/  SHF.R.S32.HI R15, RZ, 0x1f, R25 ;  /* 0x0000001fff0f7819 */ /* 0x000fca0000011419 */
[----:B----4-:R-:W-:Y:S01]  /*73ad0*/  IMAD.X R14, R15, 0x1, R14, P5 ;  /* 0x000000010f0e7824 */ /* 0x010fe200028e060e */
[----:B---3--:R-:W-:Y:S01]  /*73ae0*/  IADD3 R16, P5, PT, R25, R16, RZ ;  /* 0x0000001019107210 */ /* 0x008fe20007fbe0ff */
[----:B------:R-:W-:Y:S01]  /*73af0*/  IMAD.X R17, R15, 0x1, R17, P6 ;  /* 0x000000010f117824 */ /* 0x000fe200030e0611 */
[----:B------:R-:W-:Y:S01]  /*73b00*/  IADD3 R10, P6, PT, R25, R10, RZ ;  /* 0x0000000a190a7210 */ /* 0x000fe20007fde0ff */
        /* <DEDUP_REMOVED lines=16> */
[----:B------:R-:W-:-:S02]  /*73c10*/  IMAD.X R0, R15, 0x1, R0, P5 ;  /* 0x000000010f007824 */ /* 0x000fc400028e0600 */
[----:B--2---:R-:W-:Y:S01]  /*73c20*/  IMAD.X R12, R15, 0x1, R12, P4 ;  /* 0x000000010f0c7824 */ /* 0x004fe200020e060c */
[----:B------:R-:W-:-:S04]  /*73c30*/  IADD3 R13, P4, PT, R25, R13, RZ ;  /* 0x0000000d190d7210 */ /* 0x000fc80007f9e0ff */
        /* <DEDUP_REMOVED lines=8> */
[----:B------:R-:W-:-:S03]  /*73cc0*/  IMAD.X R5, R15, 0x1, R5, P4 ;  /* 0x000000010f057824 */ /* 0x000fc600020e0605 */
[----:B------:R-:W-:Y:S01]  /*73cd0*/  STL [R1+0x12b8], R9 ;  /* 0x0012b80901007387 */ /* 0x000fe20000100800 */
[----:B------:R-:W-:-:S03]  /*73ce0*/  IADD3 R2, P4, PT, R25, R2, RZ ;  /* 0x0000000219027210 */ /* 0x000fc60007f9e0ff */
        /* <DEDUP_REMOVED lines=17> */
[----:B------:R0:W-:Y:S04]  /*73e00*/  STL [R1+0x2518], R15 ;  /* 0x0025180f01007387 */ /* 0x0001e80000100800 */
[----:B------:R-:W-:Y:S04]  /*73e10*/  STL [R1+0x1278], R28 ;  /* 0x0012781c01007387 */ /* 0x000fe80000100800 */
[----:B0-----:R-:W2:Y:S04]  /*73e20*/  LDL.LU R15, [R1+0x1244] ;  /* 0x00124400010f7983 */ /* 0x001ea80000300800 */
[----:B------:R-:W-:Y:S04]  /*73e30*/  STL [R1+0x124c], R29 ;  /* 0x00124c1d01007387 */ /* 0x000fe80000100800 */
[----:B------:R-:W3:Y:S04]  /*73e40*/  LDL.LU R12, [R1+0x1234] ;  /* 0x00123400010c7983 */ /* 0x000ee80000300800 */
[----:B------:R-:W-:Y:S04]  /*73e50*/  STL [R1+0x1270], R0 ;  /* 0x0012700001007387 */ /* 0x000fe80000100800 */
[----:B---3--:R0:W-:Y:S04]  /*73e60*/  STL [R1+0x250c], R12 ;  /* 0x00250c0c01007387 */ /* 0x0081e80000100800 */
[----:B0-----:R-:W3:Y:S04]  /*73e70*/  LDL.LU R12, [R1+0x1260] ;  /* 0x00126000010c7983 */ /* 0x001ee80000300800 */
[----:B---3--:R0:W-:Y:S04]  /*73e80*/  STL [R1+0x2510], R12 ;  /* 0x0025100c01007387 */ /* 0x0081e80000100800 */
[----:B0-----:R-:W3:Y:S01]  /*73e90*/  LDL.LU R12, [R1+0x123c] ;  /* 0x00123c00010c7983 */ /* 0x001ee20000300800 */
[----:B--2---:R-:W-:-:S03]  /*73ea0*/  IADD3 R15, P5, PT, R25, R15, RZ ;  /* 0x0000000f190f7210 */ /* 0x004fc60007fbe0ff */
[----:B---3--:R0:W-:Y:S04]  /*73eb0*/  STL [R1+0x2514], R12 ;  /* 0x0025140c01007387 */ /* 0x0081e80000100800 */
[----:B0-----:R-:W2:Y:S04]  /*73ec0*/  LDL.LU R12, [R1+0x1268] ;  /* 0x00126800010c7983 */ /* 0x001ea80000300800 */
[----:B------:R-:W3:Y:S04]  /*73ed0*/  LDL.LU R13, [R1+0x1258] ;  /* 0x00125800010d7983 */ /* 0x000ee80000300800 */
        /* <DEDUP_REMOVED lines=25> */
[----:B------:R0:W-:Y:S04]  /*74070*/  STL [R1+0x1244], R15 ;  /* 0x0012440f01007387 */ /* 0x0001e80000100800 */
[----:B0-----:R-:W2:Y:S02]  /*74080*/  LDL.LU R15, [R1+0x2518] ;  /* 0x00251800010f7983 */ /* 0x001ea40000300800 */
[----:B--2---:R-:W-:-:S05]  /*74090*/  IMAD.X R12, R15, 0x1, R12, P6 ;  /* 0x000000010f0c7824 */ /* 0x004fca00030e060c */
[----:B------:R0:W-:Y:S04]  /*740a0*/  STL [R1+0x1268], R12 ;  /* 0x0012680c01007387 */ /* 0x0001e80000100800 */
[----:B0-----:R-:W2:Y:S02]  /*740b0*/  LDL.LU R12, [R1+0x2514] ;  /* 0x00251400010c7983 */ /* 0x001ea40000300800 */
[----:B--2---:R-:W-:-:S05]  /*740c0*/  IADD3 R12, P6, PT, R25, R12, RZ ;  /* 0x0000000c190c7210 */ /* 0x004fca0007fde0ff */
[----:B------:R0:W-:Y:S04]  /*740d0*/  STL [R1+0x123c], R12 ;  /* 0x00123c0c01007387 */ /* 0x0001e80000100800 */
[----:B0-----:R-:W2:Y:S02]  /*740e0*/  LDL.LU R12, [R1+0x2510] ;  /* 0x00251000010c7983 */ /* 0x001ea40000300800 */
[----:B--2---:R-:W-:-:S05]  /*740f0*/  IMAD.X R12, R15, 0x1, R12, P1 ;  /* 0x000000010f0c7824 */ /* 0x004fca00008e060c */
[----:B------:R0:W-:Y:S04]  /*74100*/  STL [R1+0x1260], R12 ;  /* 0x0012600c01007387 */ /* 0x0001e80000100800 */
[----:B0-----:R-:W2:Y:S01]  /*74110*/  LDL.LU R12, [R1+0x250c] ;  /* 0x00250c00010c7983 */ /* 0x001ea20000300800 */
[----:B---3--:R-:W-:Y:S01]  /*74120*/  IMAD.X R13, R15, 0x1, R13, P2 ;  /* 0x000000010f0d7824 */ /* 0x008fe200010e060d */
[----:B----4-:R-:W-:Y:S01]  /*74130*/  IADD3 R14, P2, PT, R25, R14, RZ ;  /* 0x0000000e190e7210 */ /* 0x010fe20007f5e0ff */
        /* <DEDUP_REMOVED lines=19> */
[----:B------:R-:W-:-:S02]  /*74270*/  IADD3 R0, P2, PT, R25, R0, RZ ;  /* 0x0000000019007210 */ /* 0x000fc40007f5e0ff */
[----:B--2---:R-:W-:-:S05]  /*74280*/  IADD3 R12, P1, PT, R25, R12, RZ ;  /* 0x0000000c190c7210 */ /* 0x004fca0007f3e0ff */
        /* <DEDUP_REMOVED lines=22> */
[----:B------:R-:W-:Y:S04]  /*743f0*/  STL [R1+0x1210], R22 ;  /* 0x0012101601007387 */ /* 0x000fe80000100800 */
[----:B------:R-:W-:Y:S01]  /*74400*/  STL [R1+0x11e4], R23 ;  /* 0x0011e41701007387 */ /* 0x000fe20000100800 */
[----:B------:R-:W-:-:S03]  /*74410*/  IADD3 R28, P1, PT, R25, R28, RZ ;  /* 0x0000001c191c7210 */ /* 0x000fc60007f3e0ff */
[----:B------:R-:W-:Y:S04]  /*74420*/  STL [R1+0x1208], R24 ;  /* 0x0012081801007387 */ /* 0x000fe80000100800 */
        /* <DEDUP_REMOVED lines=12> */
[----:B--2---:R-:W-:-:S03]  /*744f0*/  IMAD.X R25, R15, 0x1, R25, P3 ;  /* 0x000000010f197824 */ /* 0x004fc600018e0619 */
        /* <DEDUP_REMOVED lines=30> */
[----:B--2---:R-:W-:-:S05]  /*746e0*/  IADD3 R12, P3, PT, R25, R12, RZ ;  /* 0x0000000c190c7210 */ /* 0x004fca0007f7e0ff */
[----:B------:R0:W-:Y:S04]  /*746f0*/  STL [R1+0x11c4], R12 ;  /* 0x0011c40c01007387 */ /* 0x0001e80000100800 */
[----:B0-----:R-:W2:Y:S02]  /*74700*/  LDL.LU R12, [R1+0x2504] ;  /* 0x00250400010c7983 */ /* 0x001ea40000300800 */
[----:B--2---:R-:W-:-:S05]  /*74710*/  IMAD.X R12, R15, 0x1, R12, P4 ;  /* 0x000000010f0c7824 */ /* 0x004fca00020e060c */
[----:B------:R0:W-:Y:S04]  /*74720*/  STL [R1+0x11e8], R12 ;  /* 0x0011e80c01007387 */ /* 0x0001e80000100800 */
[----:B0-----:R-:W2:Y:S02]  /*74730*/  LDL.LU R12, [R1+0x2500] ;  /* 0x00250000010c7983 */ /* 0x001ea40000300800 */
[----:B--2---:R-:W-:-:S05]  /*74740*/  IADD3 R12, P4, PT, R25, R12, RZ ;  /* 0x0000000c190c7210 */ /* 0x004fca0007f9e0ff */
[----:B------:R0:W-:Y:S04]  /*74750*/  STL [R1+0x11bc], R12 ;  /* 0x0011bc0c01007387 */ /* 0x0001e80000100800 */
[----:B0-----:R-:W2:Y:S01]  /*74760*/  LDL.LU R12, [R1+0x24fc] ;  /* 0x0024fc00010c7983 */ /* 0x001ea20000300800 */
[----:B----4-:R-:W-:Y:S01]  /*74770*/  IMAD.X R14, R15, 0x1, R14, P6 ;  /* 0x000000010f0e7824 */ /* 0x010fe200030e060e */
        /* <DEDUP_REMOVED lines=21> */
[----:B---3--:R-:W-:-:S04]  /*748d0*/  IADD3 R13, P5, PT, R25, R13, RZ ;  /* 0x0000000d190d7210 */ /* 0x008fc80007fbe0ff */
        /* <DEDUP_REMOVED lines=99> */
[----:B------:R0:W-:Y:S04]  /*74f10*/  STL [R1+0x113c], R12 ;  /* 0x00113c0c01007387 */ /* 0x0001e80000100800 */
        /* <DEDUP_REMOVED lines=22> */
[----:B------:R-:W-:Y:S04]  /*75080*/  STL [R1+0x10ec], R23 ;  /* 0x0010ec1701007387 */ /* 0x000fe80000100800 */
[----:B------:R-:W-:Y:S04]  /*75090*/  STL [R1+0x1110], R24 ;  /* 0x0011101801007387 */ /* 0x000fe80000100800 */
[----:B------:R-:W-:Y:S04]  /*750a0*/  STL [R1+0x10e4], R26 ;  /* 0x0010e41a01007387 */ /* 0x000fe80000100800 */
[----:B------:R-:W-:Y:S04]  /*750b0*/  STL [R1+0x1108], R27 ;  /* 0x0011081b01007387 */ /* 0x000fe80000100800 */
[----:B0-----:R-:W2:Y:S01]  /*750c0*/  LDL.LU R12, [R1+0x2160] ;  /* 0x00216000010c7983 */ /* 0x001ea20000300800 */
[----:B------:R-:W-:Y:S01]  /*750d0*/  IADD3 R28, P2, PT, R28, UR6, RZ ;  /* 0x000000061c1c7c10 */ /* 0x000fe2000ff5e0ff */
[----:B------:R-:W-:-:S04]  /*750e0*/  IMAD.X R29, R15, 0x1, R29, P3 ;  /* 0x000000010f1d7824 */ /* 0x000fc800018e061d */
[----:B------:R-:W-:Y:S04]  /*750f0*/  STL [R1+0x2168], R28 ;  /* 0x0021681c01007387 */ /* 0x000fe80000100800 */
[----:B--2---:R0:W-:Y:S04]  /*75100*/  STL [R1+0x24e0], R12 ;  /* 0x0024e00c01007387 */ /* 0x0041e80000100800 */
[----:B------:R-:W-:Y:S04]  /*75110*/  STL [R1+0x1100], R29 ;  /* 0x0011001d01007387 */ /* 0x000fe80000100800 */
[----:B0-----:R-:W2:Y:S01]  /*75120*/  LDL.LU R12, [R1+0x10f0] ;  /* 0x0010f000010c7983 */ /* 0x001ea20000300800 */
[----:B------:R-:W-:-:S05]  /*75130*/  IADD3 R0, P3, PT, R0, UR6, RZ ;  /* 0x0000000600007c10 */ /* 0x000fca000ff7e0ff */
        /* <DEDUP_REMOVED lines=32> */
[----:B--2---:R-:W-:-:S05]  /*75340*/  IMAD.X R12, R15, 0x1, R12, P4 ;  /* 0x000000010f0c7824 */ /* 0x004fca00020e060c */
[----:B------:R0:W-:Y:S04]  /*75350*/  STL [R1+0x10f8], R12 ;  /* 0x0010f80c01007387 */ /* 0x0001e80000100800 */
[----:B0-----:R-:W2:Y:S02]  /*75360*/  LDL.LU R12, [R1+0x24e8] ;  /* 0x0024e800010c7983 */ /* 0x001ea40000300800 */
[----:B--2---:R-:W-:-:S05]  /*75370*/  IADD3 R12, P4, PT, R12, UR6, RZ ;  /* 0x000000060c0c7c10 */ /* 0x004fca000ff9e0ff */
[----:B------:R0:W-:Y:S04]  /*75380*/  STL [R1+0x2164], R12 ;  /* 0x0021640c01007387 */ /* 0x0001e80000100800 */
[----:B0-----:R-:W2:Y:S02]  /*75390*/  LDL.LU R12, [R1+0x24e4] ;  /* 0x0024e400010c7983 */ /* 0x001ea40000300800 */
[----:B--2---:R-:W-:-:S05]  /*753a0*/  IMAD.X R12, R15, 0x1, R12, P5 ;  /* 0x000000010f0c7824 */ /* 0x004fca00028e060c */
[----:B------:R0:W-:Y:S04]  /*753b0*/  STL [R1+0x10f0], R12 ;  /* 0x0010f00c01007387 */ /* 0x0001e80000100800 */
[----:B0-----:R-:W2:Y:S01]  /*753c0*/  LDL.LU R12, [R1+0x24e0] ;  /* 0x0024e000010c7983 */ /* 0x001ea20000300800 */
[C---:B---3--:R-:W-:Y:S01]  /*753d0*/  IMAD.X R13, R15.reuse, 0x1, R13, P6 ;  /* 0x000000010f0d7824 */ /* 0x048fe200030e060d */
[----:B----4-:R-:W-:Y:S01]  /*753e0*/  IADD3 R14, P6, PT, R14, UR6, RZ ;  /* 0x000000060e0e7c10 */ /* 0x010fe2000ffde0ff */
[----:B------:R-:W-:Y:S01]  /*753f0*/  IMAD.X R16, R15, 0x1, R16, P1 ;  /* 0x000000010f107824 */ /* 0x000fe200008e0610 */
[----:B------:R-:W-:Y:S02]  /*75400*/  IADD3 R17, P1, PT, R17, UR6, RZ ;  /* 0x0000000611117c10 */ /* 0x000fe4000ff3e0ff */
[----:B------:R-:W-:-:S02]  /*75410*/  IADD3.X R10, PT, PT, R10, UR4, RZ, P2, !PT ;  /* 0x000000040a0a7c10 */ /* 0x000fc400097fe4ff */
[----:B------:R-:W-:Y:S02]  /*75420*/  IADD3 R11, P2, PT, R11, UR6, RZ ;  /* 0x000000060b0b7c10 */ /* 0x000fe4000ff5e0ff */
[----:B------:R-:W-:Y:S02]  /*75430*/  IADD3.X R8, PT, PT, R8, UR4, RZ, P3, !PT ;  /* 0x0000000408087c10 */ /* 0x000fe40009ffe4ff */
[----:B------:R-:W-:Y:S02]  /*75440*/  IADD3 R9, P3, PT, R9, UR6, RZ ;  /* 0x0000000609097c10 */ /* 0x000fe4000ff7e0ff */
[----:B------:R-:W-:Y:S02]  /*75450*/  IADD3.X R6, PT, PT, R6, UR4, RZ, P4, !PT ;  /* 0x0000000406067c10 */ /* 0x000fe4000a7fe4ff */
        /* <DEDUP_REMOVED lines=11> */
[----:B--2---:R-:W-:-:S05]  /*75510*/  IADD3 R12, P5, PT, R12, UR6, RZ ;  /* 0x000000060c0c7c10 */ /* 0x004fca000ffbe0ff */
[----:B------:R0:W-:Y:S04]  /*75520*/  STL [R1+0x2160], R12 ;  /* 0x0021600c01007387 */ /* 0x0001e80000100800 */
[----:B------:R-:W-:Y:S04]  /*75530*/  STL [R1+0x10e8], R13 ;  /* 0x0010e80d01007387 */ /* 0x000fe80000100800 */
[----:B------:R-:W-:Y:S04]  /*75540*/  STL [R1+0x215c], R14 ;  /* 0x00215c0e01007387 */ /* 0x000fe80000100800 */
[----:B------:R-:W-:Y:S04]  /*75550*/  STL [R1+0x10e0], R16 ;  /* 0x0010e01001007387 */ /* 0x000fe80000100800 */
[----:B------:R-:W-:Y:S04]  /*75560*/  STL [R1+0x2158], R17 ;  /* 0x0021581101007387 */ /* 0x000fe80000100800 */
[----:B------:R-:W-:Y:S04]  /*75570*/  STL [R1+0x12ec], R10 ;  /* 0x0012ec0a01007387 */ /* 0x000fe80000100800 */
[----:B------:R-:W-:Y:S01]  /*75580*/  STL [R1+0x2154], R11 ;  /* 0x0021540b01007387 */ /* 0x000fe20000100800 */
[----:B------:R-:W-:-:S03]  /*75590*/  IADD3.X R4, PT, PT, R4, UR4, RZ, P5, !PT ;  /* 0x0000000404047c10 */ /* 0x000fc6000affe4ff */
[----:B------:R-:W-:Y:S01]  /*755a0*/  STL [R1+0x10dc], R8 ;  /* 0x0010dc0801007387 */ /* 0x000fe20000100800 */
[----:B------:R-:W-:-:S03]  /*755b0*/  IADD3 R5, P5, PT, R5, UR6, RZ ;  /* 0x0000000605057c10 */ /* 0x000fc6000ffbe0ff */
        /* <DEDUP_REMOVED lines=19> */
[----:B0-----:R-:W2:Y:S01]  /*756f0*/  LDL.LU R12, [R1+0x20f4] ;  /* 0x0020f400010c7983 */ /* 0x001ea20000300800 */
[----:B------:R-:W-:-:S02]  /*75700*/  IADD3.X R28, PT, PT, R28, UR4, RZ, P6, !PT ;  /* 0x000000041c1c7c10 */ /* 0x000fc4000b7fe4ff */
[----:B------:R-:W-:-:S03]  /*75710*/  IADD3 R29, P6, PT, R29, UR6, RZ ;  /* 0x000000061d1d7c10 */ /* 0x000fc6000ffde0ff */
[----:B------:R-:W-:Y:S04]  /*75720*/  STL [R1+0x2130], R28 ;  /* 0x0021301c01007387 */ /* 0x000fe80000100800 */
[----:B--2---:R0:W-:Y:S04]  /*75730*/  STL [R1+0x24d8], R12 ;  /* 0x0024d80c01007387 */ /* 0x0041e80000100800 */
[----:B------:R-:W-:Y:S04]  /*75740*/  STL [R1+0x2104], R29 ;  /* 0x0021041d01007387 */ /* 0x000fe80000100800 */
[----:B0-----:R-:W2:Y:S01]  /*75750*/  LDL.LU R12, [R1+0x2120] ;  /* 0x00212000010c7983 */ /* 0x001ea20000300800 */
[----:B------:R-:W-:-:S05]  /*75760*/  IADD3.X R0, PT, PT, R0, UR4, RZ, P1, !PT ;  /* 0x0000000400007c10 */ /* 0x000fca0008ffe4ff */
[----:B------:R-:W-:Y:S04]  /*75770*/  STL [R1+0x2128], R0 ;  /* 0x0021280001007387 */ /* 0x000fe80000100800 */
        /* <DEDUP_REMOVED lines=30> */
[----:B--2---:R-:W-:-:S05]  /*75960*/  IADD3 R12, P1, PT, R12, UR6, RZ ;  /* 0x000000060c0c7c10 */ /* 0x004fca000ff3e0ff */
[----:B------:R0:W-:Y:S04]  /*75970*/  STL [R1+0x20fc], R12 ;  /* 0x0020fc0c01007387 */ /* 0x0001e80000100800 */
[----:B0-----:R-:W2:Y:S02]  /*75980*/  LDL.LU R12, [R1+0x24dc] ;  /* 0x0024dc00010c7983 */ /* 0x001ea40000300800 */
[----:B--2---:R-:W-:-:S05]  /*75990*/  IADD3.X R12, PT, PT, R12, UR4, RZ, P2, !PT ;  /* 0x000000040c0c7c10 */ /* 0x004fca00097fe4ff */
[----:B------:R0:W-:Y:S04]  /*759a0*/  STL [R1+0x2120], R12 ;  /* 0x0021200c01007387 */ /* 0x0001e80000100800 */
[----:B0-----:R-:W2:Y:S01]  /*759b0*/  LDL.LU R12, [R1+0x24d8] ;  /* 0x0024d800010c7983 */ /* 0x001ea20000300800 */
[----:B---3--:R-:W-:Y:S02]  /*759c0*/  IADD3.X R13, PT, PT, R13, UR4, RZ, P3, !PT ;  /* 0x000000040d0d7c10 */ /* 0x008fe40009ffe4ff */
[----:B----4-:R-:W-:Y:S02]  /*759d0*/  IADD3 R14, P3, PT, R14, UR6, RZ ;  /* 0x000000060e0e7c10 */ /* 0x010fe4000ff7e0ff */
[----:B------:R-:W-:Y:S02]  /*759e0*/  IADD3.X R15, PT, PT, R15, UR4, RZ, P4, !PT ;  /* 0x000000040f0f7c10 */ /* 0x000fe4000a7fe4ff */
[----:B------:R-:W-:-:S02]  /*759f0*/  IADD3 R16, P4, PT, R16, UR6, RZ ;  /* 0x0000000610107c10 */ /* 0x000fc4000ff9e0ff */
[----:B------:R-:W-:Y:S02]  /*75a00*/  IADD3.X R17, PT, PT, R17, UR4, RZ, P5, !PT ;  /* 0x0000000411117c10 */ /* 0x000fe4000affe4ff */
[----:B------:R-:W-:Y:S02]  /*75a10*/  IADD3 R10, P5, PT, R10, UR6, RZ ;  /* 0x000000060a0a7c10 */ /* 0x000fe4000ffbe0ff */
[----:B------:R-:W-:Y:S02]  /*75a20*/  IADD3.X R11, PT, PT, R11, UR4, RZ, P6, !PT ;  /* 0x000000040b0b7c10 */ /* 0x000fe4000b7fe4ff */
[----:B------:R-:W-:Y:S02]  /*75a30*/  IADD3 R8, P6, PT, R8, UR6, RZ ;  /* 0x0000000608087c10 */ /* 0x000fe4000ffde0ff */
        /* <DEDUP_REMOVED lines=44> */
[----:B0-----:R-:W2:Y:S01]  /*75d00*/  LDL.LU R12, [R1+0x20a0] ;  /* 0x0020a000010c7983 */ /* 0x001ea20000300800 */
[----:B------:R-:W-:-:S02]  /*75d10*/  IADD3 R28, P3, PT, R28, UR6, RZ ;  /* 0x000000061c1c7c10 */ /* 0x000fc4000ff7e0ff */
[----:B------:R-:W-:-:S03]  /*75d20*/  IADD3.X R29, PT, PT, R29, UR4, RZ, P4, !PT ;  /* 0x000000041d1d7c10 */ /* 0x000fc6000a7fe4ff */
        /* <DEDUP_REMOVED lines=36> */
[----:B--2---:R-:W-:-:S05]  /*75f70*/  IADD3.X R12, PT, PT, R12, UR4, RZ, P5, !PT ;  /* 0x000000040c0c7c10 */ /* 0x004fca000affe4ff */
[----:B------:R0:W-:Y:S04]  /*75f80*/  STL [R1+0x20a8], R12 ;  /* 0x0020a80c01007387 */ /* 0x0001e80000100800 */
[----:B0-----:R-:W2:Y:S02]  /*75f90*/  LDL.LU R12, [R1+0x24d4] ;  /* 0x0024d400010c7983 */ /* 0x001ea40000300800 */
[----:B--2---:R-:W-:-:S05]  /*75fa0*/  IADD3 R12, P5, PT, R12, UR6, RZ ;  /* 0x000000060c0c7c10 */ /* 0x004fca000ffbe0ff */
[----:B------:R0:W-:Y:S04]  /*75fb0*/  STL [R1+0x207c], R12 ;  /* 0x00207c0c01007387 */ /* 0x0001e80000100800 */
[----:B0-----:R-:W2:Y:S01]  /*75fc0*/  LDL.LU R12, [R1+0x24d0] ;  /* 0x0024d000010c7983 */ /* 0x001ea20000300800 */
[----:B----4-:R-:W-:Y:S02]  /*75fd0*/  IADD3.X R14, PT, PT, R14, UR4, RZ, P1, !PT ;  /* 0x000000040e0e7c10 */ /* 0x010fe40008ffe4ff */
[----:B---3--:R-:W-:Y:S02]  /*75fe0*/  IADD3 R15, P1, PT, R15, UR6, RZ ;  /* 0x000000060f0f7c10 */ /* 0x008fe4000ff3e0ff */
        /* <DEDUP_REMOVED lines=18> */
[----:B--2---:R-:W-:Y:S02]  /*76110*/  IADD3.X R12, PT, PT, R12, UR4, RZ, P6, !PT ;  /* 0x000000040c0c7c10 */ /* 0x004fe4000b7fe4ff */
[----:B------:R-:W-:-:S03]  /*76120*/  IADD3 R13, P6, PT, R13, UR6, RZ ;  /* 0x000000060d0d7c10 */ /* 0x000fc6000ffde0ff */
[----:B------:R0:W-:Y:S04]  /*76130*/  STL [R1+0x20a0], R12 ;  /* 0x0020a00c01007387 */ /* 0x0001e80000100800 */
        /* <DEDUP_REMOVED lines=2811> */
[----:B------:R-:W-:-:S02]  /*810f0*/  IADD3.X R29, PT, PT, R29, UR4, RZ, P1, !PT ;  /* 0x000000041d1d7c10 */ /* 0x000fc40008ffe4ff */
[----:B------:R-:W-:Y:S02]  /*81100*/  IADD3 R0, P1, PT, R0, UR6, RZ ;  /* 0x0000000600007c10 */ /* 0x000fe4000ff3e0ff */
[----:B------:R-:W-:Y:S02]  /*81110*/  IADD3 R28, P6, PT, R28, UR6, RZ ;  /* 0x000000061c1c7c10 */ /* 0x000fe4000ffde0ff */
[----:B--2---:R-:W-:-:S05]  /*81120*/  IADD3 R12, P5, PT, R12, UR6, RZ ;  /* 0x000000060c0c7c10 */ /* 0x004fca000ffbe0ff */
        /* <DEDUP_REMOVED lines=30> */
[----:B------:R0:W-:Y:S04]  /*81310*/  STL [R1+0x2278], R0 ;  /* 0x0022780001007387 */ /* 0x0001e80000100800 */
[----:B------:R-:W-:Y:S04]  /*81320*/  STL [R1+0x2270], R28 ;  /* 0x0022701c01007387 */ /* 0x000fe80000100800 */
[----:B0-----:R-:W2:Y:S04]  /*81330*/  LDL.LU R0, [R1+0x2224] ;  /* 0x0022240001007983 */ /* 0x001ea80000300800 */
        /* <DEDUP_REMOVED lines=49> */
[----:B--2---:R-:W-:-:S05]  /*81650*/  IADD3.X R0, PT, PT, R0, UR4, RZ, P3, !PT ;  /* 0x0000000400007c10 */ /* 0x004fca0009ffe4ff */
[----:B------:R0:W-:Y:S04]  /*81660*/  STL [R1+0x2224], R0 ;  /* 0x0022240001007387 */ /* 0x0001e80000100800 */
[----:B0-----:R-:W2:Y:S01]  /*81670*/  LDL.LU R0, [R1+0x23dc] ;  /* 0x0023dc0001007983 */ /* 0x001ea20000300800 */
[----:B------:R-:W-:-:S05]  /*81680*/  IADD3 R12, P3, PT, R12, UR6, RZ ;  /* 0x000000060c0c7c10 */ /* 0x000fca000ff7e0ff */
        /* <DEDUP_REMOVED lines=36> */
[----:B------:R-:W-:Y:S04]  /*818d0*/  STL [R1+0x227c], R23 ;  /* 0x00227c1701007387 */ /* 0x000fe80000100800 */
[----:B------:R-:W-:Y:S01]  /*818e0*/  STL [R1+0x22c0], R24 ;  /* 0x0022c01801007387 */ /* 0x000fe20000100800 */
[----:B------:R-:W-:-:S03]  /*818f0*/  IADD3.X R28, PT, PT, R28, UR4, RZ, P5, !PT ;  /* 0x000000041c1c7c10 */ /* 0x000fc6000affe4ff */
[----:B------:R-:W-:Y:S01]  /*81900*/  STL [R1+0x2284], R25 ;  /* 0x0022841901007387 */ /* 0x000fe20000100800 */
[----:B------:R-:W-:-:S03]  /*81910*/  IADD3.X R29, PT, PT, R29, UR4, RZ, P6, !PT ;  /* 0x000000041d1d7c10 */ /* 0x000fc6000b7fe4ff */
[----:B------:R-:W-:Y:S04]  /*81920*/  STL [R1+0x22bc], R26 ;  /* 0x0022bc1a01007387 */ /* 0x000fe80000100800 */
[----:B------:R-:W-:Y:S01]  /*81930*/  STL [R1+0x228c], R27 ;  /* 0x00228c1b01007387 */ /* 0x000fe20000100800 */
[----:B--2---:R-:W-:-:S05]  /*81940*/  IADD3.X R0, PT, PT, R0, UR4, RZ, P1, !PT ;  /* 0x0000000400007c10 */ /* 0x004fca0008ffe4ff */
[----:B------:R0:W-:Y:S04]  /*81950*/  STL [R1+0x22a4], R0 ;  /* 0x0022a40001007387 */ /* 0x0001e80000100800 */
[----:B------:R1:W-:Y:S04]  /*81960*/  STL [R1+0x2294], R28 ;  /* 0x0022941c01007387 */ /* 0x0003e80000100800 */
[----:B0-----:R0:W5:Y:S04]  /*81970*/  LDL.LU R0, [R1+0x23d8] ;  /* 0x0023d80001007983 */ /* 0x0011680000300800 */
[----:B------:R2:W-:Y:S04]  /*81980*/  STL [R1+0x229c], R29 ;  /* 0x00229c1d01007387 */ /* 0x0005e80000100800 */
[----:B-1----:R-:W3:Y:S04]  /*81990*/  LDL.LU R28, [R1+0x22ac] ;  /* 0x0022ac00011c7983 */ /* 0x002ee80000300800 */
[----:B--2---:R-:W2:Y:S01]  /*819a0*/  LDL.LU R29, [R1+0x22b4] ;  /* 0x0022b400011d7983 */ /* 0x004ea20000300800 */
[----:B---3--:R-:W-:-:S02]  /*819b0*/  IADD3.X R28, PT, PT, R28, UR4, RZ, P2, !PT ;  /* 0x000000041c1c7c10 */ /* 0x008fc400097fe4ff */
[----:B--2---:R-:W-:-:S05]  /*819c0*/  IADD3.X R29, PT, PT, R29, UR4, RZ, P3, !PT ;  /* 0x000000041d1d7c10 */ /* 0x004fca0009ffe4ff */
[----:B------:R0:W-:Y:S04]  /*819d0*/  STL [R1+0x22b4], R29 ;  /* 0x0022b41d01007387 */ /* 0x0001e80000100800 */
[----:B------:R0:W-:Y:S01]  /*819e0*/  STL [R1+0x22ac], R28 ;  /* 0x0022ac1c01007387 */ /* 0x0001e20000100800 */
[----:B------:R-:W-:Y:S05]  /*819f0*/  @P0 BRA `(.L_x_2) ;  /* 0xfffffb9c00b00947 */ /* 0x000fea000383ffff */
.L_x_1:
[----:B------:R3:W-:Y:S01]  /*81a00*/  STL [R1+0x2500], R5 ;  /* 0x0025000501007387 */ /* 0x0007e20000100800 */
[----:B------:R-:W4:Y:S03]  /*81a10*/  LDCU UR20, c[0x0][0x3b8] ;  /* 0x00007700ff1477ac */ /* 0x000f260008000800 */
[----:B------:R-:W-:Y:S01]  /*81a20*/  STL [R1+0x24fc], R6 ;  /* 0x0024fc0601007387 */ /* 0x000fe20000100800 */
[----:B------:R-:W0:Y:S03]  /*81a30*/  LDCU UR16, c[0x0][0x3b4] ;  /* 0x00007680ff1077ac */ /* 0x000e260008000800 */
[----:B------:R-:W-:Y:S01]  /*81a40*/  STL [R1+0x24f8], R7 ;  /* 0x0024f80701007387 */ /* 0x000fe20000100800 */
[----:B------:R-:W1:Y:S01]  /*81a50*/  LDCU.64 UR38, c[0x0][0x398] ;  /* 0x00007300ff2677ac */ /* 0x000e620008000a00 */
[----:B---3--:R-:W-:-:S02]  /*81a60*/  MOV.SPILL R5, UR41 ;  /* 0x0000002900057c02 */ /* 0x008fc40009000f00 */
[----:B------:R-:W-:Y:S01]  /*81a70*/  STL [R1+0x24f4], R16 ;  /* 0x0024f41001007387 */ /* 0x000fe20000100800 */
[----:B------:R-:W3:Y:S03]  /*81a80*/  LDCU UR77, c[0x0][0x39c] ;  /* 0x00007380ff4d77ac */ /* 0x000ee60008000800 */
[----:B------:R-:W-:Y:S01]  /*81a90*/  STL [R1+0x24f0], R4 ;  /* 0x0024f00401007387 */ /* 0x000fe20000100800 */
[----:B------:R-:W2:Y:S03]  /*81aa0*/  LDCU.64 UR42, c[0x0][0x390] ;  /* 0x00007200ff2a77ac */ /* 0x000ea60008000a00 */
[----:B------:R0:W-:Y:S01]  /*81ab0*/  STL [R1+0x24ec], R3 ;  /* 0x0024ec0301007387 */ /* 0x0001e20000100800 */
[C---:B----45:R-:W-:Y:S01]  /*81ac0*/  IMAD R10, R0.reuse, UR20, RZ ;  /* 0x00000014000a7c24 */ /* 0x070fe2000f8e02ff */
[----:B------:R-:W4:Y:S02]  /*81ad0*/  LDCU UR15, c[0x0][0x3b8] ;  /* 0x00007700ff0f77ac */ /* 0x000f240008000800 */
[----:B------:R-:W-:Y:S01]  /*81ae0*/  STL [R1+0x24d8], R27 ;  /* 0x0024d81b01007387 */ /* 0x000fe20000100800 */
[----:B------:R-:W-:Y:S01]  /*81af0*/  VIADD R11, R0, 0x1ff ;  /* 0x000001ff000b7836 */ /* 0x000fe20000000000 */
[----:B------:R-:W1:Y:S02]  /*81b00*/  LDCU UR19, c[0x0][0x3b8] ;  /* 0x00007700ff1377ac */ /* 0x000e640008000800 */
[----:B------:R-:W-:Y:S01]  /*81b10*/  STL [R1+0x24d4], R26 ;  /* 0x0024d41a01007387 */ /* 0x000fe20000100800 */
[----:B0-----:R-:W-:Y:S01]  /*81b20*/  MOV.SPILL R3, UR40 ;  /* 0x0000002800037c02 */ /* 0x001fe20009000f00 */
[----:B------:R-:W-:-:S02]  /*81b30*/  VIADD R9, R10, UR20 ;  /* 0x000000140a097c36 */ /* 0x000fc40008000000 */
[----:B------:R-:W-:Y:S01]  /*81b40*/  STL [R1+0x24d0], R25 ;  /* 0x0024d01901007387 */ /* 0x000fe20000100800 */
[----:B--2---:R-:W-:Y:S01]  /*81b50*/  LOP3.LUT R2, R2, 0xfeffffff, RZ, 0xc0, !PT ;  /* 0xfeffffff02027812 */ /* 0x004fe200078ec0ff */
[----:B------:R-:W0:Y:S02]  /*81b60*/  LDCU UR9, c[0x0][0x3b8] ;  /* 0x00007700ff0977ac */ /* 0x000e240008000800 */
[----:B------:R-:W-:Y:S01]  /*81b70*/  STL [R1+0x24cc], R24 ;  /* 0x0024cc1801007387 */ /* 0x000fe20000100800 */
[----:B------:R-:W2:Y:S03]  /*81b80*/  LDCU UR10, c[0x0][0x3b8] ;  /* 0x00007700ff0a77ac */ /* 0x000ea60008000800 */
[----:B------:R-:W-:Y:S01]  /*81b90*/  STL [R1+0x24c8], R23 ;  /* 0x0024c81701007387 */ /* 0x000fe20000100800 */
[----:B------:R-:W0:Y:S03]  /*81ba0*/  LDCU UR8, c[0x0][0x3b8] ;  /* 0x00007700ff0877ac */ /* 0x000e260008000800 */
        /* <DEDUP_REMOVED lines=8> */
[----:B-1----:R-:W2:Y:S01]  /*81c30*/  LDL.LU R4, [R1+0x23d4] ;  /* 0x0023d40001047983 */ /* 0x002ea20000300800 */
[----:B------:R-:W-:Y:S01]  /*81c40*/  VIADD R8, R9, UR20 ;  /* 0x0000001409087c36 */ /* 0x000fe20008000000 */
[----:B------:R-:W1:Y:S01]  /*81c50*/  LDCU UR14, c[0x0][0x3b8] ;  /* 0x00007700ff0e77ac */ /* 0x000e620008000800 */
[----:B------:R-:W0:Y:S01]  /*81c60*/  S2UR UR5, SR_CgaCtaId ;  /* 0x00000000000579c3 */ /* 0x000e220000008800 */
[----:B------:R-:W-:Y:S01]  /*81c70*/  STL [R1+0xf88], R5 ;  /* 0x000f880501007387 */ /* 0x000fe20000100800 */
[----:B------:R-:W0:Y:S03]  /*81c80*/  LDCU UR13, c[0x0][0x3b8] ;  /* 0x00007700ff0d77ac */ /* 0x000e260008000800 */
[----:B------:R3:W-:Y:S01]  /*81c90*/  STL [R1+0xe88], R3 ;  /* 0x000e880301007387 */ /* 0x0007e20000100800 */
[----:B------:R-:W0:Y:S03]  /*81ca0*/  LDCU UR11, c[0x0][0x3b8] ;  /* 0x00007700ff0b77ac */ /* 0x000e260008000800 */
[----:B------:R-:W-:Y:S01]  /*81cb0*/  STL [R1+0x2504], R10 ;  /* 0x0025040a01007387 */ /* 0x000fe20000100800 */
[----:B------:R-:W0:Y:S03]  /*81cc0*/  LDCU UR70, c[0x0][0x3b8] ;  /* 0x00007700ff4677ac */ /* 0x000e260008000800 */
[----:B------:R-:W-:Y:S01]  /*81cd0*/  STL [R1+0x2508], R9 ;  /* 0x0025080901007387 */ /* 0x000fe20000100800 */
[----:B---3--:R-:W-:Y:S01]  /*81ce0*/  VIADD R3, R8, UR20 ;  /* 0x0000001408037c36 */ /* 0x008fe20008000000 */
[----:B------:R-:W3:Y:S02]  /*81cf0*/  LDCU UR71, c[0x0][0x3b8] ;  /* 0x00007700ff4777ac */ /* 0x000ee40008000800 */
[----:B------:R-:W-:Y:S01]  /*81d00*/  STL [R1+0x250c], R8 ;  /* 0x00250c0801007387 */ /* 0x000fe20000100800 */
[----:B------:R-:W0:Y:S03]  /*81d10*/  LDCU UR72, c[0x0][0x3b8] ;  /* 0x00007700ff4877ac */ /* 0x000e260008000800 */
[----:B------:R1:W-:Y:S01]  /*81d20*/  STL [R1+0x8b0], R3 ;  /* 0x0008b00301007387 */ /* 0x0003e20000100800 */
[----:B------:R-:W0:Y:S01]  /*81d30*/  LDCU UR75, c[0x0][0x3b8] ;  /* 0x00007700ff4b77ac */ /* 0x000e220008000800 */
[----:B------:R-:W0:Y:S01]  /*81d40*/  LDCU UR22, c[0x0][0x3b8] ;  /* 0x00007700ff1677ac */ /* 0x000e220008000800 */
[----:B-1----:R-:W-:Y:S01]  /*81d50*/  VIADD R3, R3, UR20 ;  /* 0x0000001403037c36 */ /* 0x002fe20008000000 */
[----:B------:R-:W1:Y:S04]  /*81d60*/  LDCU UR23, c[0x0][0x3b8] ;  /* 0x00007700ff1777ac */ /* 0x000e680008000800 */
[----:B------:R0:W-:Y:S01]  /*81d70*/  STL [R1+0x8b4], R3 ;  /* 0x0008b40301007387 */ /* 0x0001e20000100800 */
[----:B------:R-:W1:Y:S01]  /*81d80*/  LDCU UR24, c[0x0][0x3b8] ;  /* 0x00007700ff1877ac */ /* 0x000e620008000800 */
[----:B------:R-:W1:Y:S01]  /*81d90*/  LDCU UR25, c[0x0][0x3b8] ;  /* 0x00007700ff1977ac */ /* 0x000e620008000800 */
[----:B------:R-:W1:Y:S01]  /*81da0*/  LDCU UR26, c[0x0][0x3b8] ;  /* 0x00007700ff1a77ac */ /* 0x000e620008000800 */
[----:B0-----:R-:W-:Y:S01]  /*81db0*/  VIADD R3, R3, UR20 ;  /* 0x0000001403037c36 */ /* 0x001fe20008000000 */
[----:B------:R-:W0:Y:S04]  /*81dc0*/  LDCU UR27, c[0x0][0x3b8] ;  /* 0x00007700ff1b77ac */ /* 0x000e280008000800 */
        /* <DEDUP_REMOVED lines=37> */
[----:B------:R-:W1:Y:S01]  /*82020*/  LDCU UR57, c[0x0][0x3b8] ;  /* 0x00007700ff3977ac */ /* 0x000e620008000800 */
[----:B------:R-:W0:Y:S01]  /*82030*/  LDCU UR58, c[0x0][0x3b8] ;  /* 0x00007700ff3a77ac */ /* 0x000e220008000800 */
        /* <DEDUP_REMOVED lines=16> */
[----:B------:R-:W-:Y:S01]  /*82140*/  UMOV UR4, 0x400 ;  /* 0x0000040000047882 */ /* 0x000fe20000000000 */
[----:B------:R-:W0:Y:S01]  /*82150*/  LDCU UR40, c[0x0][0x39c] ;  /* 0x00007380ff2877ac */ /* 0x000e220008000800 */
[----:B------:R-:W-:Y:S01]  /*82160*/  ULEA UR4, UR5, UR4, 0x18 ;  /* 0x0000000405047291 */ /* 0x000fe2000f8ec0ff */
[----:B------:R-:W0:Y:S01]  /*82170*/  LDCU UR5, c[0x0][0x3b8] ;  /* 0x00007700ff0577ac */ /* 0x000e220008000800 */
[----:B------:R-:W0:Y:S01]  /*82180*/  LDCU UR41, c[0x0][0x39c] ;  /* 0x00007380ff2977ac */ /* 0x000e220008000800 */
[C---:B--2---:R-:W-:Y:S01]  /*82190*/  IMAD R17, R4.reuse, UR16, RZ ;  /* 0x0000001004117c24 */ /* 0x044fe2000f8e02ff */
[----:B------:R-:W-:Y:S01]  /*821a0*/  BAR.SYNC.DEFER_BLOCKING 0x0 ;  /* 0x0000000000007b1d */ /* 0x000fe20000010000 */
[----:B------:R-:W-:-:S03]  /*821b0*/  ISETP.GE.AND P6, PT, R4, UR38, PT ;  /* 0x0000002604007c0c */ /* 0x000fc6000bfc6270 */
[----:B------:R-:W-:Y:S02]  /*821c0*/  IADD3 R18, P0, PT, R17, UR42, RZ ;  /* 0x0000002a11127c10 */ /* 0x000fe4000ff1e0ff */
[----:B------:R-:W-:Y:S01]  /*821d0*/  ISETP.LT.AND P5, PT, R11, UR77, !P6 ;  /* 0x0000004d0b007c0c */ /* 0x000fe2000f7a1270 */
[----:B------:R-:W-:Y:S01]  /*821e0*/  VIADD R11, R0, 0xb1 ;  /* 0x000000b1000b7836 */ /* 0x000fe20000000000 */
[----:B------:R-:W-:Y:S01]  /*821f0*/  LEA.HI.X.SX32 R17, R17, UR43, 0x1, P0 ;  /* 0x0000002b11117c11 */ /* 0x000fe200080f0eff */
[----:B------:R-:W-:Y:S01]  /*82200*/  STL [R1+0x2510], R18 ;  /* 0x0025101201007387 */ /* 0x000fe20000100800 */
[----:B------:R-:W2:Y:S02]  /*82210*/  LDCU UR16, c[0x0][0x3b8] ;  /* 0x00007700ff1077ac */ /* 0x000ea40008000800 */
[----:B------:R-:W-:Y:S01]  /*82220*/  ISETP.LT.AND P0, PT, R11, UR39, !P6 ;  /* 0x000000270b007c0c */ /* 0x000fe2000f701270 */
[----:B------:R0:W-:Y:S01]  /*82230*/  STL [R1+0x8d4], R3 ;  /* 0x0008d40301007387 */ /* 0x0001e20000100800 */
[----:B------:R-:W1:Y:S03]  /*82240*/  LDCU UR38, c[0x0][0x3b8] ;  /* 0x00007700ff2677ac */ /* 0x000e660008000800 */
[----:B------:R-:W-:Y:S01]  /*82250*/  STL [R1+0x2514], R17 ;  /* 0x0025141101007387 */ /* 0x000fe20000100800 */
[----:B------:R-:W1:Y:S01]  /*82260*/  LDCU UR77, c[0x0][0x3b8] ;  /* 0x00007700ff4d77ac */ /* 0x000e620008000800 */
[----:B------:R-:W1:Y:S01]  /*82270*/  LDCU UR42, c[0x0][0x3b8] ;  /* 0x00007700ff2a77ac */ /* 0x000e620008000800 */
[----:B0-----:R-:W-:-:S05]  /*82280*/  VIADD R3, R3, UR20 ;  /* 0x0000001403037c36 */ /* 0x001fca0008000000 */
[----:B------:R-:W-:Y:S01]  /*82290*/  @P0 LOP3.LUT R2, R2, 0x1000000, RZ, 0xfc, !PT ;  /* 0x0100000002020812 */ /* 0x000fe200078efcff */
[----:B------:R-:W0:Y:S01]  /*822a0*/  LDCU UR43, c[0x0][0x3b8] ;  /* 0x00007700ff2b77ac */ /* 0x000e220008000800 */
[----:B------:R1:W-:Y:S01]  /*822b0*/  STL [R1+0x8d8], R3 ;  /* 0x0008d80301007387 */ /* 0x0003e20000100800 */
[----:B------:R-:W0:Y:S03]  /*822c0*/  LDCU UR39, c[0x0][0x3b8] ;  /* 0x00007700ff2777ac */ /* 0x000e260008000800 */
[----:B------:R2:W-:Y:S01]  /*822d0*/  STL [R1+0x2518], R0 ;  /* 0x0025180001007387 */ /* 0x0005e20000100800 */
[----:B-1----:R-:W-:-:S04]  /*822e0*/  VIADD R3, R3, UR20 ;  /* 0x0000001403037c36 */ /* 0x002fc80008000000 */
[----:B--2---:R-:W-:Y:S01]  /*822f0*/  VIADD R0, R3, UR20 ;  /* 0x0000001403007c36 */ /* 0x004fe20008000000 */
[----:B------:R-:W-:Y:S01]  /*82300*/  STL [R1+0x8dc], R3 ;  /* 0x0008dc0301007387 */ /* 0x000fe20000100800 */
[----:B------:R-:W1:Y:S03]  /*82310*/  LDCU UR20, c[0x0][0x3b8] ;  /* 0x00007700ff1477ac */ /* 0x000e660008000800 */
[----:B------:R-:W-:Y:S04]  /*82320*/  STL [R1+0x251c], R2 ;  /* 0x00251c0201007387 */ /* 0x000fe80000100800 */
[----:B------:R4:W-:Y:S02]  /*82330*/  STL [R1+0x8e0], R0 ;  /* 0x0008e00001007387 */ /* 0x0009e40000100800 */
[----:B----4-:R-:W-:Y:S01]  /*82340*/  VIADD R0, R0, UR15 ;  /* 0x0000000f00007c36 */ /* 0x010fe20008000000 */
[----:B------:R-:W2:Y:S04]  /*82350*/  LDCU UR15, c[0x0][0x3b8] ;  /* 0x00007700ff0f77ac */ /* 0x000ea80008000800 */
[----:B------:R4:W-:Y:S02]  /*82360*/  STL [R1+0x8e4], R0 ;  /* 0x0008e40001007387 */ /* 0x0009e40000100800 */
[----:B----4-:R-:W-:Y:S01]  /*82370*/  VIADD R0, R0, UR19 ;  /* 0x0000001300007c36 */ /* 0x010fe20008000000 */
[----:B------:R-:W4:Y:S04]  /*82380*/  LDCU UR19, c[0x0][0x3b8] ;  /* 0x00007700ff1377ac */ /* 0x000f280008000800 */
[----:B------:R0:W-:Y:S02]  /*82390*/  STL [R1+0x8e8], R0 ;  /* 0x0008e80001007387 */ /* 0x0001e40000100800 */
[----:B0-----:R-:W-:Y:S01]  /*823a0*/  VIADD R0, R0, UR9 ;  /* 0x0000000900007c36 */ /* 0x001fe20008000000 */
[----:B------:R-:W0:Y:S04]  /*823b0*/  LDCU UR9, c[0x0][0x3b8] ;  /* 0x00007700ff0977ac */ /* 0x000e280008000800 */
[----:B------:R1:W-:Y:S02]  /*823c0*/  STL [R1+0x8ec], R0 ;  /* 0x0008ec0001007387 */ /* 0x0003e40000100800 */
[----:B-1----:R-:W-:Y:S01]  /*823d0*/  VIADD R0, R0, UR10 ;  /* 0x0000000a00007c36 */ /* 0x002fe20008000000 */
[----:B------:R-:W1:Y:S04]  /*823e0*/  LDCU UR10, c[0x0][0x3b8] ;  /* 0x00007700ff0a77ac */ /* 0x000e680008000800 */
        /* <DEDUP_REMOVED lines=28> */
[----:B---3--:R-:W-:Y:S01]  /*825b0*/  VIADD R0, R0, UR71 ;  /* 0x0000004700007c36 */ /* 0x008fe20008000000 */
[----:B------:R-:W3:Y:S04]  /*825c0*/  LDCU UR71, c[0x0][0x3b8] ;  /* 0x00007700ff4777ac */ /* 0x000ee80008000800 */
        /* <DEDUP_REMOVED lines=172> */
[----:B--2---:R-:W-:Y:S01]  /*83090*/  VIADD R0, R0, UR15 ;  /* 0x0000000f00007c36 */ /* 0x004fe20008000000 */
        /* <DEDUP_REMOVED lines=583> */
[----:B------:R1:W-:Y:S04]  /*85510*/  STL [R1+0xff0], R0 ;  /* 0x000ff00001007387 */ /* 0x0003e80000100800 */
[----:B------:R-:W2:Y:S04]  /*85520*/  LDL.LU R15, [R1+0xe0] ;  /* 0x0000e000010f7983 */ /* 0x000ea80000300800 */
[----:B------:R-:W2:Y:S01]  /*85530*/  LDL.LU R14, [R1+0xe4] ;  /* 0x0000e400010e7983 */ /* 0x000ea20000300800 */
[----:B-1----:R-:W-:Y:S01]  /*85540*/  VIADD R0, R0, UR65 ;  /* 0x0000004100007c36 */ /* 0x002fe20008000000 */
[----:B------:R-:W1:Y:S02]  /*85550*/  LDCU UR65, c[0x0][0x3b8] ;  /* 0x00007700ff4177ac */ /* 0x000e640008000800 */
[----:B------:R-:W3:Y:S04]  /*85560*/  LDL.LU R13, [R1+0xe8] ;  /* 0x0000e800010d7983 */ /* 0x000ee80000300800 */
[----:B------:R0:W-:Y:S04]  /*85570*/  STL [R1+0x1008], R0 ;  /* 0x0010080001007387 */ /* 0x0001e80000100800 */
[----:B------:R-:W3:Y:S01]  /*85580*/  LDL.LU R12, [R1+0xec] ;  /* 0x0000ec00010c7983 */ /* 0x000ee20000300800 */
        /* <DEDUP_REMOVED lines=41> */
[----:B------:R-:W-:Y:S01]  /*85820*/  STL [R1+0x10ec], R0 ;  /* 0x0010ec0001007387 */ /* 0x000fe20000100800 */
[----:B--2---:R-:W-:-:S05]  /*85830*/  F2FP.SATFINITE.E4M3.F32.PACK_AB_MERGE_C R3, R14, R15, RZ ;  /* 0x0000000f0e03723e */ /* 0x004fca00048070ff */
[----:B------:R-:W-:Y:S01]  /*85840*/  STL [R1+0xf44], R3 ;  /* 0x000f440301007387 */ /* 0x000fe20000100800 */
[----:B---3--:R-:W-:-:S05]  /*85850*/  F2FP.SATFINITE.E4M3.F32.PACK_AB_MERGE_C R2, R12, R13, RZ ;  /* 0x0000000d0c02723e */ /* 0x008fca00048070ff */
[----:B------:R2:W-:Y:S04]  /*85860*/  STL [R1+0xf18], R2 ;  /* 0x000f180201007387 */ /* 0x0005e80000100800 */
[----:B--2---:R-:W2:Y:S04]  /*85870*/  LDL.LU R2, [R1+0x120] ;  /* 0x0001200001027983 */ /* 0x004ea80000300800 */
[----:B--2---:R2:W-:Y:S04]  /*85880*/  STL [R1+0x26c0], R2 ;  /* 0x0026c00201007387 */ /* 0x0045e80000100800 */
[----:B--2---:R-:W2:Y:S04]  /*85890*/  LDL.LU R2, [R1+0x10c] ;  /* 0x00010c0001027983 */ /* 0x004ea80000300800 */
[----:B--2---:R2:W-:Y:S04]  /*858a0*/  STL [R1+0x26c8], R2 ;  /* 0x0026c80201007387 */ /* 0x0045e80000100800 */
[----:B--2---:R-:W2:Y:S04]  /*858b0*/  LDL.LU R2, [R1+0x104] ;  /* 0x0001040001027983 */ /* 0x004ea80000300800 */
[----:B------:R-:W3:Y:S04]  /*858c0*/  LDL.LU R11, [R1+0x124] ;  /* 0x00012400010b7983 */ /* 0x000ee80000300800 */
[----:B---3--:R3:W-:Y:S04]  /*858d0*/  STL [R1+0x26c4], R11 ;  /* 0x0026c40b01007387 */ /* 0x0087e80000100800 */
[----:B---3--:R-:W3:Y:S01]  /*858e0*/  LDL.LU R11, [R1+0x108] ;  /* 0x00010800010b7983 */ /* 0x008ee20000300800 */
[----:B------:R-:W-:Y:S01]  /*858f0*/  VIADD R0, R0, UR43 ;  /* 0x0000002b00007c36 */ /* 0x000fe20008000000 */
[----:B------:R-:W0:Y:S02]  /*85900*/  LDCU UR43, c[0x0][0x3b8] ;  /* 0x00007700ff2b77ac */ /* 0x000e240008000800 */
[----:B---3--:R3:W-:Y:S04]  /*85910*/  STL [R1+0x26cc], R11 ;  /* 0x0026cc0b01007387 */ /* 0x0087e80000100800 */
[----:B---3--:R-:W2:Y:S04]  /*85920*/  LDL.LU R11, [R1+0x100] ;  /* 0x00010000010b7983 */ /* 0x008ea80000300800 */
[----:B------:R-:W3:Y:S04]  /*85930*/  LDL.LU R17, [R1+0x128] ;  /* 0x0001280001117983 */ /* 0x000ee80000300800 */
[----:B------:R-:W-:Y:S04]  /*85940*/  STL [R1+0x10cc], R0 ;  /* 0x0010cc0001007387 */ /* 0x000fe80000100800 */
        /* <DEDUP_REMOVED lines=25> */
[----:B--2---:R-:W-:-:S03]  /*85ae0*/  F2FP.SATFINITE.E4M3.F32.PACK_AB_MERGE_C R2, R2, R11, RZ ;  /* 0x0000000b0202723e */ /* 0x004fc600048070ff */
[----:B------:R-:W2:Y:S04]  /*85af0*/  LDL.LU R11, [R1+0x26cc] ;  /* 0x0026cc00010b7983 */ /* 0x000ea80000300800 */
[----:B------:R0:W-:Y:S04]  /*85b00*/  STL [R1+0xf0c], R2 ;  /* 0x000f0c0201007387 */ /* 0x0001e80000100800 */
[----:B0-----:R-:W2:Y:S02]  /*85b10*/  LDL.LU R2, [R1+0x26c8] ;  /* 0x0026c80001027983 */ /* 0x001ea40000300800 */
[----:B--2---:R-:W-:-:S02]  /*85b20*/  F2FP.SATFINITE.E4M3.F32.PACK_AB_MERGE_C R2, R2, R11, RZ ;  /* 0x0000000b0202723e */ /* 0x004fc400048070ff */
[----:B------:R-:W2:Y:S04]  /*85b30*/  LDL.LU R11, [R1+0x26c4] ;  /* 0x0026c400010b7983 */ /* 0x000ea80000300800 */
[----:B------:R0:W-:Y:S04]  /*85b40*/  STL [R1+0xeb0], R2 ;  /* 0x000eb00201007387 */ /* 0x0001e80000100800 */
[----:B0-----:R-:W2:Y:S01]  /*85b50*/  LDL.LU R2, [R1+0x26c0] ;  /* 0x0026c00001027983 */ /* 0x001ea20000300800 */
[----:B------:R-:W-:Y:S01]  /*85b60*/  VIADD R0, R0, UR39 ;  /* 0x0000002700007c36 */ /* 0x000fe20008000000 */
[----:B---3--:R-:W-:Y:S01]  /*85b70*/  F2FP.SATFINITE.E4M3.F32.PACK_AB_MERGE_C R8, R9, R8, RZ ;  /* 0x000000080908723e */ /* 0x008fe200048070ff */
[----:B------:R-:W0:Y:S03]  /*85b80*/  LDCU UR39, c[0x0][0x3b8] ;  /* 0x00007700ff2777ac */ /* 0x000e260008000800 */
[----:B------:R3:W-:Y:S02]  /*85b90*/  STL [R1+0x10c4], R0 ;  /* 0x0010c40001007387 */ /* 0x0007e40000100800 */
[----:B---3--:R-:W-:Y:S01]  /*85ba0*/  VIADD R0, R0, UR20 ;  /* 0x0000001400007c36 */ /* 0x008fe20008000000 */
[----:B------:R-:W-:Y:S01]  /*85bb0*/  F2FP.SATFINITE.E4M3.F32.PACK_AB_MERGE_C R3, R4, R3, RZ ;  /* 0x000000030403723e */ /* 0x000fe200048070ff */
[----:B------:R-:W3:Y:S01]  /*85bc0*/  LDCU UR20, c[0x0][0x3b8] ;  /* 0x00007700ff1477ac */ /* 0x000ee20008000800 */
[----:B--2---:R-:W-:-:S02]  /*85bd0*/  F2FP.SATFINITE.E4M3.F32.PACK_AB_MERGE_C R11, R11, R2, RZ ;  /* 0x000000020b0b723e */ /* 0x004fc400048070ff */
[----:B------:R-:W-:-:S03]  /*85be0*/  F2FP.SATFINITE.E4M3.F32.PACK_AB_MERGE_C R2, R18, R17, RZ ;  /* 0x000000111202723e */ /* 0x000fc600048070ff */
[----:B------:R-:W-:Y:S04]  /*85bf0*/  STL [R1+0xfcc], R11 ;  /* 0x000fcc0b01007387 */ /* 0x000fe80000100800 */
[----:B------:R2:W-:Y:S04]  /*85c00*/  STL [R1+0xf8c], R2 ;  /* 0x000f8c0201007387 */ /* 0x0005e80000100800 */
[----:B------:R0:W-:Y:S01]  /*85c10*/  STL [R1+0x10bc], R0 ;  /* 0x0010bc0001007387 */ /* 0x0001e20000100800 */
[----:B--2---:R-:W-:-:S03]  /*85c20*/  F2FP.SATFINITE.E4M3.F32.PACK_AB_MERGE_C R2, R19, R10, RZ ;  /* 0x0000000a1302723e */ /* 0x004fc600048070ff */
[----:B------:R2:W-:Y:S01]  /*85c30*/  STL [R1+0xf54], R8 ;  /* 0x000f540801007387 */ /* 0x0005e20000100800 */
[----:B0-----:R-:W-:-:S03]  /*85c40*/  VIADD R0, R0, UR15 ;  /* 0x0000000f00007c36 */ /* 0x001fc60008000000 */
[----:B------:R0:W-:Y:S01]  /*85c50*/  STL [R1+0xf50], R2 ;  /* 0x000f500201007387 */ /* 0x0001e20000100800 */
[----:B------:R-:W1:Y:S01]  /*85c60*/  LDCU UR15, c[0x0][0x3b8] ;  /* 0x00007700ff0f77ac */ /* 0x000e620008000800 */
[----:B--2---:R-:W-:Y:S02]  /*85c70*/  F2FP.SATFINITE.E4M3.F32.PACK_AB_MERGE_C R8, R21, R20, RZ ;  /* 0x000000141508723e */ /* 0x004fe400048070ff */
[----:B------:R4:W-:Y:S01]  /*85c80*/  STL [R1+0x10b4], R0 ;  /* 0x0010b40001007387 */ /* 0x0009e20000100800 */
[----:B0-----:R-:W-:-:S03]  /*85c90*/  F2FP.SATFINITE.E4M3.F32.PACK_AB_MERGE_C R2, R23, R22, RZ ;  /* 0x000000161702723e */ /* 0x001fc600048070ff */
[----:B------:R0:W-:Y:S04]  /*85ca0*/  STL [R1+0x1004], R8 ;  /* 0x0010040801007387 */ /* 0x0001e80000100800 */
[----:B------:R2:W-:Y:S01]  /*85cb0*/  STL [R1+0xffc], R2 ;  /* 0x000ffc0201007387 */ /* 0x0005e20000100800 */
[----:B----4-:R-:W-:Y:S01]  /*85cc0*/  VIADD R0, R0, UR19 ;  /* 0x0000001300007c36 */ /* 0x010fe20008000000 */
[----:B------:R-:W4:Y:S01]  /*85cd0*/  LDCU UR19, c[0x0][0x3b8] ;  /* 0x00007700ff1377ac */ /* 0x000f220008000800 */
[----:B0-----:R-:W-:-:S03]  /*85ce0*/  F2FP.SATFINITE.E4M3.F32.PACK_AB_MERGE_C R8, R25, R24, RZ ;  /* 0x000000181908723e */ /* 0x001fc600048070ff */
[----:B------:R0:W-:Y:S01]  /*85cf0*/  STL [R1+0x107c], R0 ;  /* 0x00107c0001007387 */ /* 0x0001e20000100800 */
[----:B--2---:R-:W-:-:S03]  /*85d00*/  F2FP.SATFINITE.E4M3.F32.PACK_AB_MERGE_C R2, R27, R26, RZ ;  /* 0x0000001a1b02723e */ /* 0x004fc600048070ff */
[----:B------:R-:W-:Y:S04]  /*85d10*/  STL [R1+0xff8], R8 ;  /* 0x000ff80801007387 */ /* 0x000fe80000100800 */
[----:B------:R2:W-:Y:S01]  /*85d20*/  STL [R1+0xfd4], R2 ;  /* 0x000fd40201007387 */ /* 0x0005e20000100800 */
[----:B0-----:R-:W-:Y:S01]  /*85d30*/  VIADD R0, R0, UR9 ;  /* 0x0000000900007c36 */ /* 0x001fe20008000000 */
[----:B------:R-:W0:Y:S04]  /*85d40*/  LDCU UR9, c[0x0][0x3b8] ;  /* 0x00007700ff0977ac */ /* 0x000e280008000800 */
[----:B------:R1:W-:Y:S01]  /*85d50*/  STL [R1+0x1070], R0 ;  /* 0x0010700001007387 */ /* 0x0003e20000100800 */
[----:B--2---:R-:W-:-:S03]  /*85d60*/  F2FP.SATFINITE.E4M3.F32.PACK_AB_MERGE_C R2, R7, R16, RZ ;  /* 0x000000100702723e */ /* 0x004fc600048070ff */
[----:B------:R2:W-:Y:S04]  /*85d70*/  STL [R1+0x11a8], R3 ;  /* 0x0011a80301007387 */ /* 0x0005e80000100800 */
[----:B------:R0:W-:Y:S01]  /*85d80*/  STL [R1+0x1198], R2 ;  /* 0x0011980201007387 */ /* 0x0001e20000100800 */
[----:B-1----:R-:W-:Y:S01]  /*85d90*/  VIADD R0, R0, UR10 ;  /* 0x0000000a00007c36 */ /* 0x002fe20008000000 */
[----:B------:R-:W1:Y:S01]  /*85da0*/  LDCU UR10, c[0x0][0x3b8] ;  /* 0x00007700ff0a77ac */ /* 0x000e620008000800 */
[----:B--2---:R-:W-:-:S03]  /*85db0*/  F2FP.SATFINITE.E4M3.F32.PACK_AB_MERGE_C R3, R5, R6, RZ ;  /* 0x000000060503723e */ /* 0x004fc600048070ff */
[----:B------:R2:W-:Y:S01]  /*85dc0*/  STL [R1+0x1058], R0 ;  /* 0x0010580001007387 */ /* 0x0005e20000100800 */
[----:B0-----:R-:W-:-:S03]  /*85dd0*/  F2FP.SATFINITE.E4M3.F32.PACK_AB_MERGE_C R2, R28, R29, RZ ;  /* 0x0000001d1c02723e */ /* 0x001fc600048070ff */
[----:B------:R0:W-:Y:S04]  /*85de0*/  STL [R1+0x1190], R3 ;  /* 0x0011900301007387 */ /* 0x0001e80000100800 */
[----:B------:R1:W-:Y:S01]  /*85df0*/  STL [R1+0x118c], R2 ;  /* 0x00118c0201007387 */ /* 0x0003e20000100800 */
[----:B--2---:R-:W-:Y:S01]  /*85e00*/  VIADD R0, R0, UR8 ;  /* 0x0000000800007c36 */ /* 0x004fe20008000000 */
[----:B------:R-:W2:Y:S01]  /*85e10*/  LDCU UR8, c[0x0][0x3b8] ;  /* 0x00007700ff0877ac */ /* 0x000ea20008000800 */
[----:B0-----:R-:W-:-:S03]  /*85e20*/  F2FP.SATFINITE.E4M3.F32.PACK_AB_MERGE_C R3, R14, R15, RZ ;  /* 0x0000000f0e03723e */ /* 0x001fc600048070ff */
[----:B------:R-:W-:Y:S01]  /*85e30*/  STL [R1+0x104c], R0 ;  /* 0x00104c0001007387 */ /* 0x000fe20000100800 */
[----:B-1----:R-:W-:-:S03]  /*85e40*/  F2FP.SATFINITE.E4M3.F32.PACK_AB_MERGE_C R2, R12, R13, RZ ;  /* 0x0000000d0c02723e */ /* 0x002fc600048070ff */
[----:B------:R-:W-:Y:S04]  /*85e50*/  STL [R1+0x11c8], R3 ;  /* 0x0011c80301007387 */ /* 0x000fe80000100800 */
[----:B------:R0:W-:Y:S04]  /*85e60*/  STL [R1+0x11c4], R2 ;  /* 0x0011c40201007387 */ /* 0x0001e80000100800 */
[----:B0-----:R-:W2:Y:S04]  /*85e70*/  LDL.LU R2, [R1+0x220] ;  /* 0x0002200001027983 */ /* 0x001ea80000300800 */
[----:B--2---:R0:W-:Y:S04]  /*85e80*/  STL [R1+0x26b0], R2 ;  /* 0x0026b00201007387 */ /* 0x0041e80000100800 */
[----:B0-----:R-:W2:Y:S04]  /*85e90*/  LDL.LU R2, [R1+0x20c] ;  /* 0x00020c0001027983 */ /* 0x001ea80000300800 */
[----:B--2---:R0:W-:Y:S04]  /*85ea0*/  STL [R1+0x26b8], R2 ;  /* 0x0026b80201007387 */ /* 0x0041e80000100800 */
[----:B0-----:R-:W2:Y:S04]  /*85eb0*/  LDL.LU R2, [R1+0x204] ;  /* 0x0002040001027983 */ /* 0x001ea80000300800 */
[----:B------:R-:W2:Y:S04]  /*85ec0*/  LDL.LU R11, [R1+0x224] ;  /* 0x00022400010b7983 */ /* 0x000ea80000300800 */
[----:B--2---:R0:W-:Y:S04]  /*85ed0*/  STL [R1+0x26b4], R11 ;  /* 0x0026b40b01007387 */ /* 0x0041e80000100800 */
[----:B0-----:R-:W2:Y:S01]  /*85ee0*/  LDL.LU R11, [R1+0x208] ;  /* 0x00020800010b7983 */ /* 0x001ea20000300800 */
[----:B------:R-:W-:Y:S01]  /*85ef0*/  VIADD R0, R0, UR12 ;  /* 0x0000000c00007c36 */ /* 0x000fe20008000000 */
[----:B------:R-:W0:Y:S02]  /*85f00*/  LDCU UR12, c[0x0][0x3b8] ;  /* 0x00007700ff0c77ac */ /* 0x000e240008000800 */
[----:B--2---:R1:W-:Y:S04]  /*85f10*/  STL [R1+0x26bc], R11 ;  /* 0x0026bc0b01007387 */ /* 0x0043e80000100800 */
[----:B-1----:R-:W2:Y:S04]  /*85f20*/  LDL.LU R11, [R1+0x200] ;  /* 0x00020000010b7983 */ /* 0x002ea80000300800 */
        /* <DEDUP_REMOVED lines=30> */
[----:B-1----:R-:W2:Y:S02]  /*86110*/  LDL.LU R2, [R1+0x26b8] ;  /* 0x0026b80001027983 */ /* 0x002ea40000300800 */
[----:B--2---:R-:W-:-:S02]  /*86120*/  F2FP.SATFINITE.E4M3.F32.PACK_AB_MERGE_C R2, R2, R11, RZ ;  /* 0x0000000b0202723e */ /* 0x004fc400048070ff */
[----:B------:R-:W2:Y:S04]  /*86130*/  LDL.LU R11, [R1+0x26b4] ;  /* 0x0026b400010b7983 */ /* 0x000ea80000300800 */
[----:B------:R1:W-:Y:S04]  /*86140*/  STL [R1+0x11b4], R2 ;  /* 0x0011b40201007387 */ /* 0x0003e80000100800 */
[----:B-1----:R-:W2:Y:S01]  /*86150*/  LDL.LU R2, [R1+0x26b0] ;  /* 0x0026b00001027983 */ /* 0x002ea20000300800 */
[----:B------:R-:W-:Y:S01]  /*86160*/  VIADD R0, R0, UR7 ;  /* 0x0000000700007c36 */ /* 0x000fe20008000000 */
[----:B---3--:R-:W-:Y:S01]  /*86170*/  F2FP.SATFINITE.E4M3.F32.PACK_AB_MERGE_C R8, R9, R8, RZ ;  /* 0x000000080908723e */ /* 0x008fe200048070ff */
[----:B------:R-:W1:Y:S03]  /*86180*/  LDCU UR7, c[0x0][0x3b8] ;  /* 0x00007700ff0777ac */ /* 0x000e660008000800 */
        /* <DEDUP_REMOVED lines=19> */
[----:B--2---:R-:W-:Y:S01]  /*862c0*/  VIADD R0, R0, UR14 ;  /* 0x0000000e00007c36 */ /* 0x004fe20008000000 */
[----:B------:R-:W2:Y:S01]  /*862d0*/  LDCU UR14, c[0x0][0x3b8] ;  /* 0x00007700ff0e77ac */ /* 0x000ea20008000800 */
[----:B0-----:R-:W-:-:S03]  /*862e0*/  F2FP.SATFINITE.E4M3.F32.PACK_AB_MERGE_C R8, R25, R24, RZ ;  /* 0x000000181908723e */ /* 0x001fc600048070ff */
[----:B------:R0:W-:Y:S01]  /*862f0*/  STL [R1+0x100c], R0 ;  /* 0x00100c0001007387 */ /* 0x0001e20000100800 */
[----:B-1----:R-:W-:-:S03]  /*86300*/  F2FP.SATFINITE.E4M3.F32.PACK_AB_MERGE_C R2, R27, R26, RZ ;  /* 0x0000001a1b02723e */ /* 0x002fc600048070ff */
[----:B------:R-:W-:Y:S04]  /*86310*/  STL [R1+0x1208], R8 ;  /* 0x0012080801007387 */ /* 0x000fe80000100800 */
[----:B------:R1:W-:Y:S01]  /*86320*/  STL [R1+0x1204], R2 ;  /* 0x0012040201007387 */ /* 0x0003e20000100800 */
[----:B0-----:R-:W-:Y:S01]  /*86330*/  VIADD R0, R0, UR13 ;  /* 0x0000000d00007c36 */ /* 0x001fe20008000000 */
[----:B------:R-:W0:Y:S04]  /*86340*/  LDCU UR13, c[0x0][0x3b8] ;  /* 0x00007700ff0d77ac */ /* 0x000e280008000800 */
[----:B------:R2:W-:Y:S01]  /*86350*/  STL [R1+0x1000], R0 ;  /* 0x0010000001007387 */ /* 0x0005e20000100800 */
[----:B-1----:R-:W-:-:S03]  /*86360*/  F2FP.SATFINITE.E4M3.F32.PACK_AB_MERGE_C R2, R7, R16, RZ ;  /* 0x000000100702723e */ /* 0x002fc600048070ff */
[----:B------:R1:W-:Y:S04]  /*86370*/  STL [R1+0x1220], R3 ;  /* 0x0012200301007387 */ /* 0x0003e80000100800 */
[----:B------:R0:W-:Y:S01]  /*86380*/  STL [R1+0x121c], R2 ;  /* 0x00121c0201007387 */ /* 0x0001e20000100800 */
[----:B--2---:R-:W-:Y:S01]  /*86390*/  VIADD R0, R0, UR11 ;  /* 0x0000000b00007c36 */ /* 0x004fe20008000000 */
[----:B------:R-:W2:Y:S01]  /*863a0*/  LDCU UR11, c[0x0][0x3b8] ;  /* 0x00007700ff0b77ac */ /* 0x000ea20008000800 */
[----:B-1----:R-:W-:-:S03]  /*863b0*/  F2FP.SATFINITE.E4M3.F32.PACK_AB_MERGE_C R3, R5, R6, RZ ;  /* 0x000000060503723e */ /* 0x002fc600048070ff */
[----:B------:R1:W-:Y:S01]  /*863c0*/  STL [R1+0xfe8], R0 ;  /* 0x000fe80001007387 */ /* 0x0003e20000100800 */
[----:B0-----:R-:W-:-:S03]  /*863d0*/  F2FP.SATFINITE.E4M3.F32.PACK_AB_MERGE_C R2, R28, R29, RZ ;  /* 0x0000001d1c02723e */ /* 0x001fc600048070ff */
[----:B------:R0:W-:Y:S04]  /*863e0*/  STL [R1+0x1218], R3 ;  /* 0x0012180301007387 */ /* 0x0001e80000100800 */
[----:B------:R2:W-:Y:S01]  /*863f0*/  STL [R1+0x1214], R2 ;  /* 0x0012140201007387 */ /* 0x0005e20000100800 */
[----:B-1----:R-:W-:Y:S01]  /*86400*/  VIADD R0, R0, UR70 ;  /* 0x0000004600007c36 */ /* 0x002fe20008000000 */
[----:B------:R-:W1:Y:S01]  /*86410*/  LDCU UR70, c[0x0][0x3b8] ;  /* 0x00007700ff4677ac */ /* 0x000e620008000800 */
[----:B0-----:R-:W-:-:S03]  /*86420*/  F2FP.SATFINITE.E4M3.F32.PACK_AB_MERGE_C R3, R14, R15, RZ ;  /* 0x0000000f0e03723e */ /* 0x001fc600048070ff */
[----:B------:R-:W-:Y:S01]  /*86430*/  STL [R1+0xfd8], R0 ;  /* 0x000fd80001007387 */ /* 0x000fe20000100800 */
[----:B--2---:R-:W-:-:S03]  /*86440*/  F2FP.SATFINITE.E4M3.F32.PACK_AB_MERGE_C R2, R12, R13, RZ ;  /* 0x0000000d0c02723e */ /* 0x004fc600048070ff */
        /* <DEDUP_REMOVED lines=13> */
[----:B--2---:R-:W2:Y:S04]  /*86520*/  LDL.LU R11, [R1+0x300] ;  /* 0x00030000010b7983 */ /* 0x004ea80000300800 */
        /* <DEDUP_REMOVED lines=468> */
[----:B0-----:R-:W2:Y:S01]  /*88270*/  LDL.LU R2, [R1+0x6d0] ;  /* 0x0006d00001027983 */ /* 0x001ea20000300800 */
[----:B------:R-:W-:Y:S01]  /*88280*/  VIADD R0, R0, UR65 ;  /* 0x0000004100007c36 */ /* 0x000fe20008000000 */
[----:B------:R-:W0:Y:S02]  /*88290*/  LDCU UR65, c[0x0][0x3b8] ;  /* 0x00007700ff4177ac */ /* 0x000e240008000800 */
[----:B--2---:R2:W-:Y:S04]  /*882a0*/  STL [R1+0x2630], R2 ;  /* 0x0026300201007387 */ /* 0x0045e80000100800 */
[----:B--2---:R-:W2:Y:S04]  /*882b0*/  LDL.LU R2, [R1+0x6ec] ;  /* 0x0006ec0001027983 */ /* 0x004ea80000300800 */
[----:B------:R-:W-:Y:S04]  /*882c0*/  STL [R1+0xd70], R0 ;  /* 0x000d700001007387 */ /* 0x000fe80000100800 */
[----:B------:R0:W-:Y:S04]  /*882d0*/  STL [R1+0x2650], R0 ;  /* 0x0026500001007387 */ /* 0x0001e80000100800 */
[----:B0-----:R-:W2:Y:S04]  /*882e0*/  LDL.LU R0, [R1+0x70c] ;  /* 0x00070c0001007983 */ /* 0x001ea80000300800 */
[----:B--2---:R0:W-:Y:S04]  /*882f0*/  STL [R1+0x2658], R0 ;  /* 0x0026580001007387 */ /* 0x0041e80000100800 */
[----:B0-----:R-:W2:Y:S04]  /*88300*/  LDL.LU R0, [R1+0x704] ;  /* 0x0007040001007983 */ /* 0x001ea80000300800 */
[----:B------:R0:W-:Y:S04]  /*88310*/  STL [R1+0x2638], R2 ;  /* 0x0026380201007387 */ /* 0x0001e80000100800 */
[----:B0-----:R-:W2:Y:S04]  /*88320*/  LDL.LU R2, [R1+0x6e4] ;  /* 0x0006e40001027983 */ /* 0x001ea80000300800 */
[----:B--2---:R0:W-:Y:S04]  /*88330*/  STL [R1+0x2640], R2 ;  /* 0x0026400201007387 */ /* 0x0041e80000100800 */
[----:B0-----:R-:W2:Y:S04]  /*88340*/  LDL.LU R2, [R1+0x6fc] ;  /* 0x0006fc0001027983 */ /* 0x001ea80000300800 */
[----:B--2---:R0:W-:Y:S04]  /*88350*/  STL [R1+0x2648], R2 ;  /* 0x0026480201007387 */ /* 0x0041e80000100800 */
[----:B0-----:R-:W2:Y:S04]  /*88360*/  LDL.LU R2, [R1+0x6f4] ;  /* 0x0006f40001027983 */ /* 0x001ea80000300800 */
[----:B--2---:R0:W-:Y:S04]  /*88370*/  STL [R1+0x2654], R2 ;  /* 0x0026540201007387 */ /* 0x0041e80000100800 */
[----:B0-----:R-:W2:Y:S04]  /*88380*/  LDL.LU R2, [R1+0x708] ;  /* 0x0007080001027983 */ /* 0x001ea80000300800 */
[----:B--2---:R0:W-:Y:S04]  /*88390*/  STL [R1+0x265c], R2 ;  /* 0x00265c0201007387 */ /* 0x0041e80000100800 */
[----:B0-----:R-:W2:Y:S04]  /*883a0*/  LDL.LU R2, [R1+0x700] ;  /* 0x0007000001027983 */ /* 0x001ea80000300800 */
[----:B------:R-:W2:Y:S04]  /*883b0*/  LDL.LU R11, [R1+0x6d4] ;  /* 0x0006d400010b7983 */ /* 0x000ea80000300800 */
[----:B--2---:R0:W-:Y:S04]  /*883c0*/  STL [R1+0x2634], R11 ;  /* 0x0026340b01007387 */ /* 0x0041e80000100800 */
[----:B0-----:R-:W2:Y:S04]  /*883d0*/  LDL.LU R11, [R1+0x6e8] ;  /* 0x0006e800010b7983 */ /* 0x001ea80000300800 */
[----:B--2---:R0:W-:Y:S04]  /*883e0*/  STL [R1+0x263c], R11 ;  /* 0x00263c0b01007387 */ /* 0x0041e80000100800 */
[----:B0-----:R-:W2:Y:S04]  /*883f0*/  LDL.LU R11, [R1+0x6e0] ;  /* 0x0006e000010b7983 */ /* 0x001ea80000300800 */
[----:B--2---:R0:W-:Y:S04]  /*88400*/  STL [R1+0x2644], R11 ;  /* 0x0026440b01007387 */ /* 0x0041e80000100800 */
[----:B0-----:R-:W2:Y:S01]  /*88410*/  LDL.LU R11, [R1+0x6f8] ;  /* 0x0006f800010b7983 */ /* 0x001ea20000300800 */
[----:B------:R-:W-:-:S03]  /*88420*/  F2FP.SATFINITE.E4M3.F32.PACK_AB_MERGE_C R0, R0, R2, RZ ;  /* 0x000000020000723e */ /* 0x000fc600048070ff */
[----:B--2---:R0:W-:Y:S04]  /*88430*/  STL [R1+0x264c], R11 ;  /* 0x00264c0b01007387 */ /* 0x0041e80000100800 */
        /* <DEDUP_REMOVED lines=30> */
[----:B--2---:R-:W-:-:S02]  /*88620*/  F2FP.SATFINITE.E4M3.F32.PACK_AB_MERGE_C R0, R0, R2, RZ ;  /* 0x000000020000723e */ /* 0x004fc400048070ff */
[----:B------:R-:W2:Y:S04]  /*88630*/  LDL.LU R2, [R1+0x2654] ;  /* 0x0026540001027983 */ /* 0x000ea80000300800 */
[----:B------:R0:W-:Y:S04]  /*88640*/  STL [R1+0x1194], R0 ;  /* 0x0011940001007387 */ /* 0x0001e80000100800 */
[----:B0-----:R-:W3:Y:S01]  /*88650*/  LDL.LU R0, [R1+0x2650] ;  /* 0x0026500001007983 */ /* 0x001ee20000300800 */
        /* <DEDUP_REMOVED lines=8> */
[----:B---3--:R-:W-:Y:S01]  /*886e0*/  VIADD R0, R0, UR66 ;  /* 0x0000004200007c36 */ /* 0x008fe20008000000 */
[----:B------:R-:W-:Y:S01]  /*886f0*/  F2FP.SATFINITE.E4M3.F32.PACK_AB_MERGE_C R8, R9, R8, RZ ;  /* 0x000000080908723e */ /* 0x000fe200048070ff */
[----:B------:R-:W0:Y:S03]  /*88700*/  LDCU UR66, c[0x0][0x3b8] ;  /* 0x00007700ff4277ac */ /* 0x000e260008000800 */
[----:B------:R-:W-:Y:S01]  /*88710*/  STL [R1+0xd60], R0 ;  /* 0x000d600001007387 */ /* 0x000fe20000100800 */
[----:B--2---:R-:W-:-:S03]  /*88720*/  F2FP.SATFINITE.E4M3.F32.PACK_AB_MERGE_C R2, R2, R11, RZ ;  /* 0x0000000b0202723e */ /* 0x004fc600048070ff */
[----:B------:R-:W2:Y:S04]  /*88730*/  LDL.LU R11, [R1+0x263c] ;  /* 0x00263c00010b7983 */ /* 0x000ea80000300800 */
[----:B------:R3:W-:Y:S04]  /*88740*/  STL [R1+0x11c0], R2 ;  /* 0x0011c00201007387 */ /* 0x0007e80000100800 */
[----:B---3--:R-:W2:Y:S01]  /*88750*/  LDL.LU R2, [R1+0x2638] ;  /* 0x0026380001027983 */ /* 0x008ea20000300800 */
[----:B------:R-:W-:Y:S01]  /*88760*/  VIADD R0, R0, UR67 ;  /* 0x0000004300007c36 */ /* 0x000fe20008000000 */
[----:B------:R-:W-:Y:S01]  /*88770*/  F2FP.SATFINITE.E4M3.F32.PACK_AB_MERGE_C R3, R4, R3, RZ ;  /* 0x000000030403723e */ /* 0x000fe200048070ff */
[----:B------:R-:W3:Y:S01]  /*88780*/  LDCU UR67, c[0x0][0x3b8] ;  /* 0x00007700ff4377ac */ /* 0x000ee20008000800 */
[----:B--2---:R-:W-:-:S02]  /*88790*/  F2FP.SATFINITE.E4M3.F32.PACK_AB_MERGE_C R2, R2, R11, RZ ;  /* 0x0000000b0202723e */ /* 0x004fc400048070ff */
[----:B------:R-:W2:Y:S04]  /*887a0*/  LDL.LU R11, [R1+0x2634] ;  /* 0x00263400010b7983 */ /* 0x000ea80000300800 */
[----:B------:R0:W-:Y:S04]  /*887b0*/  STL [R1+0x11bc], R2 ;  /* 0x0011bc0201007387 */ /* 0x0001e80000100800 */
[----:B0-----:R-:W2:Y:S04]  /*887c0*/  LDL.LU R2, [R1+0x2630] ;  /* 0x0026300001027983 */ /* 0x001ea80000300800 */
[----:B------:R0:W-:Y:S02]  /*887d0*/  STL [R1+0xd50], R0 ;  /* 0x000d500001007387 */ /* 0x0001e40000100800 */
[----:B0-----:R-:W-:Y:S01]  /*887e0*/  VIADD R0, R0, UR68 ;  /* 0x0000004400007c36 */ /* 0x001fe20008000000 */
[----:B------:R-:W0:Y:S04]  /*887f0*/  LDCU UR68, c[0x0][0x39c] ;  /* 0x00007380ff4477ac */ /* 0x000e280008000800 */
[----:B------:R1:W-:Y:S02]  /*88800*/  STL [R1+0xd40], R0 ;  /* 0x000d400001007387 */ /* 0x0003e40000100800 */
[----:B-1----:R-:W-:Y:S01]  /*88810*/  VIADD R0, R0, UR69 ;  /* 0x0000004500007c36 */ /* 0x002fe20008000000 */
[----:B------:R-:W1:Y:S01]  /*88820*/  LDCU UR69, c[0x0][0x39c] ;  /* 0x00007380ff4577ac */ /* 0x000e620008000800 */
        /* <DEDUP_REMOVED lines=118> */
[----:B------:R-:W0:Y:S04]  /*88f90*/  LDCU UR16, c[0x0][0x39c] ;  /* 0x00007380ff1077ac */ /* 0x000e280008000800 */
[----:B------:R-:W-:Y:S01]  /*88fa0*/  STL [R1+0xce4], R0 ;  /* 0x000ce40001007387 */ /* 0x000fe20000100800 */
[----:B--2---:R-:W-:-:S03]  /*88fb0*/  F2FP.SATFINITE.E4M3.F32.PACK_AB_MERGE_C R2, R2, R11, RZ ;  /* 0x0000000b0202723e */ /* 0x004fc600048070ff */
[----:B------:R-:W2:Y:S04]  /*88fc0*/  LDL.LU R11, [R1+0x260c] ;  /* 0x00260c00010b7983 */ /* 0x000ea80000300800 */
[----:B------:R3:W-:Y:S04]  /*88fd0*/  STL [R1+0x910], R2 ;  /* 0x0009100201007387 */ /* 0x0007e80000100800 */
[----:B---3--:R-:W2:Y:S02]  /*88fe0*/  LDL.LU R2, [R1+0x2608] ;  /* 0x0026080001027983 */ /* 0x008ea40000300800 */
[----:B--2---:R-:W-:-:S02]  /*88ff0*/  F2FP.SATFINITE.E4M3.F32.PACK_AB_MERGE_C R2, R2, R11, RZ ;  /* 0x0000000b0202723e */ /* 0x004fc400048070ff */
[----:B------:R-:W2:Y:S04]  /*89000*/  LDL.LU R11, [R1+0x2604] ;  /* 0x00260400010b7983 */ /* 0x000ea80000300800 */
[----:B------:R3:W-:Y:S04]  /*89010*/  STL [R1+0x90c], R2 ;  /* 0x00090c0201007387 */ /* 0x0007e80000100800 */
[----:B---3--:R-:W2:Y:S01]  /*89020*/  LDL.LU R2, [R1+0x2600] ;  /* 0x0026000001027983 */ /* 0x008ea20000300800 */
[----:B------:R-:W-:Y:S01]  /*89030*/  VIADD R0, R0, UR38 ;  /* 0x0000002600007c36 */ /* 0x000fe20008000000 */
[----:B------:R-:W3:Y:S04]  /*89040*/  LDCU UR38, c[0x0][0x39c] ;  /* 0x00007380ff2677ac */ /* 0x000ee80008000800 */
[----:B------:R-:W-:Y:S01]  /*89050*/  STL [R1+0xcec], R0 ;  /* 0x000cec0001007387 */ /* 0x000fe20000100800 */
[----:B--2---:R-:W-:-:S03]  /*89060*/  F2FP.SATFINITE.E4M3.F32.PACK_AB_MERGE_C R2, R2, R11, RZ ;  /* 0x0000000b0202723e */ /* 0x004fc600048070ff */
[----:B------:R-:W2:Y:S04]  /*89070*/  LDL.LU R11, [R1+0x25fc] ;  /* 0x0025fc00010b7983 */ /* 0x000ea80000300800 */
[----:B------:R0:W-:Y:S04]  /*89080*/  STL [R1+0x940], R2 ;  /* 0x0009400201007387 */ /* 0x0001e80000100800 */
[----:B0-----:R-:W2:Y:S01]  /*89090*/  LDL.LU R2, [R1+0x25f8] ;  /* 0x0025f80001027983 */ /* 0x001ea20000300800 */
[----:B------:R-:W-:Y:S01]  /*890a0*/  VIADD R0, R0, UR77 ;  /* 0x0000004d00007c36 */ /* 0x000fe20008000000 */
[----:B------:R-:W0:Y:S04]  /*890b0*/  LDCU UR77, c[0x0][0x39c] ;  /* 0x00007380ff4d77ac */ /* 0x000e280008000800 */
[----:B------:R1:W-:Y:S02]  /*890c0*/  STL [R1+0xcf4], R0 ;  /* 0x000cf40001007387 */ /* 0x0003e40000100800 */
[----:B-1----:R-:W-:Y:S01]  /*890d0*/  VIADD R0, R0, UR42 ;  /* 0x0000002a00007c36 */ /* 0x002fe20008000000 */
[----:B------:R-:W1:Y:S01]  /*890e0*/  LDCU UR42, c[0x0][0x39c] ;  /* 0x00007380ff2a77ac */ /* 0x000e620008000800 */
[----:B--2---:R-:W-:-:S02]  /*890f0*/  F2FP.SATFINITE.E4M3.F32.PACK_AB_MERGE_C R2, R11, R2, RZ ;  /* 0x000000020b02723e */ /* 0x004fc400048070ff */
[----:B------:R-:W-:-:S03]  /*89100*/  F2FP.SATFINITE.E4M3.F32.PACK_AB_MERGE_C R11, R18, R17, RZ ;  /* 0x00000011120b723e */ /* 0x000fc600048070ff */
[----:B------:R2:W-:Y:S04]  /*89110*/  STL [R1+0x93c], R2 ;  /* 0x00093c0201007387 */ /* 0x0005e80000100800 */
[----:B------:R0:W-:Y:S01]  /*89120*/  STL [R1+0xcfc], R0 ;  /* 0x000cfc0001007387 */ /* 0x0001e20000100800 */
[----:B--2---:R-:W-:-:S03]  /*89130*/  F2FP.SATFINITE.E4M3.F32.PACK_AB_MERGE_C R2, R9, R8, RZ ;  /* 0x000000080902723e */ /* 0x004fc600048070ff */
[----:B------:R-:W-:Y:S01]  /*89140*/  STL [R1+0x930], R11 ;  /* 0x0009300b01007387 */ /* 0x000fe20000100800 */
[----:B------:R-:W-:Y:S01]  /*89150*/  F2FP.SATFINITE.E4M3.F32.PACK_AB_MERGE_C R8, R19, R10, RZ ;  /* 0x0000000a1308723e */ /* 0x000fe200048070ff */
[----:B0-----:R-:W-:Y:S02]  /*89160*/  VIADD R0, R0, UR43 ;  /* 0x0000002b00007c36 */ /* 0x001fe40008000000 */
[----:B------:R0:W-:Y:S01]  /*89170*/  STL [R1+0x92c], R2 ;  /* 0x00092c0201007387 */ /* 0x0001e20000100800 */
[----:B------:R-:W2:Y:S03]  /*89180*/  LDCU UR43, c[0x0][0x39c] ;  /* 0x00007380ff2b77ac */ /* 0x000ea60008000800 */
[----:B------:R1:W-:Y:S01]  /*89190*/  STL [R1+0xd04], R0 ;  /* 0x000d040001007387 */ /* 0x0003e20000100800 */
[----:B0-----:R-:W-:-:S03]  /*891a0*/  F2FP.SATFINITE.E4M3.F32.PACK_AB_MERGE_C R2, R21, R20, RZ ;  /* 0x000000141502723e */ /* 0x001fc600048070ff */
[----:B------:R0:W-:Y:S01]  /*891b0*/  STL [R1+0x964], R8 ;  /* 0x0009640801007387 */ /* 0x0001e20000100800 */
[----:B-1----:R-:W-:-:S03]  /*891c0*/  VIADD R0, R0, UR39 ;  /* 0x0000002700007c36 */ /* 0x002fc60008000000 */
[----:B------:R1:W-:Y:S01]  /*891d0*/  STL [R1+0x960], R2 ;  /* 0x0009600201007387 */ /* 0x0003e20000100800 */
[----:B------:R-:W2:Y:S01]  /*891e0*/  LDCU UR39, c[0x0][0x39c] ;  /* 0x00007380ff2777ac */ /* 0x000ea20008000800 */
[----:B0-----:R-:W-:Y:S02]  /*891f0*/  F2FP.SATFINITE.E4M3.F32.PACK_AB_MERGE_C R8, R23, R22, RZ ;  /* 0x000000161708723e */ /* 0x001fe400048070ff */
[----:B------:R0:W-:Y:S01]  /*89200*/  STL [R1+0xd0c], R0 ;  /* 0x000d0c0001007387 */ /* 0x0001e20000100800 */
[----:B-1----:R-:W-:-:S03]  /*89210*/  F2FP.SATFINITE.E4M3.F32.PACK_AB_MERGE_C R2, R25, R24, RZ ;  /* 0x000000181902723e */ /* 0x002fc600048070ff */
[----:B------:R1:W-:Y:S04]  /*89220*/  STL [R1+0x954], R8 ;  /* 0x0009540801007387 */ /* 0x0003e80000100800 */
[----:B------:R2:W-:Y:S01]  /*89230*/  STL [R1+0x950], R2 ;  /* 0x0009500201007387 */ /* 0x0005e20000100800 */
[----:B0-----:R-:W-:Y:S01]  /*89240*/  VIADD R0, R0, UR20 ;  /* 0x0000001400007c36 */ /* 0x001fe20008000000 */
[----:B------:R-:W0:Y:S01]  /*89250*/  LDCU UR20, c[0x0][0x39c] ;  /* 0x00007380ff1477ac */ /* 0x000e220008000800 */
[----:B-1----:R-:W-:-:S03]  /*89260*/  F2FP.SATFINITE.E4M3.F32.PACK_AB_MERGE_C R8, R27, R26, RZ ;  /* 0x0000001a1b08723e */ /* 0x002fc600048070ff */
[----:B------:R1:W-:Y:S01]  /*89270*/  STL [R1+0xd14], R0 ;  /* 0x000d140001007387 */ /* 0x0003e20000100800 */
[----:B--2---:R-:W-:-:S03]  /*89280*/  F2FP.SATFINITE.E4M3.F32.PACK_AB_MERGE_C R2, R4, R3, RZ ;  /* 0x000000030402723e */ /* 0x004fc600048070ff */
[----:B------:R-:W-:Y:S01]  /*89290*/  STL [R1+0x1014], R8 ;  /* 0x0010140801007387 */ /* 0x000fe20000100800 */
[----:B------:R-:W-:-:S03]  /*892a0*/  F2FP.SATFINITE.E4M3.F32.PACK_AB_MERGE_C R3, R7, R16, RZ ;  /* 0x000000100703723e */ /* 0x000fc600048070ff */
[----:B------:R2:W-:Y:S01]  /*892b0*/  STL [R1+0x1028], R2 ;  /* 0x0010280201007387 */ /* 0x0005e20000100800 */
[----:B-1----:R-:W-:Y:S01]  /*892c0*/  VIADD R0, R0, UR15 ;  /* 0x0000000f00007c36 */ /* 0x002fe20008000000 */
[----:B------:R-:W1:Y:S04]  /*892d0*/  LDCU UR15, c[0x0][0x39c] ;  /* 0x00007380ff0f77ac */ /* 0x000e680008000800 */
[----:B------:R4:W-:Y:S01]  /*892e0*/  STL [R1+0xd1c], R0 ;  /* 0x000d1c0001007387 */ /* 0x0009e20000100800 */
[----:B--2---:R-:W-:-:S03]  /*892f0*/  F2FP.SATFINITE.E4M3.F32.PACK_AB_MERGE_C R2, R5, R6, RZ ;  /* 0x000000060502723e */ /* 0x004fc600048070ff */
[----:B------:R2:W-:Y:S04]  /*89300*/  STL [R1+0x1010], R3 ;  /* 0x0010100301007387 */ /* 0x0005e80000100800 */
[----:B------:R0:W-:Y:S01]  /*89310*/  STL [R1+0x99c], R2 ;  /* 0x00099c0201007387 */ /* 0x0001e20000100800 */
[----:B----4-:R-:W-:Y:S01]  /*89320*/  VIADD R0, R0, UR19 ;  /* 0x0000001300007c36 */ /* 0x010fe20008000000 */
[----:B------:R-:W4:Y:S01]  /*89330*/  LDCU UR19, c[0x0][0x39c] ;  /* 0x00007380ff1377ac */ /* 0x000f220008000800 */
[----:B--2---:R-:W-:-:S03]  /*89340*/  F2FP.SATFINITE.E4M3.F32.PACK_AB_MERGE_C R3, R28, R29, RZ ;  /* 0x0000001d1c03723e */ /* 0x004fc600048070ff */
[----:B------:R-:W-:Y:S01]  /*89350*/  STL [R1+0xd24], R0 ;  /* 0x000d240001007387 */ /* 0x000fe20000100800 */
[----:B0-----:R-:W-:-:S03]  /*89360*/  F2FP.SATFINITE.E4M3.F32.PACK_AB_MERGE_C R2, R14, R15, RZ ;  /* 0x0000000f0e02723e */ /* 0x001fc600048070ff */
[----:B------:R-:W-:Y:S04]  /*89370*/  STL [R1+0x1084], R3 ;  /* 0x0010840301007387 */ /* 0x000fe80000100800 */
[----:B------:R0:W-:Y:S04]  /*89380*/  STL [R1+0x1074], R2 ;  /* 0x0010740201007387 */ /* 0x0001e80000100800 */
[----:B0-----:R-:W2:Y:S01]  /*89390*/  LDL.LU R2, [R1+0x5b8] ;  /* 0x0005b80001027983 */ /* 0x001ea20000300800 */
[----:B------:R-:W-:Y:S01]  /*893a0*/  F2FP.SATFINITE.E4M3.F32.PACK_AB_MERGE_C R3, R12, R13, RZ ;  /* 0x0000000d0c03723e */ /* 0x000fe200048070ff */
[----:B------:R-:W-:Y:S01]  /*893b0*/  VIADD R0, R0, UR9 ;  /* 0x0000000900007c36 */ /* 0x000fe20008000000 */
[----:B------:R-:W0:Y:S01]  /*893c0*/  LDCU UR9, c[0x0][0x39c] ;  /* 0x00007380ff0977ac */ /* 0x000e220008000800 */
[----:B--2---:R-:W-:Y:S04]  /*893d0*/  STL [R1+0x25d8], R2 ;  /* 0x0025d80201007387 */ /* 0x004fe80000100800 */
[----:B------:R-:W-:Y:S04]  /*893e0*/  STL [R1+0x106c], R3 ;  /* 0x00106c0301007387 */ /* 0x000fe80000100800 */
[----:B------:R-:W-:Y:S04]  /*893f0*/  STL [R1+0xd2c], R0 ;  /* 0x000d2c0001007387 */ /* 0x000fe80000100800 */
[----:B------:R2:W-:Y:S04]  /*89400*/  STL [R1+0x25f0], R0 ;  /* 0x0025f00001007387 */ /* 0x0005e80000100800 */
[----:B--2---:R-:W2:Y:S04]  /*89410*/  LDL.LU R0, [R1+0x5dc] ;  /* 0x0005dc0001007983 */ /* 0x004ea80000300800 */
[----:B------:R-:W2:Y:S04]  /*89420*/  LDL.LU R2, [R1+0x5b4] ;  /* 0x0005b40001027983 */ /* 0x000ea80000300800 */
[----:B--2---:R2:W-:Y:S04]  /*89430*/  STL [R1+0x25e0], R2 ;  /* 0x0025e00201007387 */ /* 0x0045e80000100800 */
[----:B--2---:R-:W2:Y:S04]  /*89440*/  LDL.LU R2, [R1+0x5cc] ;  /* 0x0005cc0001027983 */ /* 0x004ea80000300800 */
[----:B--2---:R2:W-:Y:S04]  /*89450*/  STL [R1+0x25e8], R2 ;  /* 0x0025e80201007387 */ /* 0x0045e80000100800 */
[----:B--2---:R-:W2:Y:S04]  /*89460*/  LDL.LU R2, [R1+0x5c4] ;  /* 0x0005c40001027983 */ /* 0x004ea80000300800 */
[----:B--2---:R2:W-:Y:S04]  /*89470*/  STL [R1+0x25f4], R2 ;  /* 0x0025f40201007387 */ /* 0x0045e80000100800 */
[----:B--2---:R-:W2:Y:S04]  /*89480*/  LDL.LU R2, [R1+0x5d8] ;  /* 0x0005d80001027983 */ /* 0x004ea80000300800 */
[----:B------:R-:W2:Y:S04]  /*89490*/  LDL.LU R11, [R1+0x5bc] ;  /* 0x0005bc00010b7983 */ /* 0x000ea80000300800 */
[----:B--2---:R2:W-:Y:S04]  /*894a0*/  STL [R1+0x25dc], R11 ;  /* 0x0025dc0b01007387 */ /* 0x0045e80000100800 */
[----:B--2---:R-:W2:Y:S04]  /*894b0*/  LDL.LU R11, [R1+0x5b0] ;  /* 0x0005b000010b7983 */ /* 0x004ea80000300800 */
[----:B--2---:R2:W-:Y:S04]  /*894c0*/  STL [R1+0x25e4], R11 ;  /* 0x0025e40b01007387 */ /* 0x0045e80000100800 */
[----:B--2---:R-:W2:Y:S01]  /*894d0*/  LDL.LU R11, [R1+0x5c8] ;  /* 0x0005c800010b7983 */ /* 0x004ea20000300800 */
[----:B------:R-:W-:-:S03]  /*894e0*/  F2FP.SATFINITE.E4M3.F32.PACK_AB_MERGE_C R0, R0, R2, RZ ;  /* 0x000000020000723e */ /* 0x000fc600048070ff */
[----:B--2---:R2:W-:Y:S04]  /*894f0*/  STL [R1+0x25ec], R11 ;  /* 0x0025ec0b01007387 */ /* 0x0045e80000100800 */
        /* <DEDUP_REMOVED lines=44> */
[----:B---3--:R-:W2:Y:S01]  /*897c0*/  LDL.LU R2, [R1+0x25d8] ;  /* 0x0025d80001027983 */ /* 0x008ea20000300800 */
[----:B------:R-:W-:Y:S01]  /*897d0*/  VIADD R0, R0, UR8 ;  /* 0x0000000800007c36 */ /* 0x000fe20008000000 */
[----:B------:R-:W3:Y:S04]  /*897e0*/  LDCU UR8, c[0x0][0x39c] ;  /* 0x00007380ff0877ac */ /* 0x000ee80008000800 */
[----:B------:R0:W-:Y:S02]  /*897f0*/  STL [R1+0xd3c], R0 ;  /* 0x000d3c0001007387 */ /* 0x0001e40000100800 */
[----:B0-----:R-:W-:Y:S01]  /*89800*/  VIADD R0, R0, UR12 ;  /* 0x0000000c00007c36 */ /* 0x001fe20008000000 */
[----:B------:R-:W0:Y:S01]  /*89810*/  LDCU UR12, c[0x0][0x39c] ;  /* 0x00007380ff0c77ac */ /* 0x000e220008000800 */
        /* <DEDUP_REMOVED lines=35> */
[----:B0-----:R-:W-:Y:S01]  /*89a50*/  VIADD R0, R0, UR13 ;  /* 0x0000000d00007c36 */ /* 0x001fe20008000000 */
[----:B------:R-:W0:Y:S01]  /*89a60*/  LDCU UR13, c[0x0][0x39c] ;  /* 0x00007380ff0d77ac */ /* 0x000e220008000800 */
[----:B--2---:R-:W-:-:S03]  /*89a70*/  F2FP.SATFINITE.E4M3.F32.PACK_AB_MERGE_C R3, R28, R29, RZ ;  /* 0x0000001d1c03723e */ /* 0x004fc600048070ff */
[----:B------:R-:W-:Y:S01]  /*89a80*/  STL [R1+0xd6c], R0 ;  /* 0x000d6c0001007387 */ /* 0x000fe20000100800 */
[----:B-1----:R-:W-:-:S03]  /*89a90*/  F2FP.SATFINITE.E4M3.F32.PACK_AB_MERGE_C R2, R14, R15, RZ ;  /* 0x0000000f0e02723e */ /* 0x002fc600048070ff */
[----:B------:R-:W-:Y:S04]  /*89aa0*/  STL [R1+0x1104], R3 ;  /* 0x0011040301007387 */ /* 0x000fe80000100800 */
[----:B------:R1:W-:Y:S04]  /*89ab0*/  STL [R1+0x10f8], R2 ;  /* 0x0010f80201007387 */ /* 0x0003e80000100800 */
[----:B-1----:R-:W2:Y:S01]  /*89ac0*/  LDL.LU R2, [R1+0x500] ;  /* 0x0005000001027983 */ /* 0x002ea20000300800 */
[----:B------:R-:W-:Y:S01]  /*89ad0*/  F2FP.SATFINITE.E4M3.F32.PACK_AB_MERGE_C R3, R12, R13, RZ ;  /* 0x0000000d0c03723e */ /* 0x000fe200048070ff */
[----:B------:R-:W-:Y:S01]  /*89ae0*/  VIADD R0, R0, UR11 ;  /* 0x0000000b00007c36 */ /* 0x000fe20008000000 */
[----:B------:R-:W1:Y:S01]  /*89af0*/  LDCU UR11, c[0x0][0x39c] ;  /* 0x00007380ff0b77ac */ /* 0x000e620008000800 */
        /* <DEDUP_REMOVED lines=82> */
[----:B------:R-:W-:Y:S01]  /*8a020*/  F2FP.SATFINITE.E4M3.F32.PACK_AB_MERGE_C R3, R4, R3, RZ ;  /* 0x000000030403723e */ /* 0x000fe200048070ff */
[----:B------:R-:W3:Y:S03]  /*8a030*/  LDCU UR71, c[0x0][0x39c] ;  /* 0x00007380ff4777ac */ /* 0x000ee60008000800 */
[----:B------:R-:W-:Y:S01]  /*8a040*/  STL [R1+0xd84], R0 ;  /* 0x000d840001007387 */ /* 0x000fe20000100800 */
[----:B--2---:R-:W-:-:S03]  /*8a050*/  F2FP.SATFINITE.E4M3.F32.PACK_AB_MERGE_C R2, R2, R11, RZ ;  /* 0x0000000b0202723e */ /* 0x004fc600048070ff */
[----:B------:R-:W2:Y:S04]  /*8a060*/  LDL.LU R11, [R1+0x25ac] ;  /* 0x0025ac00010b7983 */ /* 0x000ea80000300800 */
[----:B------:R0:W-:Y:S04]  /*8a070*/  STL [R1+0x1138], R2 ;  /* 0x0011380201007387 */ /* 0x0001e80000100800 */
[----:B0-----:R-:W2:Y:S01]  /*8a080*/  LDL.LU R2, [R1+0x25a8] ;  /* 0x0025a80001027983 */ /* 0x001ea20000300800 */
[----:B------:R-:W-:Y:S01]  /*8a090*/  VIADD R0, R0, UR72 ;  /* 0x0000004800007c36 */ /* 0x000fe20008000000 */
[----:B------:R-:W0:Y:S01]  /*8a0a0*/  LDCU UR72, c[0x0][0x39c] ;  /* 0x00007380ff4877ac */ /* 0x000e220008000800 */
        /* <DEDUP_REMOVED lines=338> */
[----:B------:R-:W-:Y:S04]  /*8b5d0*/  STL [R1+0x8a4], R2 ;  /* 0x0008a40201007387 */ /* 0x000fe80000100800 */
[----:B------:R-:W2:Y:S04]  /*8b5e0*/  LDL.LU R24, [R1+0x1b0] ;  /* 0x0001b00001187983 */ /* 0x000ea80000300800 */
[----:B------:R-:W2:Y:S04]  /*8b5f0*/  LDL.LU R25, [R1+0x1b4] ;  /* 0x0001b40001197983 */ /* 0x000ea80000300800 */
[----:B------:R-:W2:Y:S04]  /*8b600*/  LDL.LU R26, [R1+0x1b8] ;  /* 0x0001b800011a7983 */ /* 0x000ea80000300800 */
[----:B------:R-:W2:Y:S04]  /*8b610*/  LDL.LU R27, [R1+0x1bc] ;  /* 0x0001bc00011b7983 */ /* 0x000ea80000300800 */
[----:B------:R-:W2:Y:S04]  /*8b620*/  LDL.LU R29, [R1+0x190] ;  /* 0x00019000011d7983 */ /* 0x000ea80000300800 */
[----:B------:R-:W2:Y:S04]  /*8b630*/  LDL.LU R12, [R1+0x194] ;  /* 0x00019400010c7983 */ /* 0x000ea80000300800 */
[----:B------:R-:W2:Y:S01]  /*8b640*/  LDL.LU R28, [R1+0x170] ;  /* 0x00017000011c7983 */ /* 0x000ea20000300800 */
[----:B------:R-:W-:Y:S01]  /*8b650*/  VIADD R11, R0, UR55 ;  /* 0x00000037000b7c36 */ /* 0x000fe20008000000 */
[----:B------:R-:W0:Y:S04]  /*8b660*/  LDCU UR55, c[0x0][0x39c] ;  /* 0x00007380ff3777ac */ /* 0x000e280008000800 */
[----:B------:R-:W-:Y:S04]  /*8b670*/  STL [R1+0xe74], R11 ;  /* 0x000e740b01007387 */ /* 0x000fe80000100800 */
[----:B--2---:R2:W-:Y:S04]  /*8b680*/  STL [R1+0x2528], R28 ;  /* 0x0025281c01007387 */ /* 0x0045e80000100800 */
[----:B--2---:R-:W2:Y:S04]  /*8b690*/  LDL.LU R28, [R1+0x19c] ;  /* 0x00019c00011c7983 */ /* 0x004ea80000300800 */
[----:B------:R-:W2:Y:S04]  /*8b6a0*/  LDL.LU R15, [R1+0x174] ;  /* 0x00017400010f7983 */ /* 0x000ea80000300800 */
[----:B--2---:R2:W-:Y:S04]  /*8b6b0*/  STL [R1+0x252c], R15 ;  /* 0x00252c0f01007387 */ /* 0x0045e80000100800 */
[----:B--2---:R-:W2:Y:S04]  /*8b6c0*/  LDL.LU R15, [R1+0x198] ;  /* 0x00019800010f7983 */ /* 0x004ea80000300800 */
[----:B------:R-:W2:Y:S04]  /*8b6d0*/  LDL.LU R2, [R1+0x150] ;  /* 0x0001500001027983 */ /* 0x000ea80000300800 */
[----:B--2---:R2:W-:Y:S04]  /*8b6e0*/  STL [R1+0x2520], R2 ;  /* 0x0025200201007387 */ /* 0x0045e80000100800 */
[----:B--2---:R-:W2:Y:S04]  /*8b6f0*/  LDL.LU R2, [R1+0x17c] ;  /* 0x00017c0001027983 */ /* 0x004ea80000300800 */
[----:B------:R-:W2:Y:S01]  /*8b700*/  LDL.LU R0, [R1+0x154] ;  /* 0x0001540001007983 */ /* 0x000ea20000300800 */
[----:B------:R-:W-:-:S02]  /*8b710*/  F2FP.SATFINITE.E4M3.F32.PACK_AB_MERGE_C R25, R25, R24, RZ ;  /* 0x000000181919723e */ /* 0x000fc400048070ff */
[----:B------:R-:W-:Y:S02]  /*8b720*/  F2FP.SATFINITE.E4M3.F32.PACK_AB_MERGE_C R27, R27, R26, RZ ;  /* 0x0000001a1b1b723e */ /* 0x000fe400048070ff */
[----:B------:R-:W-:Y:S01]  /*8b730*/  F2FP.SATFINITE.E4M3.F32.PACK_AB_MERGE_C R12, R12, R29, RZ ;  /* 0x0000001d0c0c723e */ /* 0x000fe200048070ff */
[----:B------:R-:W-:Y:S01]  /*8b740*/  VIADD R11, R11, UR56 ;  /* 0x000000380b0b7c36 */ /* 0x000fe20008000000 */
[----:B------:R-:W-:Y:S01]  /*8b750*/  F2FP.SATFINITE.E4M3.F32.PACK_AB_MERGE_C R28, R28, R15, RZ ;  /* 0x0000000f1c1c723e */ /* 0x000fe200048070ff */
[----:B------:R-:W0:Y:S01]  /*8b760*/  LDCU UR56, c[0x0][0x39c] ;  /* 0x00007380ff3877ac */ /* 0x000e220008000800 */
[----:B--2---:R2:W-:Y:S04]  /*8b770*/  STL [R1+0x2524], R0 ;  /* 0x0025240001007387 */ /* 0x0045e80000100800 */
[----:B--2---:R-:W2:Y:S04]  /*8b780*/  LDL.LU R0, [R1+0x178] ;  /* 0x0001780001007983 */ /* 0x004ea80000300800 */
        /* <DEDUP_REMOVED lines=20> */
[----:B0-----:R-:W3:Y:S04]  /*8b8d0*/  LDL.LU R25, [R1+0xac4] ;  /* 0x000ac40001197983 */ /* 0x001ee80000300800 */
[----:B------:R-:W3:Y:S04]  /*8b8e0*/  LDL.LU R26, [R1+0xac8] ;  /* 0x000ac800011a7983 */ /* 0x000ee80000300800 */
[----:B------:R0:W-:Y:S04]  /*8b8f0*/  STL [R1+0x924], R27 ;  /* 0x0009241b01007387 */ /* 0x0001e80000100800 */
[----:B0-----:R-:W3:Y:S04]  /*8b900*/  LDL.LU R27, [R1+0xacc] ;  /* 0x000acc00011b7983 */ /* 0x001ee80000300800 */
[----:B------:R-:W3:Y:S04]  /*8b910*/  LDL.LU R29, [R1+0xab0] ;  /* 0x000ab000011d7983 */ /* 0x000ee80000300800 */
[----:B------:R0:W-:Y:S04]  /*8b920*/  STL [R1+0x918], R12 ;  /* 0x0009180c01007387 */ /* 0x0001e80000100800 */
[----:B0-----:R-:W3:Y:S04]  /*8b930*/  LDL.LU R12, [R1+0xab4] ;  /* 0x000ab400010c7983 */ /* 0x001ee80000300800 */
[----:B------:R-:W-:Y:S04]  /*8b940*/  STL [R1+0xe7c], R11 ;  /* 0x000e7c0b01007387 */ /* 0x000fe80000100800 */
[----:B------:R-:W3:Y:S04]  /*8b950*/  LDL.LU R15, [R1+0x252c] ;  /* 0x00252c00010f7983 */ /* 0x000ee80000300800 */
[----:B------:R0:W-:Y:S04]  /*8b960*/  STL [R1+0x914], R28 ;  /* 0x0009141c01007387 */ /* 0x0001e80000100800 */
[----:B0-----:R-:W3:Y:S01]  /*8b970*/  LDL.LU R28, [R1+0x2528] ;  /* 0x00252800011c7983 */ /* 0x001ee20000300800 */
[----:B------:R-:W-:Y:S01]  /*8b980*/  VIADD R11, R11, UR57 ;  /* 0x000000390b0b7c36 */ /* 0x000fe20008000000 */
[----:B------:R-:W0:Y:S01]  /*8b990*/  LDCU UR57, c[0x0][0x39c] ;  /* 0x00007380ff3977ac */ /* 0x000e220008000800 */
[----:B--2---:R-:W-:-:S02]  /*8b9a0*/  F2FP.SATFINITE.E4M3.F32.PACK_AB_MERGE_C R2, R2, R0, RZ ;  /* 0x000000000202723e */ /* 0x004fc400048070ff */
[----:B---3--:R-:W-:Y:S02]  /*8b9b0*/  F2FP.SATFINITE.E4M3.F32.PACK_AB_MERGE_C R15, R15, R28, RZ ;  /* 0x0000001c0f0f723e */ /* 0x008fe400048070ff */
[----:B------:R-:W2:Y:S04]  /*8b9c0*/  LDL.LU R28, [R1+0xab8] ;  /* 0x000ab800011c7983 */ /* 0x000ea80000300800 */
[----:B------:R3:W-:Y:S04]  /*8b9d0*/  STL [R1+0x948], R15 ;  /* 0x0009480f01007387 */ /* 0x0007e80000100800 */
[----:B---3--:R-:W2:Y:S04]  /*8b9e0*/  LDL.LU R15, [R1+0xabc] ;  /* 0x000abc00010f7983 */ /* 0x008ea80000300800 */
[----:B------:R-:W-:Y:S04]  /*8b9f0*/  STL [R1+0xe84], R11 ;  /* 0x000e840b01007387 */ /* 0x000fe80000100800 */
[----:B------:R-:W3:Y:S04]  /*8ba00*/  LDL.LU R0, [R1+0x2524] ;  /* 0x0025240001007983 */ /* 0x000ee80000300800 */
[----:B------:R0:W-:Y:S04]  /*8ba10*/  STL [R1+0x944], R2 ;  /* 0x0009440201007387 */ /* 0x0001e80000100800 */
[----:B0-----:R-:W3:Y:S01]  /*8ba20*/  LDL.LU R2, [R1+0x2520] ;  /* 0x0025200001027983 */ /* 0x001ee20000300800 */
[----:B------:R-:W-:Y:S01]  /*8ba30*/  F2FP.SATFINITE.E4M3.F32.PACK_AB_MERGE_C R18, R18, R17, RZ ;  /* 0x000000111212723e */ /* 0x000fe200048070ff */
[----:B------:R-:W-:Y:S01]  /*8ba40*/  VIADD R11, R11, UR58 ;  /* 0x0000003a0b0b7c36 */ /* 0x000fe20008000000 */
[----:B------:R-:W-:Y:S01]  /*8ba50*/  F2FP.SATFINITE.E4M3.F32.PACK_AB_MERGE_C R9, R9, R8, RZ ;  /* 0x000000080909723e */ /* 0x000fe200048070ff */
[----:B------:R-:W0:Y:S01]  /*8ba60*/  LDCU UR58, c[0x0][0x39c] ;  /* 0x00007380ff3a77ac */ /* 0x000e220008000800 */
[----:B------:R-:W-:-:S02]  /*8ba70*/  F2FP.SATFINITE.E4M3.F32.PACK_AB_MERGE_C R5, R5, R10, RZ ;  /* 0x0000000a0505723e */ /* 0x000fc400048070ff */
[----:B------:R-:W-:Y:S02]  /*8ba80*/  F2FP.SATFINITE.E4M3.F32.PACK_AB_MERGE_C R7, R7, R6, RZ ;  /* 0x000000060707723e */ /* 0x000fe400048070ff */
[----:B------:R-:W-:Y:S02]  /*8ba90*/  F2FP.SATFINITE.E4M3.F32.PACK_AB_MERGE_C R4, R4, R16, RZ ;  /* 0x000000100404723e */ /* 0x000fe400048070ff */
[----:B------:R-:W-:Y:S02]  /*8baa0*/  F2FP.SATFINITE.E4M3.F32.PACK_AB_MERGE_C R19, R19, R3, RZ ;  /* 0x000000031313723e */ /* 0x000fe400048070ff */
[----:B------:R-:W-:Y:S02]  /*8bab0*/  F2FP.SATFINITE.E4M3.F32.PACK_AB_MERGE_C R14, R13, R14, RZ ;  /* 0x0000000e0d0e723e */ /* 0x000fe400048070ff */
[----:B---3--:R-:W-:Y:S02]  /*8bac0*/  F2FP.SATFINITE.E4M3.F32.PACK_AB_MERGE_C R0, R0, R2, RZ ;  /* 0x000000020000723e */ /* 0x008fe400048070ff */
[----:B------:R-:W3:Y:S04]  /*8bad0*/  LDL.LU R2, [R1+0x251c] ;  /* 0x00251c0001027983 */ /* 0x000ee80000300800 */
[----:B------:R0:W-:Y:S04]  /*8bae0*/  STL [R1+0x938], R0 ;  /* 0x0009380001007387 */ /* 0x0001e80000100800 */
[----:B0-----:R-:W2:Y:S04]  /*8baf0*/  LDL.LU R0, [R1+0x2518] ;  /* 0x0025180001007983 */ /* 0x001ea80000300800 */
[----:B------:R-:W3:Y:S04]  /*8bb00*/  LDL.LU R17, [R1+0x2514] ;  /* 0x0025140001117983 */ /* 0x000ee80000300800 */
[----:B------:R0:W-:Y:S04]  /*8bb10*/  STL [R1+0x934], R18 ;  /* 0x0009341201007387 */ /* 0x0001e80000100800 */
[----:B0-----:R-:W4:Y:S04]  /*8bb20*/  LDL.LU R18, [R1+0x2510] ;  /* 0x0025100001127983 */ /* 0x001f280000300800 */
[----:B------:R0:W-:Y:S04]  /*8bb30*/  STL [R1+0xe94], R11 ;  /* 0x000e940b01007387 */ /* 0x0001e80000100800 */
[----:B------:R-:W4:Y:S04]  /*8bb40*/  LDL.LU R8, [R1+0x250c] ;  /* 0x00250c0001087983 */ /* 0x000f280000300800 */
[----:B------:R1:W-:Y:S01]  /*8bb50*/  STL [R1+0x968], R9 ;  /* 0x0009680901007387 */ /* 0x0003e20000100800 */
[----:B0-----:R-:W-:Y:S01]  /*8bb60*/  VIADD R11, R11, UR59 ;  /* 0x0000003b0b0b7c36 */ /* 0x001fe20008000000 */
[----:B------:R-:W-:Y:S01]  /*8bb70*/  F2FP.SATFINITE.E4M3.F32.PACK_AB_MERGE_C R12, R12, R29, RZ ;  /* 0x0000001d0c0c723e */ /* 0x000fe200048070ff */
[----:B------:R-:W0:Y:S01]  /*8bb80*/  LDCU UR59, c[0x0][0x39c] ;  /* 0x00007380ff3b77ac */ /* 0x000e220008000800 */
[----:B-1----:R-:W4:Y:S04]  /*8bb90*/  LDL.LU R9, [R1+0x2508] ;  /* 0x0025080001097983 */ /* 0x002f280000300800 */
[----:B------:R-:W4:Y:S04]  /*8bba0*/  LDL.LU R10, [R1+0x2504] ;  /* 0x00250400010a7983 */ /* 0x000f280000300800 */
[----:B------:R1:W-:Y:S04]  /*8bbb0*/  STL [R1+0x95c], R5 ;  /* 0x00095c0501007387 */ /* 0x0003e80000100800 */
[----:B-1----:R-:W4:Y:S04]  /*8bbc0*/  LDL.LU R5, [R1+0x2500] ;  /* 0x0025000001057983 */ /* 0x002f280000300800 */
[----:B------:R1:W-:Y:S04]  /*8bbd0*/  STL [R1+0xe9c], R11 ;  /* 0x000e9c0b01007387 */ /* 0x0003e80000100800 */
[----:B------:R-:W4:Y:S04]  /*8bbe0*/  LDL.LU R6, [R1+0x24fc] ;  /* 0x0024fc0001067983 */ /* 0x000f280000300800 */
[----:B------:R0:W-:Y:S01]  /*8bbf0*/  STL [R1+0x958], R7 ;  /* 0x0009580701007387 */ /* 0x0001e20000100800 */
[----:B-1----:R-:W-:Y:S01]  /*8bc00*/  VIADD R11, R11, UR60 ;  /* 0x0000003c0b0b7c36 */ /* 0x002fe20008000000 */
[----:B------:R-:W1:Y:S02]  /*8bc10*/  LDCU UR60, c[0x0][0x39c] ;  /* 0x00007380ff3c77ac */ /* 0x000e640008000800 */
[----:B0-----:R-:W4:Y:S04]  /*8bc20*/  LDL.LU R7, [R1+0x24f8] ;  /* 0x0024f80001077983 */ /* 0x001f280000300800 */
[----:B------:R-:W4:Y:S04]  /*8bc30*/  LDL.LU R16, [R1+0x24f4] ;  /* 0x0024f40001107983 */ /* 0x000f280000300800 */
[----:B------:R0:W-:Y:S04]  /*8bc40*/  STL [R1+0x94c], R4 ;  /* 0x00094c0401007387 */ /* 0x0001e80000100800 */
[----:B0-----:R-:W4:Y:S04]  /*8bc50*/  LDL.LU R4, [R1+0x24f0] ;  /* 0x0024f00001047983 */ /* 0x001f280000300800 */
[----:B------:R0:W-:Y:S04]  /*8bc60*/  STL [R1+0xea4], R11 ;  /* 0x000ea40b01007387 */ /* 0x0001e80000100800 */
[----:B------:R-:W4:Y:S04]  /*8bc70*/  LDL.LU R3, [R1+0x24ec] ;  /* 0x0024ec0001037983 */ /* 0x000f280000300800 */
[----:B------:R1:W-:Y:S01]  /*8bc80*/  STL [R1+0x998], R19 ;  /* 0x0009981301007387 */ /* 0x0003e20000100800 */
[----:B0-----:R-:W-:Y:S01]  /*8bc90*/  VIADD R11, R11, UR61 ;  /* 0x0000003d0b0b7c36 */ /* 0x001fe20008000000 */
[----:B------:R-:W0:Y:S01]  /*8bca0*/  LDCU UR61, c[0x0][0x39c] ;  /* 0x00007380ff3d77ac */ /* 0x000e220008000800 */
[----:B-1----:R-:W-:-:S03]  /*8bcb0*/  F2FP.SATFINITE.E4M3.F32.PACK_AB_MERGE_C R19, R21, R20, RZ ;  /* 0x000000141513723e */ /* 0x002fc600048070ff */
[----:B------:R1:W-:Y:S04]  /*8bcc0*/  STL [R1+0xeac], R11 ;  /* 0x000eac0b01007387 */ /* 0x0003e80000100800 */
[----:B------:R0:W-:Y:S04]  /*8bcd0*/  STL [R1+0x984], R19 ;  /* 0x0009841301007387 */ /* 0x0001e80000100800 */
[----:B------:R-:W4:Y:S01]  /*8bce0*/  LDL.LU R13, [R1+0x23d0] ;  /* 0x0023d000010d7983 */ /* 0x000f220000300800 */
[----:B-1----:R-:W-:Y:S01]  /*8bcf0*/  VIADD R11, R11, UR62 ;  /* 0x0000003e0b0b7c36 */ /* 0x002fe20008000000 */
[----:B------:R-:W1:Y:S01]  /*8bd00*/  LDCU UR62, c[0x0][0x39c] ;  /* 0x00007380ff3e77ac */ /* 0x000e620008000800 */
[----:B0-----:R-:W-:-:S05]  /*8bd10*/  F2FP.SATFINITE.E4M3.F32.PACK_AB_MERGE_C R19, R23, R22, RZ ;  /* 0x000000161713723e */ /* 0x001fca00048070ff */
[----:B------:R0:W-:Y:S04]  /*8bd20*/  STL [R1+0x980], R19 ;  /* 0x0009801301007387 */ /* 0x0001e80000100800 */
[----:B------:R-:W-:Y:S04]  /*8bd30*/  STL [R1+0xebc], R11 ;  /* 0x000ebc0b01007387 */ /* 0x000fe80000100800 */
[----:B------:R1:W-:Y:S01]  /*8bd40*/  STL [R1+0x96c], R14 ;  /* 0x00096c0e01007387 */ /* 0x0003e20000100800 */
[----:B0-----:R-:W-:Y:S01]  /*8bd50*/  F2FP.SATFINITE.E4M3.F32.PACK_AB_MERGE_C R19, R25, R24, RZ ;  /* 0x000000181913723e */ /* 0x001fe200048070ff */
[----:B-1----:R-:W-:Y:S01]  /*8bd60*/  VIADD R14, R11, UR63 ;  /* 0x0000003f0b0e7c36 */ /* 0x002fe20008000000 */
[----:B------:R-:W0:Y:S04]  /*8bd70*/  LDCU UR63, c[0x0][0x39c] ;  /* 0x00007380ff3f77ac */ /* 0x000e280008000800 */
[----:B------:R1:W-:Y:S04]  /*8bd80*/  STL [R1+0xec4], R14 ;  /* 0x000ec40e01007387 */ /* 0x0003e80000100800 */
[----:B------:R0:W-:Y:S01]  /*8bd90*/  STL [R1+0xac4], R19 ;  /* 0x000ac41301007387 */ /* 0x0001e20000100800 */
[----:B-1----:R-:W-:Y:S01]  /*8bda0*/  VIADD R14, R14, UR64 ;  /* 0x000000400e0e7c36 */ /* 0x002fe20008000000 */
[----:B------:R-:W1:Y:S01]  /*8bdb0*/  LDCU UR64, c[0x0][0x39c] ;  /* 0x00007380ff4077ac */ /* 0x000e620008000800 */
[----:B0-----:R-:W-:-:S05]  /*8bdc0*/  F2FP.SATFINITE.E4M3.F32.PACK_AB_MERGE_C R19, R27, R26, RZ ;  /* 0x0000001a1b13723e */ /* 0x001fca00048070ff */
[----:B------:R-:W-:Y:S04]  /*8bdd0*/  STL [R1+0xac0], R19 ;  /* 0x000ac01301007387 */ /* 0x000fe80000100800 */
[----:B------:R-:W-:Y:S04]  /*8bde0*/  STL [R1+0xed4], R14 ;  /* 0x000ed40e01007387 */ /* 0x000fe80000100800 */
[----:B------:R0:W-:Y:S01]  /*8bdf0*/  STL [R1+0xab4], R12 ;  /* 0x000ab40c01007387 */ /* 0x0001e20000100800 */
[----:B--2---:R-:W-:-:S05]  /*8be00*/  VIADD R11, R0, 0xb0 ;  /* 0x000000b0000b7836 */ /* 0x004fca0000000000 */
[----:B------:R-:W-:Y:S01]  /*8be10*/  ISETP.LT.AND P0, PT, R11, UR6, !P6 ;  /* 0x000000060b007c0c */ /* 0x000fe2000f701270 */
[----:B------:R-:W-:Y:S01]  /*8be20*/  VIADD R11, R0, 0xaf ;  /* 0x000000af000b7836 */ /* 0x000fe20000000000 */
[----:B---3--:R-:W-:Y:S01]  /*8be30*/  LOP3.LUT R2, R2, 0xff7fffff, RZ, 0xc0, !PT ;  /* 0xff7fffff02027812 */ /* 0x008fe200078ec0ff */
[C---:B0-----:R-:W-:Y:S01]  /*8be40*/  VIADD R12, R0.reuse, 0xae ;  /* 0x000000ae000c7836 */ /* 0x041fe20000000000 */
[----:B------:R-:W0:Y:S02]  /*8be50*/  LDCU UR6, c[0x0][0x39c] ;  /* 0x00007380ff0677ac */ /* 0x000e240008000800 */
[----:B------:R-:W-:Y:S02]  /*8be60*/  ISETP.LT.AND P1, PT, R11, UR7, !P6 ;  /* 0x000000070b007c0c */ /* 0x000fe4000f721270 */
[----:B------:R-:W-:Y:S01]  /*8be70*/  F2FP.SATFINITE.E4M3.F32.PACK_AB_MERGE_C R11, R15, R28, RZ ;  /* 0x0000001c0f0b723e */ /* 0x000fe200048070ff */
[C---:B------:R-:W-:Y:S01]  /*8be80*/  VIADD R27, R0.reuse, 0xc1 ;  /* 0x000000c1001b7836 */ /* 0x040fe20000000000 */
[----:B------:R-:W2:Y:S01]  /*8be90*/  S2R R15, SR_TID.X ;  /* 0x00000000000f7919 */ /* 0x000ea20000002100 */
[----:B------:R-:W-:Y:S01]  /*8bea0*/  VIADD R26, R0, 0xe0 ;  /* 0x000000e0001a7836 */ /* 0x000fe20000000000 */
[----:B------:R-:W3:Y:S01]  /*8beb0*/  LDCU UR7, c[0x0][0x39c] ;  /* 0x00007380ff0777ac */ /* 0x000ee20008000800 */
[----:B------:R-:W-:-:S02]  /*8bec0*/  @P0 LOP3.LUT R2, R2, 0x800000, RZ, 0xfc, !PT ;  /* 0x0080000002020812 */ /* 0x000fc400078efcff */
[----:B------:R-:W-:Y:S01]  /*8bed0*/  ISETP.LT.AND P0, PT, R12, UR8, !P6 ;  /* 0x000000080c007c0c */ /* 0x000fe2000f701270 */
[----:B------:R0:W-:Y:S01]  /*8bee0*/  STL [R1+0xab0], R11 ;  /* 0x000ab00b01007387 */ /* 0x0001e20000100800 */
[----:B------:R-:W-:Y:S01]  /*8bef0*/  LOP3.LUT R2, R2, 0xffbfffff, RZ, 0xc0, !PT ;  /* 0xffbfffff02027812 */ /* 0x000fe200078ec0ff */
[----:B------:R-:W-:Y:S01]  /*8bf00*/  VIADD R25, R0, 0x100 ;  /* 0x0000010000197836 */ /* 0x000fe20000000000 */
[----:B------:R-:W1:Y:S02]  /*8bf10*/  LDCU UR8, c[0x0][0x39c] ;  /* 0x00007380ff0877ac */ /* 0x000e640008000800 */
[----:B------:R-:W-:-:S04]  /*8bf20*/  @P1 LOP3.LUT R2, R2, 0x400000, RZ, 0xfc, !PT ;  /* 0x0040000002021812 */ /* 0x000fc800078efcff */
[----:B------:R-:W-:-:S04]  /*8bf30*/  LOP3.LUT R2, R2, 0xffdfffff, RZ, 0xc0, !PT ;  /* 0xffdfffff02027812 */ /* 0x000fc800078ec0ff */
[----:B------:R-:W-:Y:S01]  /*8bf40*/  @P0 LOP3.LUT R2, R2, 0x200000, RZ, 0xfc, !PT ;  /* 0x0020000002020812 */ /* 0x000fe200078efcff */
[----:B0-----:R-:W-:Y:S01]  /*8bf50*/  VIADD R11, R14, UR65 ;  /* 0x000000410e0b7c36 */ /* 0x001fe20008000000 */
[----:B------:R-:W0:Y:S01]  /*8bf60*/  LDCU UR65, c[0x0][0x39c] ;  /* 0x00007380ff4177ac */ /* 0x000e220008000800 */
[----:B----4-:R-:W-:Y:S02]  /*8bf70*/  IADD3 R12, P0, PT, R10, R18, RZ ;  /* 0x000000120a0c7210 */ /* 0x010fe40007f1e0ff */
[----:B------:R-:W-:Y:S01]  /*8bf80*/  VIADD R14, R11, UR66 ;  /* 0x000000420b0e7c36 */ /* 0x000fe20008000000 */
[----:B------:R2:W-:Y:S01]  /*8bf90*/  STL [R1+0xec8], R11 ;  /* 0x000ec80b01007387 */ /* 0x0005e20000100800 */
[----:B------:R-:W-:Y:S01]  /*8bfa0*/  LOP3.LUT R28, R13, 0x1f0, RZ, 0xc0, !PT ;  /* 0x000001f00d1c7812 */ /* 0x000fe200078ec0ff */
[----:B------:R-:W-:Y:S01]  /*8bfb0*/  VIADD R24, R0, 0x120 ;  /* 0x0000012000187836 */ /* 0x000fe20000000000 */
[----:B------:R-:W-:Y:S01]  /*8bfc0*/  LEA.HI.X.SX32 R13, R10, R17, 0x1, P0 ;  /* 0x000000110a0d7211 */ /* 0x000fe200000f0eff */
[----:B--2---:R-:W-:-:S02]  /*8bfd0*/  IMAD.SHL.U32 R11, R15, 0x20, RZ ;  /* 0x000000200f0b7824 */ /* 0x004fc400078e00ff */
[C---:B------:R-:W-:Y:S02]  /*8bfe0*/  VIADD R21, R0.reuse, 0x17f ;  /* 0x0000017f00157836 */ /* 0x040fe40000000000 */
[C---:B------:R-:W-:Y:S01]  /*8bff0*/  VIADD R20, R0.reuse, 0x19f ;  /* 0x0000019f00147836 */ /* 0x040fe20000000000 */
[----:B------:R2:W-:Y:S01]  /*8c000*/  STL.64 [R1+0x368], R12 ;  /* 0x0003680c01007387 */ /* 0x0005e20000100a00 */
[----:B------:R-:W-:Y:S01]  /*8c010*/  LOP3.LUT R10, R11, 0x400, RZ, 0xc0, !PT ;  /* 0x000004000b0a7812 */ /* 0x000fe200078ec0ff */
[----:B------:R-:W-:Y:S01]  /*8c020*/  VIADD R19, R0, 0x1bf ;  /* 0x000001bf00137836 */ /* 0x000fe20000000000 */
[----:B------:R-:W-:Y:S01]  /*8c030*/  LOP3.LUT R2, R2, 0xffefffff, RZ, 0xc0, !PT ;  /* 0xffefffff02027812 */ /* 0x000fe200078ec0ff */
[----:B------:R4:W-:Y:S01]  /*8c040*/  STL [R1+0xecc], R14 ;  /* 0x000ecc0e01007387 */ /* 0x0009e20000100800 */
[----:B------:R-:W-:Y:S02]  /*8c050*/  LOP3.LUT R5, R5, 0x7fffffff, RZ, 0xc0, !PT ;  /* 0x7fffffff05057812 */ /* 0x000fe400078ec0ff */
[----:B------:R-:W-:-:S02]  /*8c060*/  LOP3.LUT R6, R6, 0x7fffffff, RZ, 0xc0, !PT ;  /* 0x7fffffff06067812 */ /* 0x000fc400078ec0ff */
[----:B------:R-:W-:Y:S02]  /*8c070*/  LOP3.LUT R7, R7, 0x7fffffff, RZ, 0xc0, !PT ;  /* 0x7fffffff07077812 */ /* 0x000fe400078ec0ff */
[----:B------:R-:W-:Y:S02]  /*8c080*/  LOP3.LUT R16, R16, 0x7fffffff, RZ, 0xc0, !PT ;  /* 0x7fffffff10107812 */ /* 0x000fe400078ec0ff */
[----:B------:R-:W-:Y:S02]  /*8c090*/  LOP3.LUT R4, R4, 0x7fffffff, RZ, 0xc0, !PT ;  /* 0x7fffffff04047812 */ /* 0x000fe400078ec0ff */
[----:B------:R-:W-:Y:S01]  /*8c0a0*/  LOP3.LUT R3, R3, 0xffffffdf, RZ, 0xc0, !PT ;  /* 0xffffffdf03037812 */ /* 0x000fe200078ec0ff */
[----:B------:R-:W-:Y:S01]  /*8c0b0*/  VIADD R23, R0, 0x140 ;  /* 0x0000014000177836 */ /* 0x000fe20000000000 */
[C---:B--2---:R-:W-:Y:S01]  /*8c0c0*/  IADD3 R12, P0, PT, R9.reuse, R18, RZ ;  /* 0x00000012090c7210 */ /* 0x044fe20007f1e0ff */
[----:B----4-:R-:W-:Y:S01]  /*8c0d0*/  VIADD R14, R14, UR67 ;  /* 0x000000430e0e7c36 */ /* 0x010fe20008000000 */
[----:B------:R-:W-:Y:S01]  /*8c0e0*/  IADD3 R28, PT, PT, R28, UR4, R10 ;  /* 0x000000041c1c7c10 */ /* 0x000fe2000fffe00a */
[C---:B------:R-:W-:Y:S01]  /*8c0f0*/  VIADD R11, R0.reuse, 0xb2 ;  /* 0x000000b2000b7836 */ /* 0x040fe20000000000 */
[----:B------:R-:W-:Y:S01]  /*8c100*/  LEA.HI.X.SX32 R13, R9, R17, 0x1, P0 ;  /* 0x00000011090d7211 */ /* 0x000fe200000f0eff */
[C---:B------:R-:W-:Y:S01]  /*8c110*/  VIADD R22, R0.reuse, 0x160 ;  /* 0x0000016000167836 */ /* 0x040fe20000000000 */
[----:B------:R-:W-:Y:S01]  /*8c120*/  STL [R1+0xeec], R14 ;  /* 0x000eec0e01007387 */ /* 0x000fe20000100800 */
[----:B------:R-:W-:Y:S01]  /*8c130*/  MOV.SPILL R10, UR4 ;  /* 0x00000004000a7c02 */ /* 0x000fe20009000f00 */
[C---:B------:R-:W-:Y:S01]  /*8c140*/  VIADD R9, R0.reuse, 0xad ;  /* 0x000000ad00097836 */ /* 0x040fe20000000000 */
[----:B------:R-:W2:Y:S01]  /*8c150*/  LDCU UR4, c[0x0][0x39c] ;  /* 0x00007380ff0477ac */ /* 0x000ea20008000800 */
[----:B------:R4:W-:Y:S01]  /*8c160*/  STL.64 [R1+0x378], R12 ;  /* 0x0003780c01007387 */ /* 0x0009e20000100a00 */
[----:B------:R-:W-:-:S02]  /*8c170*/  VIADD R15, R0, 0x1fd ;  /* 0x000001fd000f7836 */ /* 0x000fc40000000000 */
[----:B------:R-:W-:Y:S01]  /*8c180*/  VIADD R29, R0, 0x1fe ;  /* 0x000001fe001d7836 */ /* 0x000fe20000000000 */
[----:B------:R-:W-:Y:S01]  /*8c190*/  STL [R1+0x23e8], R18 ;  /* 0x0023e81201007387 */ /* 0x000fe20000100800 */
[----:B------:R-:W0:Y:S03]  /*8c1a0*/  LDCU UR67, c[0x0][0x39c] ;  /* 0x00007380ff4377ac */ /* 0x000e260008000800 */
[----:B------:R-:W-:Y:S01]  /*8c1b0*/  STL [R1+0x24a8], R28 ;  /* 0x0024a81c01007387 */ /* 0x000fe20000100800 */
[----:B------:R-:W0:Y:S01]  /*8c1c0*/  LDCU UR66, c[0x0][0x39c] ;  /* 0x00007380ff4277ac */ /* 0x000e220008000800 */
[C---:B----4-:R-:W-:Y:S02]  /*8c1d0*/  IADD3 R12, P0, PT, R8.reuse, R18, RZ ;  /* 0x00000012080c7210 */ /* 0x050fe40007f1e0ff */
[----:B------:R-:W-:Y:S02]  /*8c1e0*/  STL [R1+0x23ec], R17 ;  /* 0x0023ec1101007387 */ /* 0x000fe40000100800 */
[----:B------:R-:W-:-:S02]  /*8c1f0*/  LEA.HI.X.SX32 R13, R8, R17, 0x1, P0 ;  /* 0x00000011080d7211 */ /* 0x000fc400000f0eff */
[----:B------:R4:W-:Y:S01]  /*8c200*/  STL [R1+0x7e8], R10 ;  /* 0x0007e80a01007387 */ /* 0x0009e20000100800 */
[----:B------:R-:W-:Y:S01]  /*8c210*/  ISETP.LT.AND P0, PT, R9, UR5, !P6 ;  /* 0x0000000509007c0c */ /* 0x000fe2000f701270 */
[C---:B------:R-:W-:Y:S01]  /*8c220*/  VIADD R9, R0.reuse, 0xb4 ;  /* 0x000000b400097836 */ /* 0x040fe20000000000 */
[----:B------:R-:W0:Y:S01]  /*8c230*/  LDCU UR5, c[0x0][0x39c] ;  /* 0x00007380ff0577ac */ /* 0x000e220008000800 */
[----:B------:R-:W-:Y:S01]  /*8c240*/  STL.64 [R1+0x380], R12 ;  /* 0x0003800c01007387 */ /* 0x000fe20000100a00 */
[----:B----4-:R-:W-:-:S03]  /*8c250*/  VIADD R10, R0, 0xb3 ;  /* 0x000000b3000a7836 */ /* 0x010fc60000000000 */
[----:B------:R4:W-:Y:S04]  /*8c260*/  STL [R1+0x528], R11 ;  /* 0x0005280b01007387 */ /* 0x0009e80000100800 */
[----:B------:R0:W-:Y:S04]  /*8c270*/  STL [R1+0x524], R10 ;  /* 0x0005240a01007387 */ /* 0x0001e80000100800 */
[----:B------:R1:W-:Y:S01]  /*8c280*/  STL [R1+0x520], R9 ;  /* 0x0005200901007387 */ /* 0x0003e20000100800 */
[C---:B----4-:R-:W-:Y:S02]  /*8c290*/  VIADD R11, R0.reuse, 0xb5 ;  /* 0x000000b5000b7836 */ /* 0x050fe40000000000 */
[----:B0-----:R-:W-:-:S03]  /*8c2a0*/  VIADD R10, R0, 0xb6 ;  /* 0x000000b6000a7836 */ /* 0x001fc60000000000 */
[----:B------:R0:W-:Y:S01]  /*8c2b0*/  STL [R1+0x51c], R11 ;  /* 0x00051c0b01007387 */ /* 0x0001e20000100800 */
[----:B-1----:R-:W-:-:S03]  /*8c2c0*/  VIADD R9, R0, 0xb7 ;  /* 0x000000b700097836 */ /* 0x002fc60000000000 */
[----:B------:R1:W-:Y:S04]  /*8c2d0*/  STL [R1+0x518], R10 ;  /* 0x0005180a01007387 */ /* 0x0003e80000100800 */
[----:B------:R4:W-:Y:S01]  /*8c2e0*/  STL [R1+0x514], R9 ;  /* 0x0005140901007387 */ /* 0x0009e20000100800 */
[C---:B0-----:R-:W-:Y:S02]  /*8c2f0*/  VIADD R11, R0.reuse, 0xb8 ;  /* 0x000000b8000b7836 */ /* 0x041fe40000000000 */
[----:B-1----:R-:W-:-:S03]  /*8c300*/  VIADD R10, R0, 0xb9 ;  /* 0x000000b9000a7836 */ /* 0x002fc60000000000 */
[----:B------:R0:W-:Y:S01]  /*8c310*/  STL [R1+0x510], R11 ;  /* 0x0005100b01007387 */ /* 0x0001e20000100800 */
[----:B----4-:R-:W-:-:S03]  /*8c320*/  VIADD R9, R0, 0xba ;  /* 0x000000ba00097836 */ /* 0x010fc60000000000 */
        /* <DEDUP_REMOVED lines=13> */
[----:B------:R-:W-:Y:S01]  /*8c400*/  STL [R1+0x24dc], R27 ;  /* 0x0024dc1b01007387 */ /* 0x000fe20000100800 */
[----:B0-----:R-:W-:-:S03]  /*8c410*/  VIADD R11, R0, 0xc2 ;  /* 0x000000c2000b7836 */ /* 0x001fc60000000000 */
[----:B------:R0:W-:Y:S01]  /*8c420*/  STL [R1+0x4f0], R9 ;  /* 0x0004f00901007387 */ /* 0x0001e20000100800 */
[----:B-1----:R-:W-:-:S03]  /*8c430*/  VIADD R10, R0, 0xc3 ;  /* 0x000000c3000a7836 */ /* 0x002fc60000000000 */
[----:B------:R1:W-:Y:S01]  /*8c440*/  STL [R1+0x4e8], R11 ;  /* 0x0004e80b01007387 */ /* 0x0003e20000100800 */
[----:B0-----:R-:W-:-:S03]  /*8c450*/  VIADD R9, R0, 0xc4 ;  /* 0x000000c400097836 */ /* 0x001fc60000000000 */
[----:B------:R0:W-:Y:S01]  /*8c460*/  STL [R1+0x4e4], R10 ;  /* 0x0004e40a01007387 */ /* 0x0001e20000100800 */
[----:B-1----:R-:W-:-:S03]  /*8c470*/  VIADD R11, R0, 0xc5 ;  /* 0x000000c5000b7836 */ /* 0x002fc60000000000 */
[----:B------:R1:W-:Y:S01]  /*8c480*/  STL [R1+0x4e0], R9 ;  /* 0x0004e00901007387 */ /* 0x0003e20000100800 */
        /* <DEDUP_REMOVED lines=52> */
[----:B------:R-:W-:Y:S04]  /*8c7d0*/  STL [R1+0x24e0], R26 ;  /* 0x0024e01a01007387 */ /* 0x000fe80000100800 */
[----:B------:R4:W-:Y:S01]  /*8c7e0*/  STL [R1+0x474], R9 ;  /* 0x0004740901007387 */ /* 0x0009e20000100800 */
[C---:B0-----:R-:W-:Y:S02]  /*8c7f0*/  VIADD R11, R0.reuse, 0xe2 ;  /* 0x000000e2000b7836 */ /* 0x041fe40000000000 */
[----:B-1----:R-:W-:-:S02]  /*8c800*/  VIADD R10, R0, 0xe3 ;  /* 0x000000e3000a7836 */ /* 0x002fc40000000000 */
[----:B----4-:R-:W-:-:S05]  /*8c810*/  VIADD R9, R0, 0xe1 ;  /* 0x000000e100097836 */ /* 0x010fca0000000000 */
[----:B------:R0:W-:Y:S04]  /*8c820*/  STL [R1+0x46c], R9 ;  /* 0x00046c0901007387 */ /* 0x0001e80000100800 */
        /* <DEDUP_REMOVED lines=123> */
[----:B-1----:R-:W-:-:S05]  /*8cfe0*/  VIADD R10, R0, 0x121 ;  /* 0x00000121000a7836 */ /* 0x002fca0000000000 */
[----:B------:R1:W-:Y:S01]  /*8cff0*/  STL [R1+0x354], R10 ;  /* 0x0003540a01007387 */ /* 0x0003e20000100800 */
[----:B0-----:R-:W-:-:S03]  /*8d000*/  VIADD R9, R0, 0x123 ;  /* 0x0000012300097836 */ /* 0x001fc60000000000 */
[----:B------:R0:W-:Y:S04]  /*8d010*/  STL [R1+0x350], R11 ;  /* 0x0003500b01007387 */ /* 0x0001e80000100800 */
[----:B------:R4:W-:Y:S01]  /*8d020*/  STL [R1+0x34c], R9 ;  /* 0x00034c0901007387 */ /* 0x0009e20000100800 */
[C---:B-1----:R-:W-:Y:S02]  /*8d030*/  VIADD R10, R0.reuse, 0x124 ;  /* 0x00000124000a7836 */ /* 0x042fe40000000000 */
[----:B0-----:R-:W-:-:S03]  /*8d040*/  VIADD R11, R0, 0x125 ;  /* 0x00000125000b7836 */ /* 0x001fc60000000000 */
        /* <DEDUP_REMOVED lines=55> */
[----:B----4-:R-:W-:-:S05]  /*8d3c0*/  VIADD R9, R0, 0x141 ;  /* 0x0000014100097836 */ /* 0x010fca0000000000 */
        /* <DEDUP_REMOVED lines=185> */
[C---:B-1----:R-:W-:Y:S02]  /*8df60*/  VIADD R10, R0.reuse, 0x1a2 ;  /* 0x000001a2000a7836 */ /* 0x042fe40000000000 */
[----:B0-----:R-:W-:-:S05]  /*8df70*/  VIADD R9, R0, 0x1a0 ;  /* 0x000001a000097836 */ /* 0x001fca0000000000 */
[----:B------:R0:W-:Y:S04]  /*8df80*/  STL [R1+0x158], R9 ;  /* 0x0001580901007387 */ /* 0x0001e80000100800 */
        /* <DEDUP_REMOVED lines=35> */
[C---:B----4-:R-:W-:Y:S01]  /*8e1c0*/  VIADD R10, R0.reuse, 0x1b4 ;  /* 0x000001b4000a7836 */ /* 0x050fe20000000000 */
[----:B--2---:R-:W-:Y:S02]  /*8e1d0*/  MOV.SPILL R21, UR4 ;  /* 0x0000000400157c02 */ /* 0x004fe40009000f00 */
[----:B------:R1:W-:Y:S01]  /*8e1e0*/  STL [R1+0x10c], R11 ;  /* 0x00010c0b01007387 */ /* 0x0003e20000100800 */
[----:B------:R-:W2:Y:S03]  /*8e1f0*/  LDCU UR4, c[0x0][0x39c] ;  /* 0x00007380ff0477ac */ /* 0x000ea60008000800 */
        /* <DEDUP_REMOVED lines=11> */
[----:B------:R1:W-:Y:S01]  /*8e2b0*/  STL [R1+0xf4], R11 ;  /* 0x0000f40b01007387 */ /* 0x0003e20000100800 */
[----:B------:R-:W-:Y:S01]  /*8e2c0*/  MOV.SPILL R24, UR77 ;  /* 0x0000004d00187c02 */ /* 0x000fe20009000f00 */
[C---:B------:R-:W-:Y:S01]  /*8e2d0*/  VIADD R27, R0.reuse, 0xac ;  /* 0x000000ac001b7836 */ /* 0x040fe20000000000 */
[----:B------:R-:W4:Y:S01]  /*8e2e0*/  LDCU UR77, c[0x0][0x39c] ;  /* 0x00007380ff4d77ac */ /* 0x000f220008000800 */
[----:B------:R2:W-:Y:S01]  /*8e2f0*/  STL [R1+0xf0], R10 ;  /* 0x0000f00a01007387 */ /* 0x0005e20000100800 */
[C---:B0-----:R-:W-:Y:S02]  /*8e300*/  VIADD R9, R0.reuse, 0x1bb ;  /* 0x000001bb00097836 */ /* 0x041fe40000000000 */
[----:B-1----:R-:W-:Y:S01]  /*8e310*/  VIADD R11, R0, 0x1bc ;  /* 0x000001bc000b7836 */ /* 0x002fe20000000000 */
[----:B------:R-:W-:Y:S01]  /*8e320*/  @P0 LOP3.LUT R2, R2, 0x100000, RZ, 0xfc, !PT ;  /* 0x0010000002020812 */ /* 0x000fe200078efcff */
[----:B--2---:R-:W-:Y:S01]  /*8e330*/  VIADD R10, R0, 0x1bd ;  /* 0x000001bd000a7836 */ /* 0x004fe20000000000 */
[----:B------:R-:W-:Y:S01]  /*8e340*/  STL [R1+0xec], R9 ;  /* 0x0000ec0901007387 */ /* 0x000fe20000100800 */
[----:B------:R-:W-:-:S03]  /*8e350*/  ISETP.LT.AND P0, PT, R27, UR4, !P6 ;  /* 0x000000041b007c0c */ /* 0x000fc6000f701270 */
[----:B------:R-:W-:Y:S01]  /*8e360*/  STL [R1+0xe8], R11 ;  /* 0x0000e80b01007387 */ /* 0x000fe20000100800 */
[----:B------:R-:W-:Y:S01]  /*8e370*/  LOP3.LUT R2, R2, 0xfff7ffff, RZ, 0xc0, !PT ;  /* 0xfff7ffff02027812 */ /* 0x000fe200078ec0ff */
[C---:B------:R-:W-:Y:S01]  /*8e380*/  VIADD R25, R0.reuse, 0xab ;  /* 0x000000ab00197836 */ /* 0x040fe20000000000 */
[----:B------:R-:W-:Y:S01]  /*8e390*/  MOV.SPILL R20, UR41 ;  /* 0x0000002900147c02 */ /* 0x000fe20009000f00 */
[----:B------:R-:W-:Y:S01]  /*8e3a0*/  STL [R1+0xe4], R10 ;  /* 0x0000e40a01007387 */ /* 0x000fe20000100800 */
[----:B------:R-:W0:Y:S03]  /*8e3b0*/  LDCU UR41, c[0x0][0x39c] ;  /* 0x00007380ff2977ac */ /* 0x000e260008000800 */
[----:B------:R1:W-:Y:S01]  /*8e3c0*/  STL [R1+0x24c0], R19 ;  /* 0x0024c01301007387 */ /* 0x0003e20000100800 */
[----:B------:R-:W-:Y:S01]  /*8e3d0*/  VIADD R27, R0, 0xaa ;  /* 0x000000aa001b7836 */ /* 0x000fe20000000000 */
[----:B------:R-:W2:Y:S01]  /*8e3e0*/  LDCU UR4, c[0x0][0x39c] ;  /* 0x00007380ff0477ac */ /* 0x000ea20008000800 */
[----:B-1----:R-:W-:Y:S01]  /*8e3f0*/  MOV.SPILL R19, UR40 ;  /* 0x0000002800137c02 */ /* 0x002fe20009000f00 */
[----:B------:R-:W1:Y:S01]  /*8e400*/  LDCU UR40, c[0x0][0x39c] ;  /* 0x00007380ff2877ac */ /* 0x000e620008000800 */
[----:B------:R-:W-:-:S02]  /*8e410*/  @P0 LOP3.LUT R2, R2, 0x80000, RZ, 0xfc, !PT ;  /* 0x0008000002020812 */ /* 0x000fc400078efcff */
[----:B----4-:R-:W-:Y:S01]  /*8e420*/  ISETP.LT.AND P0, PT, R25, UR77, !P6 ;  /* 0x0000004d19007c0c */ /* 0x010fe2000f701270 */
[----:B------:R-:W-:Y:S01]  /*8e430*/  VIADD R26, R0, 0xa9 ;  /* 0x000000a9001a7836 */ /* 0x000fe20000000000 */
[----:B------:R-:W-:Y:S01]  /*8e440*/  LOP3.LUT R2, R2, 0xfffbffff, RZ, 0xc0, !PT ;  /* 0xfffbffff02027812 */ /* 0x000fe200078ec0ff */
[----:B------:R-:W4:Y:S03]  /*8e450*/  LDCU UR77, c[0x0][0x39c] ;  /* 0x00007380ff4d77ac */ /* 0x000f260008000800 */
[----:B0-----:R-:W-:Y:S02]  /*8e460*/  ISETP.LT.AND P1, PT, R26, UR41, !P6 ;  /* 0x000000291a007c0c */ /* 0x001fe4000f721270 */
[----:B-1----:R-:W-:-:S05]  /*8e470*/  ISETP.LT.AND P2, PT, R27, UR40, !P6 ;  /* 0x000000281b007c0c */ /* 0x002fca000f741270 */
[----:B------:R-:W-:Y:S01]  /*8e480*/  @P0 LOP3.LUT R2, R2, 0x40000, RZ, 0xfc, !PT ;  /* 0x0004000002020812 */ /* 0x000fe200078efcff */
[----:B------:R-:W-:Y:S01]  /*8e490*/  VIADD R27, R0, 0xa8 ;  /* 0x000000a8001b7836 */ /* 0x000fe20000000000 */
[----:B------:R-:W0:Y:S02]  /*8e4a0*/  LDCU UR40, c[0x0][0x39c] ;  /* 0x00007380ff2877ac */ /* 0x000e240008000800 */
[----:B------:R-:W-:Y:S02]  /*8e4b0*/  LOP3.LUT R2, R2, 0xfffdffff, RZ, 0xc0, !PT ;  /* 0xfffdffff02027812 */ /* 0x000fe400078ec0ff */
[----:B--2---:R-:W-:Y:S01]  /*8e4c0*/  ISETP.LT.AND P0, PT, R27, UR4, !P6 ;  /* 0x000000041b007c0c */ /* 0x004fe2000f701270 */
[----:B------:R-:W-:Y:S01]  /*8e4d0*/  VIADD R25, R0, 0xa7 ;  /* 0x000000a700197836 */ /* 0x000fe20000000000 */
[----:B------:R-:W1:Y:S01]  /*8e4e0*/  LDCU UR41, c[0x0][0x39c] ;  /* 0x00007380ff2977ac */ /* 0x000e620008000800 */
[----:B------:R-:W-:Y:S01]  /*8e4f0*/  @P2 LOP3.LUT R2, R2, 0x20000, RZ, 0xfc, !PT ;  /* 0x0002000002022812 */ /* 0x000fe200078efcff */
[----:B------:R-:W-:Y:S01]  /*8e500*/  VIADD R27, R0, 0xa6 ;  /* 0x000000a6001b7836 */ /* 0x000fe20000000000 */
[----:B------:R-:W2:Y:S02]  /*8e510*/  LDCU UR4, c[0x0][0x39c] ;  /* 0x00007380ff0477ac */ /* 0x000ea40008000800 */
[----:B------:R-:W-:-:S04]  /*8e520*/  LOP3.LUT R2, R2, 0xfffeffff, RZ, 0xc0, !PT ;  /* 0xfffeffff02027812 */ /* 0x000fc800078ec0ff */
[----:B------:R-:W-:-:S04]  /*8e530*/  @P1 LOP3.LUT R2, R2, 0x10000, RZ, 0xfc, !PT ;  /* 0x0001000002021812 */ /* 0x000fc800078efcff */
[----:B------:R-:W-:-:S04]  /*8e540*/  LOP3.LUT R2, R2, 0xffff7fff, RZ, 0xc0, !PT ;  /* 0xffff7fff02027812 */ /* 0x000fc800078ec0ff */
[----:B------:R-:W-:Y:S02]  /*8e550*/  @P0 LOP3.LUT R2, R2, 0x8000, RZ, 0xfc, !PT ;  /* 0x0000800002020812 */ /* 0x000fe400078efcff */
[----:B----4-:R-:W-:Y:S01]  /*8e560*/  ISETP.LT.AND P0, PT, R25, UR77, !P6 ;  /* 0x0000004d19007c0c */ /* 0x010fe2000f701270 */
[----:B------:R-:W-:Y:S01]  /*8e570*/  VIADD R26, R0, 0xa5 ;  /* 0x000000a5001a7836 */ /* 0x000fe20000000000 */
[----:B0-----:R-:W-:Y:S02]  /*8e580*/  ISETP.LT.AND P2, PT, R27, UR40, !P6 ;  /* 0x000000281b007c0c */ /* 0x001fe4000f741270 */
[----:B------:R-:W-:Y:S01]  /*8e590*/  LOP3.LUT R2, R2, 0xffffbfff, RZ, 0xc0, !PT ;  /* 0xffffbfff02027812 */ /* 0x000fe200078ec0ff */
[----:B------:R-:W0:Y:S01]  /*8e5a0*/  LDCU UR77, c[0x0][0x39c] ;  /* 0x00007380ff4d77ac */ /* 0x000e220008000800 */
[----:B-1----:R-:W-:Y:S01]  /*8e5b0*/  ISETP.LT.AND P1, PT, R26, UR41, !P6 ;  /* 0x000000291a007c0c */ /* 0x002fe2000f721270 */
[----:B------:R-:W-:Y:S01]  /*8e5c0*/  VIADD R27, R0, 0xa4 ;  /* 0x000000a4001b7836 */ /* 0x000fe20000000000 */
[----:B------:R-:W1:Y:S05]  /*8e5d0*/  LDCU UR40, c[0x0][0x39c] ;  /* 0x00007380ff2877ac */ /* 0x000e6a0008000800 */
[----:B------:R-:W-:Y:S01]  /*8e5e0*/  @P0 LOP3.LUT R2, R2, 0x4000, RZ, 0xfc, !PT ;  /* 0x0000400002020812 */ /* 0x000fe200078efcff */
[----:B------:R-:W-:Y:S01]  /*8e5f0*/  VIADD R25, R0, 0xa3 ;  /* 0x000000a300197836 */ /* 0x000fe20000000000 */
[----:B------:R-:W4:Y:S02]  /*8e600*/  LDCU UR41, c[0x0][0x39c] ;  /* 0x00007380ff2977ac */ /* 0x000f240008000800 */
[----:B------:R-:W-:-:S04]  /*8e610*/  LOP3.LUT R2, R2, 0xffffdfff, RZ, 0xc0, !PT ;  /* 0xffffdfff02027812 */ /* 0x000fc800078ec0ff */
[----:B------:R-:W-:Y:S02]  /*8e620*/  @P2 LOP3.LUT R2, R2, 0x2000, RZ, 0xfc, !PT ;  /* 0x0000200002022812 */ /* 0x000fe400078efcff */
[----:B--2---:R-:W-:Y:S02]  /*8e630*/  ISETP.LT.AND P0, PT, R27, UR4, !P6 ;  /* 0x000000041b007c0c */ /* 0x004fe4000f701270 */
[----:B------:R-:W-:Y:S01]  /*8e640*/  LOP3.LUT R2, R2, 0xffffefff, RZ, 0xc0, !PT ;  /* 0xffffefff02027812 */ /* 0x000fe200078ec0ff */
[----:B------:R-:W-:Y:S01]  /*8e650*/  VIADD R27, R0, 0xa2 ;  /* 0x000000a2001b7836 */ /* 0x000fe20000000000 */
[----:B------:R-:W2:Y:S02]  /*8e660*/  LDCU UR4, c[0x0][0x39c] ;  /* 0x00007380ff0477ac */ /* 0x000ea40008000800 */
[----:B------:R-:W-:-:S04]  /*8e670*/  @P1 LOP3.LUT R2, R2, 0x1000, RZ, 0xfc, !PT ;  /* 0x0000100002021812 */ /* 0x000fc800078efcff */
[----:B------:R-:W-:-:S04]  /*8e680*/  LOP3.LUT R2, R2, 0xfffff7ff, RZ, 0xc0, !PT ;  /* 0xfffff7ff02027812 */ /* 0x000fc800078ec0ff */
[----:B------:R-:W-:Y:S02]  /*8e690*/  @P0 LOP3.LUT R2, R2, 0x800, RZ, 0xfc, !PT ;  /* 0x0000080002020812 */ /* 0x000fe400078efcff */
[----:B0-----:R-:W-:Y:S01]  /*8e6a0*/  ISETP.LT.AND P0, PT, R25, UR77, !P6 ;  /* 0x0000004d19007c0c */ /* 0x001fe2000f701270 */
[----:B------:R-:W-:Y:S01]  /*8e6b0*/  VIADD R26, R0, 0xa1 ;  /* 0x000000a1001a7836 */ /* 0x000fe20000000000 */
[----:B-1----:R-:W-:Y:S02]  /*8e6c0*/  ISETP.LT.AND P2, PT, R27, UR40, !P6 ;  /* 0x000000281b007c0c */ /* 0x002fe4000f741270 */
[----:B------:R-:W-:Y:S01]  /*8e6d0*/  LOP3.LUT R2, R2, 0xfffffbff, RZ, 0xc0, !PT ;  /* 0xfffffbff02027812 */ /* 0x000fe200078ec0ff */
[----:B------:R-:W0:Y:S01]  /*8e6e0*/  LDCU UR77, c[0x0][0x39c] ;  /* 0x00007380ff4d77ac */ /* 0x000e220008000800 */
[----:B----4-:R-:W-:Y:S01]  /*8e6f0*/  ISETP.LT.AND P1, PT, R26, UR41, !P6 ;  /* 0x000000291a007c0c */ /* 0x010fe2000f721270 */
        /* <DEDUP_REMOVED lines=27> */
[----:B--2---:R-:W-:Y:S01]  /*8e8b0*/  ISETP.LT.AND P0, PT, R27, UR4, !P6 ;  /* 0x000000041b007c0c */ /* 0x004fe2000f701270 */
[----:B------:R-:W2:Y:S01]  /*8e8c0*/  LDCU UR4, c[0x0][0x39c] ;  /* 0x00007380ff0477ac */ /* 0x000ea20008000800 */
[----:B------:R-:W-:-:S04]  /*8e8d0*/  LOP3.LUT R2, R2, 0xffffffef, RZ, 0xc0, !PT ;  /* 0xffffffef02027812 */ /* 0x000fc800078ec0ff */
[----:B------:R-:W-:-:S04]  /*8e8e0*/  @P1 LOP3.LUT R2, R2, 0x10, RZ, 0xfc, !PT ;  /* 0x0000001002021812 */ /* 0x000fc800078efcff */
[----:B------:R-:W-:-:S04]  /*8e8f0*/  LOP3.LUT R2, R2, 0xfffffff7, RZ, 0xc0, !PT ;  /* 0xfffffff702027812 */ /* 0x000fc800078ec0ff */
[----:B------:R-:W-:Y:S02]  /*8e900*/  @P0 LOP3.LUT R2, R2, 0x8, RZ, 0xfc, !PT ;  /* 0x0000000802020812 */ /* 0x000fe400078efcff */
[----:B0-----:R-:W-:Y:S01]  /*8e910*/  ISETP.LT.AND P0, PT, R25, UR77, !P6 ;  /* 0x0000004d19007c0c */ /* 0x001fe2000f701270 */
[----:B------:R-:W-:Y:S01]  /*8e920*/  VIADD R27, R0, 0x9a ;  /* 0x0000009a001b7836 */ /* 0x000fe20000000000 */
[----:B------:R-:W-:Y:S01]  /*8e930*/  LOP3.LUT R2, R2, 0xfffffffb, RZ, 0xc0, !PT ;  /* 0xfffffffb02027812 */ /* 0x000fe200078ec0ff */
[----:B------:R-:W0:Y:S03]  /*8e940*/  LDCU UR77, c[0x0][0x39c] ;  /* 0x00007380ff4d77ac */ /* 0x000e260008000800 */
[----:B-1----:R-:W-:Y:S01]  /*8e950*/  ISETP.LT.AND P2, PT, R27, UR40, !P6 ;  /* 0x000000281b007c0c */ /* 0x002fe2000f741270 */
[----:B------:R-:W-:Y:S01]  /*8e960*/  VIADD R27, R0, 0x98 ;  /* 0x00000098001b7836 */ /* 0x000fe20000000000 */
[----:B------:R-:W1:Y:S05]  /*8e970*/  LDCU UR40, c[0x0][0x39c] ;  /* 0x00007380ff2877ac */ /* 0x000e6a0008000800 */
[----:B------:R-:W-:-:S02]  /*8e980*/  @P0 LOP3.LUT R2, R2, 0x4, RZ, 0xfc, !PT ;  /* 0x0000000402020812 */ /* 0x000fc400078efcff */
[----:B--2---:R-:W-:Y:S01]  /*8e990*/  ISETP.LT.AND P0, PT, R27, UR4, !P6 ;  /* 0x000000041b007c0c */ /* 0x004fe2000f701270 */
[C---:B------:R-:W-:Y:S02]  /*8e9a0*/  VIADD R26, R0.reuse, 0x99 ;  /* 0x00000099001a7836 */ /* 0x040fe40000000000 */
[----:B------:R-:W-:Y:S01]  /*8e9b0*/  VIADD R25, R0, 0x97 ;  /* 0x0000009700197836 */ /* 0x000fe20000000000 */
[----:B------:R-:W-:Y:S01]  /*8e9c0*/  LOP3.LUT R2, R2, 0xfffffffd, RZ, 0xc0, !PT ;  /* 0xfffffffd02027812 */ /* 0x000fe200078ec0ff */
[----:B------:R-:W-:Y:S01]  /*8e9d0*/  VIADD R27, R0, 0x96 ;  /* 0x00000096001b7836 */ /* 0x000fe20000000000 */
[----:B----4-:R-:W-:Y:S01]  /*8e9e0*/  ISETP.LT.AND P1, PT, R26, UR41, !P6 ;  /* 0x000000291a007c0c */ /* 0x010fe2000f721270 */
[----:B------:R-:W2:Y:S01]  /*8e9f0*/  LDCU UR41, c[0x0][0x39c] ;  /* 0x00007380ff2977ac */ /* 0x000ea20008000800 */
[----:B------:R-:W4:Y:S05]  /*8ea00*/  LDCU UR4, c[0x0][0x39c] ;  /* 0x00007380ff0477ac */ /* 0x000f2a0008000800 */
[----:B------:R-:W-:-:S02]  /*8ea10*/  @P0 LOP3.LUT R5, R5, 0x80000000, RZ, 0xfc, !PT ;  /* 0x8000000005050812 */ /* 0x000fc400078efcff */
[----:B0-----:R-:W-:Y:S02]  /*8ea20*/  ISETP.LT.AND P0, PT, R25, UR77, !P6 ;  /* 0x0000004d19007c0c */ /* 0x001fe4000f701270 */
[----:B------:R-:W-:Y:S01]  /*8ea30*/  @P2 LOP3.LUT R2, R2, 0x2, RZ, 0xfc, !PT ;  /* 0x0000000202022812 */ /* 0x000fe200078efcff */
[----:B------:R-:W-:Y:S01]  /*8ea40*/  VIADD R26, R0, 0x95 ;  /* 0x00000095001a7836 */ /* 0x000fe20000000000 */
[----:B-1----:R-:W-:Y:S01]  /*8ea50*/  ISETP.LT.AND P2, PT, R27, UR40, !P6 ;  /* 0x000000281b007c0c */ /* 0x002fe2000f741270 */
[----:B------:R-:W0:Y:S01]  /*8ea60*/  LDCU UR77, c[0x0][0x39c] ;  /* 0x00007380ff4d77ac */ /* 0x000e220008000800 */
[----:B------:R-:W-:Y:S02]  /*8ea70*/  LOP3.LUT R5, R5, 0xbfffffff, RZ, 0xc0, !PT ;  /* 0xbfffffff05057812 */ /* 0x000fe400078ec0ff */
[----:B------:R-:W-:Y:S01]  /*8ea80*/  LOP3.LUT R2, R2, 0xfffffffe, RZ, 0xc0, !PT ;  /* 0xfffffffe02027812 */ /* 0x000fe200078ec0ff */
[----:B------:R-:W-:Y:S01]  /*8ea90*/  VIADD R27, R0, 0x94 ;  /* 0x00000094001b7836 */ /* 0x000fe20000000000 */
[----:B------:R-:W1:Y:S03]  /*8eaa0*/  LDCU UR40, c[0x0][0x39c] ;  /* 0x00007380ff2877ac */ /* 0x000e660008000800 */
[----:B------:R-:W-:-:S02]  /*8eab0*/  @P0 LOP3.LUT R5, R5, 0x40000000, RZ, 0xfc, !PT ;  /* 0x4000000005050812 */ /* 0x000fc400078efcff */
[----:B------:R-:W-:Y:S02]  /*8eac0*/  @P1 LOP3.LUT R2, R2, 0x1, RZ, 0xfc, !PT ;  /* 0x0000000102021812 */ /* 0x000fe400078efcff */
[----:B--2---:R-:W-:Y:S01]  /*8ead0*/  ISETP.LT.AND P1, PT, R26, UR41, !P6 ;  /* 0x000000291a007c0c */ /* 0x004fe2000f721270 */
[----:B------:R-:W-:Y:S01]  /*8eae0*/  VIADD R25, R0, 0x93 ;  /* 0x0000009300197836 */ /* 0x000fe20000000000 */
[----:B------:R-:W-:Y:S01]  /*8eaf0*/  LOP3.LUT R5, R5, 0xdfffffff, RZ, 0xc0, !PT ;  /* 0xdfffffff05057812 */ /* 0x000fe200078ec0ff */
[----:B------:R-:W2:Y:S03]  /*8eb00*/  LDCU UR41, c[0x0][0x39c] ;  /* 0x00007380ff2977ac */ /* 0x000ea60008000800 */
[----:B------:R-:W-:Y:S02]  /*8eb10*/  @P2 LOP3.LUT R5, R5, 0x20000000, RZ, 0xfc, !PT ;  /* 0x2000000005052812 */ /* 0x000fe400078efcff */
[----:B----4-:R-:W-:-:S02]  /*8eb20*/  ISETP.LT.AND P0, PT, R27, UR4, !P6 ;  /* 0x000000041b007c0c */ /* 0x010fc4000f701270 */
[----:B------:R-:W-:Y:S01]  /*8eb30*/  LOP3.LUT R5, R5, 0xefffffff, RZ, 0xc0, !PT ;  /* 0xefffffff05057812 */ /* 0x000fe200078ec0ff */
[----:B------:R-:W-:Y:S01]  /*8eb40*/  VIADD R27, R0, 0x92 ;  /* 0x00000092001b7836 */ /* 0x000fe20000000000 */
[----:B------:R-:W4:Y:S02]  /*8eb50*/  LDCU UR4, c[0x0][0x39c] ;  /* 0x00007380ff0477ac */ /* 0x000f240008000800 */
        /* <DEDUP_REMOVED lines=8> */
[----:B--2---:R-:W-:Y:S01]  /*8ebe0*/  ISETP.LT.AND P1, PT, R26, UR41, !P6 ;  /* 0x000000291a007c0c */ /* 0x004fe2000f721270 */
[C---:B------:R-:W-:Y:S01]  /*8ebf0*/  VIADD R27, R0.reuse, 0x90 ;  /* 0x00000090001b7836 */ /* 0x040fe20000000000 */
[----:B------:R-:W1:Y:S05]  /*8ec00*/  LDCU UR40, c[0x0][0x39c] ;  /* 0x00007380ff2877ac */ /* 0x000e6a0008000800 */
[----:B------:R-:W-:Y:S01]  /*8ec10*/  @P0 LOP3.LUT R5, R5, 0x4000000, RZ, 0xfc, !PT ;  /* 0x0400000005050812 */ /* 0x000fe200078efcff */
[----:B------:R-:W-:Y:S01]  /*8ec20*/  VIADD R25, R0, 0x8f ;  /* 0x0000008f00197836 */ /* 0x000fe20000000000 */
[----:B------:R-:W2:Y:S02]  /*8ec30*/  LDCU UR41, c[0x0][0x39c] ;  /* 0x00007380ff2977ac */ /* 0x000ea40008000800 */
[----:B------:R-:W-:-:S04]  /*8ec40*/  LOP3.LUT R5, R5, 0xfdffffff, RZ, 0xc0, !PT ;  /* 0xfdffffff05057812 */ /* 0x000fc800078ec0ff */
[----:B------:R-:W-:Y:S02]  /*8ec50*/  @P2 LOP3.LUT R5, R5, 0x2000000, RZ, 0xfc, !PT ;  /* 0x0200000005052812 */ /* 0x000fe400078efcff */
[----:B----4-:R-:W-:Y:S02]  /*8ec60*/  ISETP.LT.AND P0, PT, R27, UR4, !P6 ;  /* 0x000000041b007c0c */ /* 0x010fe4000f701270 */
        /* <DEDUP_REMOVED lines=99> */
[----:B----4-:R-:W-:Y:S01]  /*8f2a0*/  ISETP.LT.AND P0, PT, R27, UR4, !P6 ;  /* 0x000000041b007c0c */ /* 0x010fe2000f701270 */
[----:B------:R-:W4:Y:S01]  /*8f2b0*/  LDCU UR4, c[0x0][0x39c] ;  /* 0x00007380ff0477ac */ /* 0x000f220008000800 */
[----:B------:R-:W-:-:S04]  /*8f2c0*/  LOP3.LUT R5, R5, 0xffffffef, RZ, 0xc0, !PT ;  /* 0xffffffef05057812 */ /* 0x000fc800078ec0ff */
[----:B------:R-:W-:-:S04]  /*8f2d0*/  @P1 LOP3.LUT R5, R5, 0x10, RZ, 0xfc, !PT ;  /* 0x0000001005051812 */ /* 0x000fc800078efcff */
[----:B------:R-:W-:-:S04]  /*8f2e0*/  LOP3.LUT R5, R5, 0xfffffff7, RZ, 0xc0, !PT ;  /* 0xfffffff705057812 */ /* 0x000fc800078ec0ff */
[----:B------:R-:W-:Y:S02]  /*8f2f0*/  @P0 LOP3.LUT R5, R5, 0x8, RZ, 0xfc, !PT ;  /* 0x0000000805050812 */ /* 0x000fe400078efcff */
[----:B0-----:R-:W-:Y:S01]  /*8f300*/  ISETP.LT.AND P0, PT, R25, UR77, !P6 ;  /* 0x0000004d19007c0c */ /* 0x001fe2000f701270 */
[C---:B------:R-:W-:Y:S01]  /*8f310*/  VIADD R27, R0.reuse, 0x7a ;  /* 0x0000007a001b7836 */ /* 0x040fe20000000000 */
[----:B------:R-:W-:Y:S01]  /*8f320*/  LOP3.LUT R5, R5, 0xfffffffb, RZ, 0xc0, !PT ;  /* 0xfffffffb05057812 */ /* 0x000fe200078ec0ff */
[----:B------:R-:W0:Y:S03]  /*8f330*/  LDCU UR77, c[0x0][0x39c] ;  /* 0x00007380ff4d77ac */ /* 0x000e260008000800 */
[----:B-1----:R-:W-:Y:S01]  /*8f340*/  ISETP.LT.AND P2, PT, R27, UR40, !P6 ;  /* 0x000000281b007c0c */ /* 0x002fe2000f741270 */
[----:B------:R-:W-:Y:S01]  /*8f350*/  VIADD R27, R0, 0x78 ;  /* 0x00000078001b7836 */ /* 0x000fe20000000000 */
[----:B------:R-:W1:Y:S05]  /*8f360*/  LDCU UR40, c[0x0][0x39c] ;  /* 0x00007380ff2877ac */ /* 0x000e6a0008000800 */
[----:B------:R-:W-:-:S02]  /*8f370*/  @P0 LOP3.LUT R5, R5, 0x4, RZ, 0xfc, !PT ;  /* 0x0000000405050812 */ /* 0x000fc400078efcff */
[----:B----4-:R-:W-:Y:S01]  /*8f380*/  ISETP.LT.AND P0, PT, R27, UR4, !P6 ;  /* 0x000000041b007c0c */ /* 0x010fe2000f701270 */
[C---:B------:R-:W-:Y:S02]  /*8f390*/  VIADD R26, R0.reuse, 0x79 ;  /* 0x00000079001a7836 */ /* 0x040fe40000000000 */
[C---:B------:R-:W-:Y:S01]  /*8f3a0*/  VIADD R25, R0.reuse, 0x77 ;  /* 0x0000007700197836 */ /* 0x040fe20000000000 */
[----:B------:R-:W-:Y:S01]  /*8f3b0*/  LOP3.LUT R5, R5, 0xfffffffd, RZ, 0xc0, !PT ;  /* 0xfffffffd05057812 */ /* 0x000fe200078ec0ff */
[----:B------:R-:W-:Y:S01]  /*8f3c0*/  VIADD R27, R0, 0x76 ;  /* 0x00000076001b7836 */ /* 0x000fe20000000000 */
[----:B--2---:R-:W-:Y:S01]  /*8f3d0*/  ISETP.LT.AND P1, PT, R26, UR41, !P6 ;  /* 0x000000291a007c0c */ /* 0x004fe2000f721270 */
        /* <DEDUP_REMOVED lines=32> */
[----:B------:R-:W-:Y:S01]  /*8f5e0*/  VIADD R27, R0, 0x70 ;  /* 0x00000070001b7836 */ /* 0x000fe20000000000 */
        /* <DEDUP_REMOVED lines=122> */
[----:B------:R-:W-:Y:S01]  /*8fd90*/  VIADD R25, R0, 0x57 ;  /* 0x0000005700197836 */ /* 0x000fe20000000000 */
        /* <DEDUP_REMOVED lines=338> */
[C---:B------:R-:W-:Y:S01]  /*912c0*/  VIADD R25, R0.reuse, 0x13 ;  /* 0x0000001300197836 */ /* 0x040fe20000000000 */
[----:B----4-:R-:W-:Y:S01]  /*912d0*/  ISETP.LT.AND P0, PT, R27, UR4, !P6 ;  /* 0x000000041b007c0c */ /* 0x010fe2000f701270 */
[----:B------:R-:W-:Y:S01]  /*912e0*/  VIADD R11, R0, 0x1c1 ;  /* 0x000001c1000b7836 */ /* 0x000fe20000000000 */
[----:B------:R-:W-:Y:S01]  /*912f0*/  @P2 LOP3.LUT R4, R4, 0x20000000, RZ, 0xfc, !PT ;  /* 0x2000000004042812 */ /* 0x000fe200078efcff */
[----:B------:R2:W-:Y:S01]  /*91300*/  STL [R1+0xe0], R9 ;  /* 0x0000e00901007387 */ /* 0x0005e20000100800 */
[----:B------:R-:W4:Y:S02]  /*91310*/  LDCU UR41, c[0x0][0x39c] ;  /* 0x00007380ff2977ac */ /* 0x000f240008000800 */
[----:B------:R-:W-:Y:S01]  /*91320*/  LOP3.LUT R4, R4, 0xefffffff, RZ, 0xc0, !PT ;  /* 0xefffffff04047812 */ /* 0x000fe200078ec0ff */
[----:B------:R-:W-:Y:S01]  /*91330*/  VIADD R10, R0, 0x1c2 ;  /* 0x000001c2000a7836 */ /* 0x000fe20000000000 */
[----:B------:R-:W1:Y:S02]  /*91340*/  LDCU UR4, c[0x0][0x39c] ;  /* 0x00007380ff0477ac */ /* 0x000e640008000800 */
[----:B------:R-:W-:Y:S01]  /*91350*/  @P1 LOP3.LUT R4, R4, 0x10000000, RZ, 0xfc, !PT ;  /* 0x1000000004041812 */ /* 0x000fe200078efcff */
[----:B--2---:R-:W-:-:S03]  /*91360*/  VIADD R9, R0, 0x1c0 ;  /* 0x000001c000097836 */ /* 0x004fc60000000000 */
[----:B------:R-:W-:Y:S02]  /*91370*/  LOP3.LUT R4, R4, 0xf7ffffff, RZ, 0xc0, !PT ;  /* 0xf7ffffff04047812 */ /* 0x000fe400078ec0ff */
[----:B------:R2:W-:Y:S02]  /*91380*/  STL [R1+0xd8], R9 ;  /* 0x0000d80901007387 */ /* 0x0005e40000100800 */
[----:B------:R-:W-:Y:S02]  /*91390*/  @P0 LOP3.LUT R4, R4, 0x8000000, RZ, 0xfc, !PT ;  /* 0x0800000004040812 */ /* 0x000fe400078efcff */
[----:B0-----:R-:W-:Y:S01]  /*913a0*/  ISETP.LT.AND P0, PT, R25, UR77, !P6 ;  /* 0x0000004d19007c0c */ /* 0x001fe2000f701270 */
[----:B------:R0:W-:Y:S01]  /*913b0*/  STL [R1+0xd4], R11 ;  /* 0x0000d40b01007387 */ /* 0x0001e20000100800 */
[C---:B------:R-:W-:Y:S02]  /*913c0*/  VIADD R27, R0.reuse, 0x12 ;  /* 0x00000012001b7836 */ /* 0x040fe40000000000 */
[----:B--2---:R-:W-:Y:S01]  /*913d0*/  VIADD R9, R0, 0x1c3 ;  /* 0x000001c300097836 */ /* 0x004fe20000000000 */
[----:B------:R2:W-:Y:S01]  /*913e0*/  STL [R1+0xd0], R10 ;  /* 0x0000d00a01007387 */ /* 0x0005e20000100800 */
[----:B------:R-:W-:Y:S01]  /*913f0*/  LOP3.LUT R4, R4, 0xfbffffff, RZ, 0xc0, !PT ;  /* 0xfbffffff04047812 */ /* 0x000fe200078ec0ff */
[C---:B------:R-:W-:Y:S01]  /*91400*/  VIADD R26, R0.reuse, 0x11 ;  /* 0x00000011001a7836 */ /* 0x040fe20000000000 */
[----:B------:R-:W3:Y:S01]  /*91410*/  LDCU UR77, c[0x0][0x39c] ;  /* 0x00007380ff4d77ac */ /* 0x000ee20008000800 */
[C---:B0-----:R-:W-:Y:S01]  /*91420*/  VIADD R11, R0.reuse, 0x1c4 ;  /* 0x000001c4000b7836 */ /* 0x041fe20000000000 */
[----:B------:R0:W-:Y:S01]  /*91430*/  STL [R1+0xcc], R9 ;  /* 0x0000cc0901007387 */ /* 0x0001e20000100800 */
[----:B-1----:R-:W-:Y:S01]  /*91440*/  ISETP.LT.AND P2, PT, R27, UR40, !P6 ;  /* 0x000000281b007c0c */ /* 0x002fe2000f741270 */
[----:B--2---:R-:W-:-:S02]  /*91450*/  VIADD R10, R0, 0x1c5 ;  /* 0x000001c5000a7836 */ /* 0x004fc40000000000 */
[----:B------:R1:W-:Y:S01]  /*91460*/  STL [R1+0xc8], R11 ;  /* 0x0000c80b01007387 */ /* 0x0003e20000100800 */
[----:B0-----:R-:W-:-:S03]  /*91470*/  VIADD R9, R0, 0x1c6 ;  /* 0x000001c600097836 */ /* 0x001fc60000000000 */
[----:B------:R0:W-:Y:S01]  /*91480*/  STL [R1+0xc4], R10 ;  /* 0x0000c40a01007387 */ /* 0x0001e20000100800 */
[----:B------:R-:W-:Y:S02]  /*91490*/  @P0 LOP3.LUT R4, R4, 0x4000000, RZ, 0xfc, !PT ;  /* 0x0400000004040812 */ /* 0x000fe400078efcff */
[----:B----4-:R-:W-:Y:S01]  /*914a0*/  ISETP.LT.AND P1, PT, R26, UR41, !P6 ;  /* 0x000000291a007c0c */ /* 0x010fe2000f721270 */
[----:B------:R2:W-:Y:S01]  /*914b0*/  STL [R1+0xc0], R9 ;  /* 0x0000c00901007387 */ /* 0x0005e20000100800 */
[C---:B-1----:R-:W-:Y:S01]  /*914c0*/  VIADD R11, R0.reuse, 0x1c7 ;  /* 0x000001c7000b7836 */ /* 0x042fe20000000000 */
[----:B------:R-:W1:Y:S01]  /*914d0*/  LDCU UR40, c[0x0][0x39c] ;  /* 0x00007380ff2877ac */ /* 0x000e620008000800 */
[----:B0-----:R-:W-:-:S03]  /*914e0*/  VIADD R10, R0, 0x1c8 ;  /* 0x000001c8000a7836 */ /* 0x001fc60000000000 */
[----:B------:R0:W-:Y:S01]  /*914f0*/  STL [R1+0xbc], R11 ;  /* 0x0000bc0b01007387 */ /* 0x0001e20000100800 */
[----:B------:R-:W-:Y:S01]  /*91500*/  LOP3.LUT R4, R4, 0xfdffffff, RZ, 0xc0, !PT ;  /* 0xfdffffff04047812 */ /* 0x000fe200078ec0ff */
[C---:B------:R-:W-:Y:S01]  /*91510*/  VIADD R27, R0.reuse, 0x10 ;  /* 0x00000010001b7836 */ /* 0x040fe20000000000 */
[----:B------:R-:W4:Y:S01]  /*91520*/  LDCU UR41, c[0x0][0x39c] ;  /* 0x00007380ff2977ac */ /* 0x000f220008000800 */
[C---:B--2---:R-:W-:Y:S01]  /*91530*/  VIADD R9, R0.reuse, 0x1c9 ;  /* 0x000001c900097836 */ /* 0x044fe20000000000 */
[----:B------:R2:W-:Y:S04]  /*91540*/  STL [R1+0xb8], R10 ;  /* 0x0000b80a01007387 */ /* 0x0005e80000100800 */
[----:B------:R1:W-:Y:S01]  /*91550*/  STL [R1+0xb4], R9 ;  /* 0x0000b40901007387 */ /* 0x0003e20000100800 */
[----:B0-----:R-:W-:Y:S01]  /*91560*/  VIADD R11, R0, 0x1ca ;  /* 0x000001ca000b7836 */ /* 0x001fe20000000000 */
[----:B------:R-:W-:Y:S01]  /*91570*/  @P2 LOP3.LUT R4, R4, 0x2000000, RZ, 0xfc, !PT ;  /* 0x0200000004042812 */ /* 0x000fe200078efcff */
[----:B--2---:R-:W-:-:S03]  /*91580*/  VIADD R10, R0, 0x1cb ;  /* 0x000001cb000a7836 */ /* 0x004fc60000000000 */
[----:B------:R0:W-:Y:S01]  /*91590*/  STL [R1+0xb0], R11 ;  /* 0x0000b00b01007387 */ /* 0x0001e20000100800 */
[----:B-1----:R-:W-:-:S03]  /*915a0*/  VIADD R9, R0, 0x1cc ;  /* 0x000001cc00097836 */ /* 0x002fc60000000000 */
[----:B------:R1:W-:Y:S01]  /*915b0*/  STL [R1+0xac], R10 ;  /* 0x0000ac0a01007387 */ /* 0x0003e20000100800 */
[----:B------:R-:W-:-:S03]  /*915c0*/  ISETP.LT.AND P0, PT, R27, UR4, !P6 ;  /* 0x000000041b007c0c */ /* 0x000fc6000f701270 */
[----:B------:R2:W-:Y:S01]  /*915d0*/  STL [R1+0xa8], R9 ;  /* 0x0000a80901007387 */ /* 0x0005e20000100800 */
[----:B0-----:R-:W-:Y:S01]  /*915e0*/  VIADD R11, R0, 0x1cd ;  /* 0x000001cd000b7836 */ /* 0x001fe20000000000 */
[----:B------:R-:W-:Y:S01]  /*915f0*/  LOP3.LUT R4, R4, 0xfeffffff, RZ, 0xc0, !PT ;  /* 0xfeffffff04047812 */ /* 0x000fe200078ec0ff */
[----:B-1----:R-:W-:-:S03]  /*91600*/  VIADD R10, R0, 0x1ce ;  /* 0x000001ce000a7836 */ /* 0x002fc60000000000 */
[----:B------:R0:W-:Y:S01]  /*91610*/  STL [R1+0xa4], R11 ;  /* 0x0000a40b01007387 */ /* 0x0001e20000100800 */
[C---:B------:R-:W-:Y:S01]  /*91620*/  VIADD R25, R0.reuse, 0xf ;  /* 0x0000000f00197836 */ /* 0x040fe20000000000 */
[----:B------:R-:W1:Y:S01]  /*91630*/  LDCU UR4, c[0x0][0x39c] ;  /* 0x00007380ff0477ac */ /* 0x000e620008000800 */
[----:B--2---:R-:W-:Y:S01]  /*91640*/  VIADD R9, R0, 0x1cf ;  /* 0x000001cf00097836 */ /* 0x004fe20000000000 */
[----:B------:R2:W-:Y:S01]  /*91650*/  STL [R1+0xa0], R10 ;  /* 0x0000a00a01007387 */ /* 0x0005e20000100800 */
[----:B------:R-:W-:-:S03]  /*91660*/  @P1 LOP3.LUT R4, R4, 0x1000000, RZ, 0xfc, !PT ;  /* 0x0100000004041812 */ /* 0x000fc600078efcff */
[----:B------:R3:W-:Y:S01]  /*91670*/  STL [R1+0x9c], R9 ;  /* 0x00009c0901007387 */ /* 0x0007e20000100800 */
[C---:B0-----:R-:W-:Y:S02]  /*91680*/  VIADD R11, R0.reuse, 0x1d0 ;  /* 0x000001d0000b7836 */ /* 0x041fe40000000000 */
[----:B--2---:R-:W-:-:S03]  /*91690*/  VIADD R10, R0, 0x1d1 ;  /* 0x000001d1000a7836 */ /* 0x004fc60000000000 */
[----:B------:R0:W-:Y:S01]  /*916a0*/  STL [R1+0x98], R11 ;  /* 0x0000980b01007387 */ /* 0x0001e20000100800 */
[----:B---3--:R-:W-:Y:S01]  /*916b0*/  VIADD R9, R0, 0x1d2 ;  /* 0x000001d200097836 */ /* 0x008fe20000000000 */
[----:B------:R-:W-:Y:S02]  /*916c0*/  LOP3.LUT R4, R4, 0xff7fffff, RZ, 0xc0, !PT ;  /* 0xff7fffff04047812 */ /* 0x000fe400078ec0ff */
[----:B------:R2:W-:Y:S04]  /*916d0*/  STL [R1+0x94], R10 ;  /* 0x0000940a01007387 */ /* 0x0005e80000100800 */
[----:B------:R3:W-:Y:S01]  /*916e0*/  STL [R1+0x90], R9 ;  /* 0x0000900901007387 */ /* 0x0007e20000100800 */
[----:B0-----:R-:W-:Y:S01]  /*916f0*/  VIADD R11, R0, 0x1d3 ;  /* 0x000001d3000b7836 */ /* 0x001fe20000000000 */
[----:B------:R-:W-:Y:S01]  /*91700*/  @P0 LOP3.LUT R4, R4, 0x800000, RZ, 0xfc, !PT ;  /* 0x0080000004040812 */ /* 0x000fe200078efcff */
[C---:B--2---:R-:W-:Y:S01]  /*91710*/  VIADD R10, R0.reuse, 0x1d4 ;  /* 0x000001d4000a7836 */ /* 0x044fe20000000000 */
[----:B------:R-:W-:Y:S01]  /*91720*/  ISETP.LT.AND P0, PT, R25, UR77, !P6 ;  /* 0x0000004d19007c0c */ /* 0x000fe2000f701270 */
[C---:B---3--:R-:W-:Y:S01]  /*91730*/  VIADD R9, R0.reuse, 0x1d5 ;  /* 0x000001d500097836 */ /* 0x048fe20000000000 */
[----:B------:R0:W-:Y:S01]  /*91740*/  STL [R1+0x8c], R11 ;  /* 0x00008c0b01007387 */ /* 0x0001e20000100800 */
[----:B------:R-:W-:Y:S01]  /*91750*/  VIADD R27, R0, 0xe ;  /* 0x0000000e001b7836 */ /* 0x000fe20000000000 */
[----:B------:R-:W-:Y:S01]  /*91760*/  LOP3.LUT R4, R4, 0xffbfffff, RZ, 0xc0, !PT ;  /* 0xffbfffff04047812 */ /* 0x000fe200078ec0ff */
[C---:B------:R-:W-:Y:S01]  /*91770*/  VIADD R26, R0.reuse, 0xd ;  /* 0x0000000d001a7836 */ /* 0x040fe20000000000 */
[----:B------:R2:W-:Y:S01]  /*91780*/  STL [R1+0x88], R10 ;  /* 0x0000880a01007387 */ /* 0x0005e20000100800 */
[----:B------:R-:W3:Y:S03]  /*91790*/  LDCU UR77, c[0x0][0x39c] ;  /* 0x00007380ff4d77ac */ /* 0x000ee60008000800 */
[----:B------:R1:W-:Y:S01]  /*917a0*/  STL [R1+0x84], R9 ;  /* 0x0000840901007387 */ /* 0x0003e20000100800 */
[----:B0-----:R-:W-:-:S02]  /*917b0*/  VIADD R11, R0, 0x1d6 ;  /* 0x000001d6000b7836 */ /* 0x001fc40000000000 */
[----:B--2---:R-:W-:-:S03]  /*917c0*/  VIADD R10, R0, 0x1d7 ;  /* 0x000001d7000a7836 */ /* 0x004fc60000000000 */
[----:B------:R0:W-:Y:S01]  /*917d0*/  STL [R1+0x80], R11 ;  /* 0x0000800b01007387 */ /* 0x0001e20000100800 */
[----:B-1----:R-:W-:-:S03]  /*917e0*/  VIADD R9, R0, 0x1d8 ;  /* 0x000001d800097836 */ /* 0x002fc60000000000 */
[----:B------:R1:W-:Y:S01]  /*917f0*/  STL [R1+0x7c], R10 ;  /* 0x00007c0a01007387 */ /* 0x0003e20000100800 */
[----:B------:R-:W-:-:S03]  /*91800*/  ISETP.LT.AND P2, PT, R27, UR40, !P6 ;  /* 0x000000281b007c0c */ /* 0x000fc6000f741270 */
[----:B------:R2:W-:Y:S01]  /*91810*/  STL [R1+0x78], R9 ;  /* 0x0000780901007387 */ /* 0x0005e20000100800 */
[----:B0-----:R-:W-:Y:S01]  /*91820*/  VIADD R11, R0, 0x1d9 ;  /* 0x000001d9000b7836 */ /* 0x001fe20000000000 */
[----:B------:R-:W-:Y:S01]  /*91830*/  @P0 LOP3.LUT R4, R4, 0x400000, RZ, 0xfc, !PT ;  /* 0x0040000004040812 */ /* 0x000fe200078efcff */
[----:B-1----:R-:W-:-:S03]  /*91840*/  VIADD R10, R0, 0x1da ;  /* 0x000001da000a7836 */ /* 0x002fc60000000000 */
[----:B------:R0:W-:Y:S01]  /*91850*/  STL [R1+0x74], R11 ;  /* 0x0000740b01007387 */ /* 0x0001e20000100800 */
[----:B----4-:R-:W-:Y:S01]  /*91860*/  ISETP.LT.AND P1, PT, R26, UR41, !P6 ;  /* 0x000000291a007c0c */ /* 0x010fe2000f721270 */
[C---:B------:R-:W-:Y:S01]  /*91870*/  VIADD R27, R0.reuse, 0xc ;  /* 0x0000000c001b7836 */ /* 0x040fe20000000000 */
[----:B------:R-:W1:Y:S01]  /*91880*/  LDCU UR40, c[0x0][0x39c] ;  /* 0x00007380ff2877ac */ /* 0x000e620008000800 */
[----:B--2---:R-:W-:Y:S01]  /*91890*/  VIADD R9, R0, 0x1db ;  /* 0x000001db00097836 */ /* 0x004fe20000000000 */
[----:B------:R2:W-:Y:S01]  /*918a0*/  STL [R1+0x70], R10 ;  /* 0x0000700a01007387 */ /* 0x0005e20000100800 */
[----:B------:R-:W-:Y:S01]  /*918b0*/  LOP3.LUT R4, R4, 0xffdfffff, RZ, 0xc0, !PT ;  /* 0xffdfffff04047812 */ /* 0x000fe200078ec0ff */
[C---:B------:R-:W-:Y:S01]  /*918c0*/  VIADD R25, R0.reuse, 0xb ;  /* 0x0000000b00197836 */ /* 0x040fe20000000000 */
[----:B------:R-:W4:Y:S01]  /*918d0*/  LDCU UR41, c[0x0][0x39c] ;  /* 0x00007380ff2977ac */ /* 0x000f220008000800 */
[----:B------:R3:W-:Y:S01]  /*918e0*/  STL [R1+0x6c], R9 ;  /* 0x00006c0901007387 */ /* 0x0007e20000100800 */
[----:B0-----:R-:W-:-:S02]  /*918f0*/  VIADD R11, R0, 0x1dc ;  /* 0x000001dc000b7836 */ /* 0x001fc40000000000 */
[----:B--2---:R-:W-:-:S03]  /*91900*/  VIADD R10, R0, 0x1dd ;  /* 0x000001dd000a7836 */ /* 0x004fc60000000000 */
[----:B------:R0:W-:Y:S01]  /*91910*/  STL [R1+0x68], R11 ;  /* 0x0000680b01007387 */ /* 0x0001e20000100800 */
[----:B---3--:R-:W-:-:S03]  /*91920*/  VIADD R9, R0, 0x1de ;  /* 0x000001de00097836 */ /* 0x008fc60000000000 */
[----:B------:R2:W-:Y:S01]  /*91930*/  STL [R1+0x64], R10 ;  /* 0x0000640a01007387 */ /* 0x0005e20000100800 */
[----:B------:R-:W-:-:S03]  /*91940*/  @P2 LOP3.LUT R4, R4, 0x200000, RZ, 0xfc, !PT ;  /* 0x0020000004042812 */ /* 0x000fc600078efcff */
[----:B------:R3:W-:Y:S01]  /*91950*/  STL [R1+0x60], R9 ;  /* 0x0000600901007387 */ /* 0x0007e20000100800 */
[C---:B0-----:R-:W-:Y:S01]  /*91960*/  VIADD R11, R0.reuse, 0x1df ;  /* 0x000001df000b7836 */ /* 0x041fe20000000000 */
[----:B------:R-:W-:Y:S01]  /*91970*/  ISETP.LT.AND P0, PT, R27, UR4, !P6 ;  /* 0x000000041b007c0c */ /* 0x000fe2000f701270 */
[----:B--2---:R-:W-:-:S03]  /*91980*/  VIADD R10, R0, 0x1e0 ;  /* 0x000001e0000a7836 */ /* 0x004fc60000000000 */
[----:B------:R0:W-:Y:S01]  /*91990*/  STL [R1+0x5c], R11 ;  /* 0x00005c0b01007387 */ /* 0x0001e20000100800 */
[----:B---3--:R-:W-:Y:S01]  /*919a0*/  VIADD R9, R0, 0x1e1 ;  /* 0x000001e100097836 */ /* 0x008fe20000000000 */
[----:B------:R-:W-:Y:S02]  /*919b0*/  LOP3.LUT R4, R4, 0xffefffff, RZ, 0xc0, !PT ;  /* 0xffefffff04047812 */ /* 0x000fe400078ec0ff */
[----:B------:R2:W-:Y:S01]  /*919c0*/  STL [R1+0x58], R10 ;  /* 0x0000580a01007387 */ /* 0x0005e20000100800 */
[C---:B------:R-:W-:Y:S01]  /*919d0*/  VIADD R27, R0.reuse, 0xa ;  /* 0x0000000a001b7836 */ /* 0x040fe20000000000 */
[----:B------:R-:W3:Y:S02]  /*919e0*/  LDCU UR4, c[0x0][0x39c] ;  /* 0x00007380ff0477ac */ /* 0x000ee40008000800 */
[----:B------:R1:W-:Y:S01]  /*919f0*/  STL [R1+0x54], R9 ;  /* 0x0000540901007387 */ /* 0x0003e20000100800 */
[----:B0-----:R-:W-:Y:S01]  /*91a00*/  VIADD R11, R0, 0x1e2 ;  /* 0x000001e2000b7836 */ /* 0x001fe20000000000 */
[----:B------:R-:W-:Y:S01]  /*91a10*/  @P1 LOP3.LUT R4, R4, 0x100000, RZ, 0xfc, !PT ;  /* 0x0010000004041812 */ /* 0x000fe200078efcff */
[----:B--2---:R-:W-:-:S03]  /*91a20*/  VIADD R10, R0, 0x1e3 ;  /* 0x000001e3000a7836 */ /* 0x004fc60000000000 */
[----:B------:R0:W-:Y:S01]  /*91a30*/  STL [R1+0x50], R11 ;  /* 0x0000500b01007387 */ /* 0x0001e20000100800 */
[----:B-1----:R-:W-:-:S03]  /*91a40*/  VIADD R9, R0, 0x1e4 ;  /* 0x000001e400097836 */ /* 0x002fc60000000000 */
[----:B------:R1:W-:Y:S01]  /*91a50*/  STL [R1+0x4c], R10 ;  /* 0x00004c0a01007387 */ /* 0x0003e20000100800 */
[----:B------:R-:W-:-:S03]  /*91a60*/  LOP3.LUT R4, R4, 0xfff7ffff, RZ, 0xc0, !PT ;  /* 0xfff7ffff04047812 */ /* 0x000fc600078ec0ff */
[----:B------:R2:W-:Y:S01]  /*91a70*/  STL [R1+0x48], R9 ;  /* 0x0000480901007387 */ /* 0x0005e20000100800 */
[C---:B0-----:R-:W-:Y:S02]  /*91a80*/  VIADD R11, R0.reuse, 0x1e5 ;  /* 0x000001e5000b7836 */ /* 0x041fe40000000000 */
[----:B-1----:R-:W-:-:S03]  /*91a90*/  VIADD R10, R0, 0x1e6 ;  /* 0x000001e6000a7836 */ /* 0x002fc60000000000 */
[----:B------:R0:W-:Y:S01]  /*91aa0*/  STL [R1+0x44], R11 ;  /* 0x0000440b01007387 */ /* 0x0001e20000100800 */
[----:B--2---:R-:W-:Y:S01]  /*91ab0*/  VIADD R9, R0, 0x1e7 ;  /* 0x000001e700097836 */ /* 0x004fe20000000000 */
[----:B------:R-:W-:Y:S02]  /*91ac0*/  @P0 LOP3.LUT R4, R4, 0x80000, RZ, 0xfc, !PT ;  /* 0x0008000004040812 */ /* 0x000fe400078efcff */
[----:B------:R1:W-:Y:S01]  /*91ad0*/  STL [R1+0x40], R10 ;  /* 0x0000400a01007387 */ /* 0x0003e20000100800 */
[----:B------:R-:W-:Y:S01]  /*91ae0*/  ISETP.LT.AND P0, PT, R25, UR77, !P6 ;  /* 0x0000004d19007c0c */ /* 0x000fe2000f701270 */
[C---:B------:R-:W-:Y:S02]  /*91af0*/  VIADD R26, R0.reuse, 0x9 ;  /* 0x00000009001a7836 */ /* 0x040fe40000000000 */
[C---:B0-----:R-:W-:Y:S01]  /*91b00*/  VIADD R11, R0.reuse, 0x1e8 ;  /* 0x000001e8000b7836 */ /* 0x041fe20000000000 */
[----:B------:R0:W-:Y:S01]  /*91b10*/  STL [R1+0x3c], R9 ;  /* 0x00003c0901007387 */ /* 0x0001e20000100800 */
[----:B------:R-:W-:Y:S01]  /*91b20*/  ISETP.LT.AND P2, PT, R27, UR40, !P6 ;  /* 0x000000281b007c0c */ /* 0x000fe2000f741270 */
[----:B------:R-:W2:Y:S01]  /*91b30*/  LDCU UR40, c[0x0][0x39c] ;  /* 0x00007380ff2877ac */ /* 0x000ea20008000800 */
[----:B-1----:R-:W-:Y:S01]  /*91b40*/  VIADD R10, R0, 0x1e9 ;  /* 0x000001e9000a7836 */ /* 0x002fe20000000000 */
[----:B------:R1:W-:Y:S01]  /*91b50*/  STL [R1+0x38], R11 ;  /* 0x0000380b01007387 */ /* 0x0003e20000100800 */
[----:B------:R-:W-:Y:S01]  /*91b60*/  LOP3.LUT R4, R4, 0xfffbffff, RZ, 0xc0, !PT ;  /* 0xfffbffff04047812 */ /* 0x000fe200078ec0ff */
[----:B------:R-:W2:Y:S01]  /*91b70*/  LDCU UR77, c[0x0][0x39c] ;  /* 0x00007380ff4d77ac */ /* 0x000ea20008000800 */
[C---:B0-----:R-:W-:Y:S01]  /*91b80*/  VIADD R9, R0.reuse, 0x1ea ;  /* 0x000001ea00097836 */ /* 0x041fe20000000000 */
[----:B------:R0:W-:Y:S01]  /*91b90*/  STL [R1+0x34], R10 ;  /* 0x0000340a01007387 */ /* 0x0001e20000100800 */
[----:B-1----:R-:W-:-:S03]  /*91ba0*/  VIADD R11, R0, 0x1eb ;  /* 0x000001eb000b7836 */ /* 0x002fc60000000000 */
[----:B------:R1:W-:Y:S01]  /*91bb0*/  STL [R1+0x30], R9 ;  /* 0x0000300901007387 */ /* 0x0003e20000100800 */
[----:B0-----:R-:W-:-:S03]  /*91bc0*/  VIADD R10, R0, 0x1ec ;  /* 0x000001ec000a7836 */ /* 0x001fc60000000000 */
[----:B------:R0:W-:Y:S01]  /*91bd0*/  STL [R1+0x2c], R11 ;  /* 0x00002c0b01007387 */ /* 0x0001e20000100800 */
[----:B-1----:R-:W-:-:S03]  /*91be0*/  VIADD R9, R0, 0x1ed ;  /* 0x000001ed00097836 */ /* 0x002fc60000000000 */
[----:B------:R1:W-:Y:S01]  /*91bf0*/  STL [R1+0x28], R10 ;  /* 0x0000280a01007387 */ /* 0x0003e20000100800 */
[----:B------:R-:W-:-:S03]  /*91c00*/  @P0 LOP3.LUT R4, R4, 0x40000, RZ, 0xfc, !PT ;  /* 0x0004000004040812 */ /* 0x000fc600078efcff */
[----:B------:R2:W-:Y:S01]  /*91c10*/  STL [R1+0x24], R9 ;  /* 0x0000240901007387 */ /* 0x0005e20000100800 */
[----:B0-----:R-:W-:Y:S01]  /*91c20*/  VIADD R11, R0, 0x1ee ;  /* 0x000001ee000b7836 */ /* 0x001fe20000000000 */
[----:B----4-:R-:W-:Y:S01]  /*91c30*/  ISETP.LT.AND P1, PT, R26, UR41, !P6 ;  /* 0x000000291a007c0c */ /* 0x010fe2000f721270 */
[C---:B------:R-:W-:Y:S02]  /*91c40*/  VIADD R27, R0.reuse, 0x8 ;  /* 0x00000008001b7836 */ /* 0x040fe40000000000 */
[----:B-1----:R-:W-:Y:S01]  /*91c50*/  VIADD R10, R0, 0x1ef ;  /* 0x000001ef000a7836 */ /* 0x002fe20000000000 */
[----:B------:R0:W-:Y:S01]  /*91c60*/  STL [R1+0x20], R11 ;  /* 0x0000200b01007387 */ /* 0x0001e20000100800 */
[----:B------:R-:W-:Y:S01]  /*91c70*/  LOP3.LUT R4, R4, 0xfffdffff, RZ, 0xc0, !PT ;  /* 0xfffdffff04047812 */ /* 0x000fe200078ec0ff */
[----:B------:R-:W1:Y:S01]  /*91c80*/  LDCU UR41, c[0x0][0x39c] ;  /* 0x00007380ff2977ac */ /* 0x000e620008000800 */
[----:B--2---:R-:W-:Y:S01]  /*91c90*/  VIADD R9, R0, 0x1f0 ;  /* 0x000001f000097836 */ /* 0x004fe20000000000 */
[----:B------:R2:W-:Y:S01]  /*91ca0*/  STL [R1+0x1c], R10 ;  /* 0x00001c0a01007387 */ /* 0x0005e20000100800 */
[----:B------:R-:W-:-:S03]  /*91cb0*/  @P2 LOP3.LUT R4, R4, 0x20000, RZ, 0xfc, !PT ;  /* 0x0002000004042812 */ /* 0x000fc600078efcff */
[----:B------:R4:W-:Y:S01]  /*91cc0*/  STL [R1+0x18], R9 ;  /* 0x0000180901007387 */ /* 0x0009e20000100800 */
[C---:B0-----:R-:W-:Y:S02]  /*91cd0*/  VIADD R11, R0.reuse, 0x1f1 ;  /* 0x000001f1000b7836 */ /* 0x041fe40000000000 */
[----:B--2---:R-:W-:-:S03]  /*91ce0*/  VIADD R10, R0, 0x1f2 ;  /* 0x000001f2000a7836 */ /* 0x004fc60000000000 */
[----:B------:R-:W-:Y:S01]  /*91cf0*/  STL [R1+0x14], R11 ;  /* 0x0000140b01007387 */ /* 0x000fe20000100800 */
[----:B----4-:R-:W-:-:S03]  /*91d00*/  VIADD R9, R0, 0x1f3 ;  /* 0x000001f300097836 */ /* 0x010fc60000000000 */
[----:B------:R-:W-:Y:S01]  /*91d10*/  STL [R1+0x10], R10 ;  /* 0x0000100a01007387 */ /* 0x000fe20000100800 */
[----:B---3--:R-:W-:Y:S02]  /*91d20*/  ISETP.LT.AND P0, PT, R27, UR4, !P6 ;  /* 0x000000041b007c0c */ /* 0x008fe4000f701270 */
[----:B------:R-:W-:Y:S01]  /*91d30*/  LOP3.LUT R4, R4, 0xfffeffff, RZ, 0xc0, !PT ;  /* 0xfffeffff04047812 */ /* 0x000fe200078ec0ff */
[----:B------:R-:W-:Y:S01]  /*91d40*/  STL [R1+0xc], R9 ;  /* 0x00000c0901007387 */ /* 0x000fe20000100800 */
[----:B------:R-:W-:Y:S01]  /*91d50*/  VIADD R27, R0, 0x6 ;  /* 0x00000006001b7836 */ /* 0x000fe20000000000 */
[----:B------:R-:W0:Y:S02]  /*91d60*/  LDCU UR4, c[0x0][0x39c] ;  /* 0x00007380ff0477ac */ /* 0x000e240008000800 */
[----:B------:R-:W-:Y:S01]  /*91d70*/  STL [R1+0x7e4], R24 ;  /* 0x0007e41801007387 */ /* 0x000fe20000100800 */
[----:B------:R-:W-:-:S03]  /*91d80*/  @P1 LOP3.LUT R4, R4, 0x10000, RZ, 0xfc, !PT ;  /* 0x0001000004041812 */ /* 0x000fc600078efcff */
[----:B------:R-:W-:Y:S04]  /*91d90*/  STL [R1+0x23f0], R2 ;  /* 0x0023f00201007387 */ /* 0x000fe80000100800 */
[----:B------:R2:W-:Y:S01]  /*91da0*/  STL [R1+0x23f4], R16 ;  /* 0x0023f41001007387 */ /* 0x0005e20000100800 */
[----:B------:R-:W-:Y:S01]  /*91db0*/  LOP3.LUT R4, R4, 0xffff7fff, RZ, 0xc0, !PT ;  /* 0xffff7fff04047812 */ /* 0x000fe200078ec0ff */
[----:B------:R-:W-:Y:S01]  /*91dc0*/  VIADD R25, R0, 0x7 ;  /* 0x0000000700197836 */ /* 0x000fe20000000000 */
[----:B------:R-:W-:Y:S01]  /*91dd0*/  ISETP.LT.AND P2, PT, R27, UR40, !P6 ;  /* 0x000000281b007c0c */ /* 0x000fe2000f741270 */
[----:B--2---:R-:W2:Y:S01]  /*91de0*/  LDL.LU R16, [R1+0x528] ;  /* 0x0005280001107983 */ /* 0x004ea20000300800 */
[----:B------:R-:W-:Y:S01]  /*91df0*/  @P0 LOP3.LUT R4, R4, 0x8000, RZ, 0xfc, !PT ;  /* 0x0000800004040812 */ /* 0x000fe200078efcff */
[C---:B------:R-:W-:Y:S01]  /*91e00*/  VIADD R26, R0.reuse, 0x5 ;  /* 0x00000005001a7836 */ /* 0x040fe20000000000 */
[----:B------:R-:W-:Y:S01]  /*91e10*/  ISETP.LT.AND P0, PT, R25, UR77, !P6 ;  /* 0x0000004d19007c0c */ /* 0x000fe2000f701270 */
[----:B------:R-:W3:Y:S01]  /*91e20*/  LDL.LU R2, [R1+0x524] ;  /* 0x0005240001027983 */ /* 0x000ee20000300800 */
[----:B------:R-:W-:Y:S01]  /*91e30*/  VIADD R27, R0, 0x4 ;  /* 0x00000004001b7836 */ /* 0x000fe20000000000 */
[----:B------:R-:W-:Y:S01]  /*91e40*/  LOP3.LUT R4, R4, 0xffffbfff, RZ, 0xc0, !PT ;  /* 0xffffbfff04047812 */ /* 0x000fe200078ec0ff */
[----:B------:R-:W4:Y:S01]  /*91e50*/  LDCU UR77, c[0x0][0x39c] ;  /* 0x00007380ff4d77ac */ /* 0x000f220008000800 */
[----:B------:R-:W3:Y:S01]  /*91e60*/  LDL.LU R25, [R1+0x520] ;  /* 0x0005200001197983 */ /* 0x000ee20000300800 */
[----:B-1----:R-:W-:-:S03]  /*91e70*/  ISETP.LT.AND P1, PT, R26, UR41, !P6 ;  /* 0x000000291a007c0c */ /* 0x002fc6000f721270 */
[----:B------:R-:W-:Y:S01]  /*91e80*/  @P2 LOP3.LUT R3, R3, 0x20, RZ, 0xfc, !PT ;  /* 0x0000002003032812 */ /* 0x000fe200078efcff */
[----:B------:R-:W3:Y:S01]  /*91e90*/  LDL.LU R26, [R1+0x51c] ;  /* 0x00051c00011a7983 */ /* 0x000ee20000300800 */
[----:B------:R-:W-:Y:S01]  /*91ea0*/  VIADD R24, R0, 0x3 ;  /* 0x0000000300187836 */ /* 0x000fe20000000000 */
[----:B------:R-:W1:Y:S01]  /*91eb0*/  LDCU UR40, c[0x0][0x39c] ;  /* 0x00007380ff2877ac */ /* 0x000e620008000800 */
[----:B------:R-:W-:Y:S02]  /*91ec0*/  @P0 LOP3.LUT R4, R4, 0x4000, RZ, 0xfc, !PT ;  /* 0x0000400004040812 */ /* 0x000fe400078efcff */
[----:B0-----:R-:W-:Y:S01]  /*91ed0*/  ISETP.LT.AND P0, PT, R27, UR4, !P6 ;  /* 0x000000041b007c0c */ /* 0x001fe2000f701270 */
[----:B------:R-:W0:Y:S01]  /*91ee0*/  LDCU UR41, c[0x0][0x39c] ;  /* 0x00007380ff2977ac */ /* 0x000e220008000800 */
[----:B------:R-:W-:Y:S01]  /*91ef0*/  LOP3.LUT R3, R3, 0xffffffef, RZ, 0xc0, !PT ;  /* 0xffffffef03037812 */ /* 0x000fe200078ec0ff */
[----:B------:R-:W-:Y:S01]  /*91f00*/  VIADD R27, R0, 0x2 ;  /* 0x00000002001b7836 */ /* 0x000fe20000000000 */
[----:B------:R-:W0:Y:S02]  /*91f10*/  LDCU UR4, c[0x0][0x39c] ;  /* 0x00007380ff0477ac */ /* 0x000e240008000800 */
[----:B------:R-:W-:-:S04]  /*91f20*/  @P1 LOP3.LUT R3, R3, 0x10, RZ, 0xfc, !PT ;  /* 0x0000001003031812 */ /* 0x000fc800078efcff */
[----:B------:R-:W-:-:S04]  /*91f30*/  LOP3.LUT R3, R3, 0xfffffff7, RZ, 0xc0, !PT ;  /* 0xfffffff703037812 */ /* 0x000fc800078ec0ff */
[----:B------:R-:W-:Y:S02]  /*91f40*/  @P0 LOP3.LUT R3, R3, 0x8, RZ, 0xfc, !PT ;  /* 0x0000000803030812 */ /* 0x000fe400078efcff */
[----:B----4-:R-:W-:Y:S01]  /*91f50*/  ISETP.LT.AND P0, PT, R24, UR77, !P6 ;  /* 0x0000004d18007c0c */ /* 0x010fe2000f701270 */
[C---:B------:R-:W-:Y:S01]  /*91f60*/  VIADD R8, R0.reuse, 0x1 ;  /* 0x0000000100087836 */ /* 0x040fe20000000000 */
[----:B------:R-:W4:Y:S01]  /*91f70*/  LDL.LU R24, [R1+0x518] ;  /* 0x0005180001187983 */ /* 0x000f220000300800 */
[----:B-1----:R-:W-:Y:S01]  /*91f80*/  ISETP.LT.AND P1, PT, R27, UR40, !P6 ;  /* 0x000000281b007c0c */ /* 0x002fe2000f721270 */
[----:B------:R-:W2:Y:S02]  /*91f90*/  LDCU UR77, c[0x0][0x39c] ;  /* 0x00007380ff4d77ac */ /* 0x000ea40008000800 */
[----:B------:R-:W4:Y:S01]  /*91fa0*/  LDL.LU R27, [R1+0x50c] ;  /* 0x00050c00011b7983 */ /* 0x000f220000300800 */
[----:B------:R-:W-:Y:S01]  /*91fb0*/  LOP3.LUT R3, R3, 0xfffffffb, RZ, 0xc0, !PT ;  /* 0xfffffffb03037812 */ /* 0x000fe200078ec0ff */
[C---:B------:R-:W-:Y:S01]  /*91fc0*/  VIADD R28, R0.reuse, 0x1f4 ;  /* 0x000001f4001c7836 */ /* 0x040fe20000000000 */
[C---:B0-----:R-:W-:Y:S01]  /*91fd0*/  ISETP.LT.AND P4, PT, R0.reuse, UR41, !P6 ;  /* 0x0000002900007c0c */ /* 0x041fe2000f781270 */
[C---:B------:R-:W-:Y:S01]  /*91fe0*/  VIADD R17, R0.reuse, 0x1f5 ;  /* 0x000001f500117836 */ /* 0x040fe20000000000 */
[----:B------:R-:W3:Y:S01]  /*91ff0*/  LDCU UR40, c[0x0][0x39c] ;  /* 0x00007380ff2877ac */ /* 0x000ee20008000800 */
[C---:B------:R-:W-:Y:S01]  /*92000*/  VIADD R18, R0.reuse, 0x1f6 ;  /* 0x000001f600127836 */ /* 0x040fe20000000000 */
[----:B------:R-:W-:Y:S01]  /*92010*/  @P0 LOP3.LUT R3, R3, 0x4, RZ, 0xfc, !PT ;  /* 0x0000000403030812 */ /* 0x000fe200078efcff */
[----:B------:R-:W-:Y:S01]  /*92020*/  VIADD R9, R0, 0x1f7 ;  /* 0x000001f700097836 */ /* 0x000fe20000000000 */
[----:B------:R-:W-:Y:S01]  /*92030*/  ISETP.LT.AND P0, PT, R8, UR4, !P6 ;  /* 0x0000000408007c0c */ /* 0x000fe2000f701270 */
[----:B------:R-:W-:-:S02]  /*92040*/  VIADD R10, R0, 0x1f8 ;  /* 0x000001f8000a7836 */ /* 0x000fc40000000000 */
[C---:B------:R-:W-:Y:S02]  /*92050*/  VIADD R11, R0.reuse, 0x1f9 ;  /* 0x000001f9000b7836 */ /* 0x040fe40000000000 */
[C---:B------:R-:W-:Y:S02]  /*92060*/  VIADD R12, R0.reuse, 0x1fa ;  /* 0x000001fa000c7836 */ /* 0x040fe40000000000 */
[C---:B------:R-:W-:Y:S02]  /*92070*/  VIADD R13, R0.reuse, 0x1fb ;  /* 0x000001fb000d7836 */ /* 0x040fe40000000000 */
[----:B------:R-:W-:Y:S01]  /*92080*/  VIADD R14, R0, 0x1fc ;  /* 0x000001fc000e7836 */ /* 0x000fe20000000000 */
[----:B------:R-:W-:Y:S01]  /*92090*/  LOP3.LUT R3, R3, 0xfffffffd, RZ, 0xc0, !PT ;  /* 0xfffffffd03037812 */ /* 0x000fe200078ec0ff */
[----:B------:R-:W4:Y:S01]  /*920a0*/  LDL.LU R0, [R1+0x510] ;  /* 0x0005100001007983 */ /* 0x000f220000300800 */
[----:B------:R-:W0:Y:S03]  /*920b0*/  LDCU UR41, c[0x0][0x39c] ;  /* 0x00007380ff2977ac */ /* 0x000e260008000800 */
[----:B------:R-:W4:Y:S01]  /*920c0*/  LDL.LU R8, [R1+0x514] ;  /* 0x0005140001087983 */ /* 0x000f220000300800 */
[----:B------:R-:W-:Y:S01]  /*920d0*/  @P1 LOP3.LUT R3, R3, 0x2, RZ, 0xfc, !PT ;  /* 0x0000000203031812 */ /* 0x000fe200078efcff */
[----:B------:R-:W1:Y:S03]  /*920e0*/  LDCU UR4, c[0x0][0x39c] ;  /* 0x00007380ff0477ac */ /* 0x000e660008000800 */
[----:B------:R-:W-:-:S04]  /*920f0*/  LOP3.LUT R3, R3, 0xfffffffe, RZ, 0xc0, !PT ;  /* 0xfffffffe03037812 */ /* 0x000fc800078ec0ff */
[----:B------:R-:W-:Y:S02]  /*92100*/  @P0 LOP3.LUT R3, R3, 0x1, RZ, 0xfc, !PT ;  /* 0x0000000103030812 */ /* 0x000fe400078efcff */
[----:B------:R-:W-:Y:S02]  /*92110*/  LOP3.LUT R4, R4, 0xffffdfff, RZ, 0xc0, !PT ;  /* 0xffffdfff04047812 */ /* 0x000fe400078ec0ff */
[----:B--2---:R-:W-:Y:S01]  /*92120*/  ISETP.LT.AND P0, PT, R16, UR77, !P6 ;  /* 0x0000004d10007c0c */ /* 0x004fe2000f701270 */
[----:B------:R-:W4:Y:S01]  /*92130*/  LDCU UR77, c[0x0][0x39c] ;  /* 0x00007380ff4d77ac */ /* 0x000f220008000800 */
[----:B---3--:R-:W-:Y:S01]  /*92140*/  ISETP.LT.AND P2, PT, R2, UR40, !P6 ;  /* 0x0000002802007c0c */ /* 0x008fe2000f741270 */
[----:B------:R-:W2:Y:S01]  /*92150*/  LDCU UR40, c[0x0][0x39c] ;  /* 0x00007380ff2877ac */ /* 0x000ea20008000800 */
[----:B0-----:R-:W-:Y:S01]  /*92160*/  ISETP.LT.AND P1, PT, R25, UR41, !P6 ;  /* 0x0000002919007c0c */ /* 0x001fe2000f721270 */
[----:B------:R-:W0:Y:S01]  /*92170*/  LDCU UR41, c[0x0][0x39c] ;  /* 0x00007380ff2977ac */ /* 0x000e220008000800 */
[----:B------:R-:W3:Y:S07]  /*92180*/  LDL.LU R25, [R1+0x508] ;  /* 0x0005080001197983 */ /* 0x000eee0000300800 */
[----:B------:R-:W-:-:S04]  /*92190*/  @P0 LOP3.LUT R4, R4, 0x2000, RZ, 0xfc, !PT ;  /* 0x0000200004040812 */ /* 0x000fc800078efcff */
[----:B------:R-:W-:Y:S02]  /*921a0*/  LOP3.LUT R4, R4, 0xffffefff, RZ, 0xc0, !PT ;  /* 0xffffefff04047812 */ /* 0x000fe400078ec0ff */
[----:B-1----:R-:W-:Y:S01]  /*921b0*/  ISETP.LT.AND P0, PT, R26, UR4, !P6 ;  /* 0x000000041a007c0c */ /* 0x002fe2000f701270 */
[----:B------:R-:W1:Y:S01]  /*921c0*/  LDCU UR4, c[0x0][0x39c] ;  /* 0x00007380ff0477ac */ /* 0x000e620008000800 */
[----:B------:R-:W-:Y:S01]  /*921d0*/  @P2 LOP3.LUT R4, R4, 0x1000, RZ, 0xfc, !PT ;  /* 0x0000100004042812 */ /* 0x000fe200078efcff */
[----:B------:R-:W3:Y:S03]  /*921e0*/  LDL.LU R26, [R1+0x504] ;  /* 0x00050400011a7983 */ /* 0x000ee60000300800 */
[----:B------:R-:W-:Y:S01]  /*921f0*/  LOP3.LUT R4, R4, 0xfffff7ff, RZ, 0xc0, !PT ;  /* 0xfffff7ff04047812 */ /* 0x000fe200078ec0ff */
[----:B------:R-:W3:Y:S03]  /*92200*/  LDL.LU R16, [R1+0x500] ;  /* 0x0005000001107983 */ /* 0x000ee60000300800 */
[----:B------:R-:W-:Y:S01]  /*92210*/  @P1 LOP3.LUT R4, R4, 0x800, RZ, 0xfc, !PT ;  /* 0x0000080004041812 */ /* 0x000fe200078efcff */
[----:B------:R-:W3:Y:S03]  /*92220*/  LDL.LU R2, [R1+0x4fc] ;  /* 0x0004fc0001027983 */ /* 0x000ee60000300800 */
[----:B------:R-:W-:-:S04]  /*92230*/  LOP3.LUT R4, R4, 0xfffffbff, RZ, 0xc0, !PT ;  /* 0xfffffbff04047812 */ /* 0x000fc800078ec0ff */
[----:B------:R-:W-:Y:S02]  /*92240*/  @P0 LOP3.LUT R4, R4, 0x400, RZ, 0xfc, !PT ;  /* 0x0000040004040812 */ /* 0x000fe400078efcff */
[----:B----4-:R-:W-:Y:S01]  /*92250*/  ISETP.LT.AND P0, PT, R24, UR77, !P6 ;  /* 0x0000004d18007c0c */ /* 0x010fe2000f701270 */
[----:B------:R-:W3:Y:S01]  /*92260*/  LDCU UR77, c[0x0][0x39c] ;  /* 0x00007380ff4d77ac */ /* 0x000ee20008000800 */
[----:B------:R-:W-:Y:S01]  /*92270*/  LOP3.LUT R4, R4, 0xfffffdff, RZ, 0xc0, !PT ;  /* 0xfffffdff04047812 */ /* 0x000fe200078ec0ff */
[----:B------:R-:W4:Y:S10]  /*92280*/  LDL.LU R24, [R1+0x24e8] ;  /* 0x0024e80001187983 */ /* 0x000f340000300800 */
[----:B------:R-:W-:-:S02]  /*92290*/  @P0 LOP3.LUT R4, R4, 0x200, RZ, 0xfc, !PT ;  /* 0x0000020004040812 */ /* 0x000fc400078efcff */
[----:B-1----:R-:W-:Y:S01]  /*922a0*/  ISETP.LT.AND P0, PT, R27, UR4, !P6 ;  /* 0x000000041b007c0c */ /* 0x002fe2000f701270 */
[----:B------:R-:W1:Y:S01]  /*922b0*/  LDCU UR4, c[0x0][0x39c] ;  /* 0x00007380ff0477ac */ /* 0x000e620008000800 */
[----:B------:R-:W4:Y:S01]  /*922c0*/  LDL.LU R27, [R1+0x4f8] ;  /* 0x0004f800011b7983 */ /* 0x000f220000300800 */
[----:B--2---:R-:W-:Y:S01]  /*922d0*/  ISETP.LT.AND P2, PT, R8, UR40, !P6 ;  /* 0x0000002808007c0c */ /* 0x004fe2000f741270 */
[----:B------:R-:W2:Y:S01]  /*922e0*/  LDCU UR40, c[0x0][0x39c] ;  /* 0x00007380ff2877ac */ /* 0x000ea20008000800 */
[----:B0-----:R-:W-:Y:S01]  /*922f0*/  ISETP.LT.AND P1, PT, R0, UR41, !P6 ;  /* 0x0000002900007c0c */ /* 0x001fe2000f721270 */
[----:B------:R-:W4:Y:S01]  /*92300*/  LDL.LU R8, [R1+0x4f4] ;  /* 0x0004f40001087983 */ /* 0x000f220000300800 */
[----:B------:R-:W-:Y:S01]  /*92310*/  LOP3.LUT R4, R4, 0xfffffeff, RZ, 0xc0, !PT ;  /* 0xfffffeff04047812 */ /* 0x000fe200078ec0ff */
[----:B------:R-:W0:Y:S02]  /*92320*/  LDCU UR41, c[0x0][0x39c] ;  /* 0x00007380ff2977ac */ /* 0x000e240008000800 */
[----:B------:R-:W4:Y:S06]  /*92330*/  LDL.LU R0, [R1+0x4f0] ;  /* 0x0004f00001007983 */ /* 0x000f2c0000300800 */
[----:B------:R-:W-:-:S04]  /*92340*/  @P2 LOP3.LUT R4, R4, 0x100, RZ, 0xfc, !PT ;  /* 0x0000010004042812 */ /* 0x000fc800078efcff */
[----:B------:R-:W-:-:S04]  /*92350*/  LOP3.LUT R4, R4, 0xffffff7f, RZ, 0xc0, !PT ;  /* 0xffffff7f04047812 */ /* 0x000fc800078ec0ff */
[----:B------:R-:W-:-:S04]  /*92360*/  @P1 LOP3.LUT R4, R4, 0x80, RZ, 0xfc, !PT ;  /* 0x0000008004041812 */ /* 0x000fc800078efcff */
[----:B------:R-:W-:-:S04]  /*92370*/  LOP3.LUT R4, R4, 0xffffffbf, RZ, 0xc0, !PT ;  /* 0xffffffbf04047812 */ /* 0x000fc800078ec0ff */
[----:B------:R-:W-:-:S04]  /*92380*/  @P0 LOP3.LUT R4, R4, 0x40, RZ, 0xfc, !PT ;  /* 0x0000004004040812 */ /* 0x000fc800078efcff */
[----:B------:R-:W-:Y:S02]  /*92390*/  LOP3.LUT R4, R4, 0xffffffdf, RZ, 0xc0, !PT ;  /* 0xffffffdf04047812 */ /* 0x000fe400078ec0ff */
[----:B---3--:R-:W-:Y:S01]  /*923a0*/  ISETP.LT.AND P0, PT, R25, UR77, !P6 ;  /* 0x0000004d19007c0c */ /* 0x008fe2000f701270 */
[----:B------:R-:W4:Y:S01]  /*923b0*/  LDCU UR77, c[0x0][0x39c] ;  /* 0x00007380ff4d77ac */ /* 0x000f220008000800 */
[----:B------:R-:W3:Y:S01]  /*923c0*/  LDL.LU R25, [R1+0x24e4] ;  /* 0x0024e40001197983 */ /* 0x000ee20000300800 */
[----:B--2---:R-:W-:Y:S01]  /*923d0*/  ISETP.LT.AND P2, PT, R26, UR40, !P6 ;  /* 0x000000281a007c0c */ /* 0x004fe2000f741270 */
[----:B------:R-:W2:Y:S09]  /*923e0*/  LDCU UR40, c[0x0][0x39c] ;  /* 0x00007380ff2877ac */ /* 0x000eb20008000800 */
[----:B------:R-:W-:Y:S01]  /*923f0*/  @P0 LOP3.LUT R4, R4, 0x20, RZ, 0xfc, !PT ;  /* 0x0000002004040812 */ /* 0x000fe200078efcff */
[----:B------:R-:W3:Y:S01]  /*92400*/  LDL.LU R26, [R1+0x24e0] ;  /* 0x0024e000011a7983 */ /* 0x000ee20000300800 */
[----:B0-----:R-:W-:Y:S01]  /*92410*/  ISETP.LT.AND P1, PT, R16, UR41, !P6 ;  /* 0x0000002910007c0c */ /* 0x001fe2000f721270 */
[----:B------:R-:W0:Y:S01]  /*92420*/  LDCU UR41, c[0x0][0x39c] ;  /* 0x00007380ff2977ac */ /* 0x000e220008000800 */
[----:B------:R-:W-:Y:S01]  /*92430*/  LOP3.LUT R4, R4, 0xffffffef, RZ, 0xc0, !PT ;  /* 0xffffffef04047812 */ /* 0x000fe200078ec0ff */
[----:B------:R-:W3:Y:S01]  /*92440*/  LDL.LU R16, [R1+0x4e0] ;  /* 0x0004e00001107983 */ /* 0x000ee20000300800 */
[----:B-1----:R-:W-:Y:S01]  /*92450*/  ISETP.LT.AND P0, PT, R2, UR4, !P6 ;  /* 0x0000000402007c0c */ /* 0x002fe2000f701270 */
[----:B------:R-:W1:Y:S02]  /*92460*/  LDCU UR4, c[0x0][0x39c] ;  /* 0x00007380ff0477ac */ /* 0x000e640008000800 */
[----:B------:R-:W3:Y:S01]  /*92470*/  LDL.LU R2, [R1+0x4dc] ;  /* 0x0004dc0001027983 */ /* 0x000ee20000300800 */
[----:B------:R-:W-:-:S04]  /*92480*/  @P2 LOP3.LUT R4, R4, 0x10, RZ, 0xfc, !PT ;  /* 0x0000001004042812 */ /* 0x000fc800078efcff */
[----:B------:R-:W-:-:S04]  /*92490*/  LOP3.LUT R4, R4, 0xfffffff7, RZ, 0xc0, !PT ;  /* 0xfffffff704047812 */ /* 0x000fc800078ec0ff */
[----:B------:R-:W-:-:S04]  /*924a0*/  @P1 LOP3.LUT R4, R4, 0x8, RZ, 0xfc, !PT ;  /* 0x0000000804041812 */ /* 0x000fc800078efcff */
[----:B------:R-:W-:-:S04]  /*924b0*/  LOP3.LUT R4, R4, 0xfffffffb, RZ, 0xc0, !PT ;  /* 0xfffffffb04047812 */ /* 0x000fc800078ec0ff */
[----:B------:R-:W-:Y:S02]  /*924c0*/  @P0 LOP3.LUT R4, R4, 0x4, RZ, 0xfc, !PT ;  /* 0x0000000404040812 */ /* 0x000fe400078efcff */
[----:B----4-:R-:W-:Y:S01]  /*924d0*/  ISETP.LT.AND P0, PT, R27, UR77, !P6 ;  /* 0x0000004d1b007c0c */ /* 0x010fe2000f701270 */
[----:B------:R-:W4:Y:S01]  /*924e0*/  LDCU UR77, c[0x0][0x39c] ;  /* 0x00007380ff4d77ac */ /* 0x000f220008000800 */
[----:B------:R-:W1:Y:S01]  /*924f0*/  LDL.LU R27, [R1+0x24dc] ;  /* 0x0024dc00011b7983 */ /* 0x000e620000300800 */
[----:B------:R-:W-:Y:S02]  /*92500*/  LOP3.LUT R4, R4, 0xfffffffd, RZ, 0xc0, !PT ;  /* 0xfffffffd04047812 */ /* 0x000fe400078ec0ff */
[----:B--2---:R-:W-:Y:S01]  /*92510*/  ISETP.LT.AND P2, PT, R8, UR40, !P6 ;  /* 0x0000002808007c0c */ /* 0x004fe2000f741270 */
[----:B------:R-:W2:Y:S07]  /*92520*/  LDCU UR40, c[0x0][0x39c] ;  /* 0x00007380ff2877ac */ /* 0x000eae0008000800 */
[----:B------:R-:W-:-:S04]  /*92530*/  @P0 LOP3.LUT R4, R4, 0x2, RZ, 0xfc, !PT ;  /* 0x0000000204040812 */ /* 0x000fc800078efcff */
[----:B------:R-:W-:Y:S02]  /*92540*/  LOP3.LUT R4, R4, 0xfffffffe, RZ, 0xc0, !PT ;  /* 0xfffffffe04047812 */ /* 0x000fe400078ec0ff */
[----:B0-----:R-:W-:Y:S01]  /*92550*/  ISETP.LT.AND P1, PT, R0, UR41, !P6 ;  /* 0x0000002900007c0c */ /* 0x001fe2000f721270 */
[----:B------:R-:W3:Y:S01]  /*92560*/  LDCU UR41, c[0x0][0x39c] ;  /* 0x00007380ff2977ac */ /* 0x000ee20008000800 */
[----:B------:R-:W-:Y:S02]  /*92570*/  @P2 LOP3.LUT R4, R4, 0x1, RZ, 0xfc, !PT ;  /* 0x0000000104042812 */ /* 0x000fe400078efcff */
[----:B-1----:R-:W-:Y:S01]  /*92580*/  ISETP.LT.AND P0, PT, R27, UR4, !P6 ;  /* 0x000000041b007c0c */ /* 0x002fe2000f701270 */
[----:B------:R-:W0:Y:S01]  /*92590*/  LDCU UR4, c[0x0][0x39c] ;  /* 0x00007380ff0477ac */ /* 0x000e220008000800 */
[----:B------:R-:W2:Y:S04]  /*925a0*/  LDL.LU R27, [R1+0x24d8] ;  /* 0x0024d800011b7983 */ /* 0x000ea80000300800 */
[----:B------:R-:W3:Y:S04]  /*925b0*/  LDL.LU R8, [R1+0x4d0] ;  /* 0x0004d00001087983 */ /* 0x000ee80000300800 */
[----:B------:R-:W3:Y:S04]  /*925c0*/  LDL.LU R0, [R1+0x4cc] ;  /* 0x0004cc0001007983 */ /* 0x000ee80000300800 */
[----:B------:R1:W-:Y:S04]  /*925d0*/  STL.64 [R1+0x23e0], R6 ;  /* 0x0023e00601007387 */ /* 0x0003e80000100a00 */
[----:B-1----:R-:W4:Y:S04]  /*925e0*/  LDL.LU R6, [R1+0x4e4] ;  /* 0x0004e40001067983 */ /* 0x002f280000300800 */
[----:B------:R-:W4:Y:S04]  /*925f0*/  LDL.LU R7, [R1+0x4d4] ;  /* 0x0004d40001077983 */ /* 0x000f280000300800 */
[----:B------:R1:W-:Y:S04]  /*92600*/  STL.64 [R1+0x23d8], R4 ;  /* 0x0023d80401007387 */ /* 0x0003e80000100a00 */
[----:B-1----:R-:W4:Y:S04]  /*92610*/  LDL.LU R5, [R1+0x4e8] ;  /* 0x0004e80001057983 */ /* 0x002f280000300800 */
[----:B------:R-:W4:Y:S01]  /*92620*/  LDL.LU R4, [R1+0x4d8] ;  /* 0x0004d80001047983 */ /* 0x000f220000300800 */
[----:B--2---:R-:W-:-:S04]  /*92630*/  LOP3.LUT R27, R27, 0x7fffffff, RZ, 0xc0, !PT ;  /* 0x7fffffff1b1b7812 */ /* 0x004fc800078ec0ff */
[----:B------:R-:W-:-:S04]  /*92640*/  @P1 LOP3.LUT R27, R27, 0x80000000, RZ, 0xfc, !PT ;  /* 0x800000001b1b1812 */ /* 0x000fc800078efcff */
[----:B------:R-:W-:-:S04]  /*92650*/  LOP3.LUT R27, R27, 0xbfffffff, RZ, 0xc0, !PT ;  /* 0xbfffffff1b1b7812 */ /* 0x000fc800078ec0ff */
[----:B------:R-:W-:Y:S02]  /*92660*/  @P0 LOP3.LUT R27, R27, 0x40000000, RZ, 0xfc, !PT ;  /* 0x400000001b1b0812 */ /* 0x000fe400078efcff */
[----:B---3--:R-:W-:Y:S01]  /*92670*/  ISETP.LT.AND P1, PT, R16, UR41, !P6 ;  /* 0x0000002910007c0c */ /* 0x008fe2000f721270 */
[----:B------:R-:W1:Y:S01]  /*92680*/  LDCU UR41, c[0x0][0x39c] ;  /* 0x00007380ff2977ac */ /* 0x000e620008000800 */
[----:B----4-:R-:W-:Y:S01]  /*92690*/  ISETP.LT.AND P2, PT, R6, UR40, !P6 ;  /* 0x0000002806007c0c */ /* 0x010fe2000f741270 */
[----:B------:R-:W2:Y:S01]  /*926a0*/  LDCU UR40, c[0x0][0x39c] ;  /* 0x00007380ff2877ac */ /* 0x000ea20008000800 */
[----:B------:R-:W-:Y:S01]  /*926b0*/  ISETP.LT.AND P0, PT, R5, UR77, !P6 ;  /* 0x0000004d05007c0c */ /* 0x000fe2000f701270 */
[----:B------:R-:W3:Y:S01]  /*926c0*/  LDCU UR77, c[0x0][0x39c] ;  /* 0x00007380ff4d77ac */ /* 0x000ee20008000800 */
[----:B------:R-:W4:Y:S04]  /*926d0*/  LDL.LU R5, [R1+0x4c8] ;  /* 0x0004c80001057983 */ /* 0x000f280000300800 */
[----:B------:R-:W4:Y:S04]  /*926e0*/  LDL.LU R6, [R1+0x4c4] ;  /* 0x0004c40001067983 */ /* 0x000f280000300800 */
[----:B------:R-:W4:Y:S01]  /*926f0*/  LDL.LU R16, [R1+0x4c0] ;  /* 0x0004c00001107983 */ /* 0x000f220000300800 */
[----:B------:R-:W-:-:S04]  /*92700*/  LOP3.LUT R27, R27, 0xdfffffff, RZ, 0xc0, !PT ;  /* 0xdfffffff1b1b7812 */ /* 0x000fc800078ec0ff */
[----:B------:R-:W-:Y:S02]  /*92710*/  @P0 LOP3.LUT R27, R27, 0x20000000, RZ, 0xfc, !PT ;  /* 0x200000001b1b0812 */ /* 0x000fe400078efcff */
[----:B0-----:R-:W-:Y:S01]  /*92720*/  ISETP.LT.AND P0, PT, R2, UR4, !P6 ;  /* 0x0000000402007c0c */ /* 0x001fe2000f701270 */
[----:B------:R-:W0:Y:S01]  /*92730*/  LDCU UR4, c[0x0][0x39c] ;  /* 0x00007380ff0477ac */ /* 0x000e220008000800 */
[----:B------:R-:W4:Y:S01]  /*92740*/  LDL.LU R2, [R1+0x4bc] ;  /* 0x0004bc0001027983 */ /* 0x000f220000300800 */
[----:B------:R-:W-:-:S04]  /*92750*/  LOP3.LUT R27, R27, 0xefffffff, RZ, 0xc0, !PT ;  /* 0xefffffff1b1b7812 */ /* 0x000fc800078ec0ff */
[----:B------:R-:W-:-:S04]  /*92760*/  @P2 LOP3.LUT R27, R27, 0x10000000, RZ, 0xfc, !PT ;  /* 0x100000001b1b2812 */ /* 0x000fc800078efcff */
[----:B------:R-:W-:-:S04]  /*92770*/  LOP3.LUT R27, R27, 0xf7ffffff, RZ, 0xc0, !PT ;  /* 0xf7ffffff1b1b7812 */ /* 0x000fc800078ec0ff */
[----:B------:R-:W-:-:S04]  /*92780*/  @P1 LOP3.LUT R27, R27, 0x8000000, RZ, 0xfc, !PT ;  /* 0x080000001b1b1812 */ /* 0x000fc800078efcff */
[----:B------:R-:W-:Y:S02]  /*92790*/  LOP3.LUT R27, R27, 0xfbffffff, RZ, 0xc0, !PT ;  /* 0xfbffffff1b1b7812 */ /* 0x000fe400078ec0ff */
[----:B--2---:R-:W-:Y:S01]  /*927a0*/  ISETP.LT.AND P2, PT, R7, UR40, !P6 ;  /* 0x0000002807007c0c */ /* 0x004fe2000f741270 */
[----:B------:R-:W2:Y:S01]  /*927b0*/  LDCU UR40, c[0x0][0x39c] ;  /* 0x00007380ff2877ac */ /* 0x000ea20008000800 */
[----:B------:R-:W-:Y:S02]  /*927c0*/  @P0 LOP3.LUT R27, R27, 0x4000000, RZ, 0xfc, !PT ;  /* 0x040000001b1b0812 */ /* 0x000fe400078efcff */
[----:B---3--:R-:W-:Y:S01]  /*927d0*/  ISETP.LT.AND P0, PT, R4, UR77, !P6 ;  /* 0x0000004d04007c0c */ /* 0x008fe2000f701270 */
[----:B------:R-:W4:Y:S01]  /*927e0*/  LDCU UR77, c[0x0][0x39c] ;  /* 0x00007380ff4d77ac */ /* 0x000f220008000800 */
[----:B------:R-:W3:Y:S04]  /*927f0*/  LDL.LU R4, [R1+0x4b8] ;  /* 0x0004b80001047983 */ /* 0x000ee80000300800 */
[----:B------:R-:W3:Y:S01]  /*92800*/  LDL.LU R7, [R1+0x4b4] ;  /* 0x0004b40001077983 */ /* 0x000ee20000300800 */
[----:B------:R-:W-:-:S02]  /*92810*/  LOP3.LUT R27, R27, 0xfdffffff, RZ, 0xc0, !PT ;  /* 0xfdffffff1b1b7812 */ /* 0x000fc400078ec0ff */
[----:B-1----:R-:W-:Y:S01]  /*92820*/  ISETP.LT.AND P1, PT, R8, UR41, !P6 ;  /* 0x0000002908007c0c */ /* 0x002fe2000f721270 */
[----:B------:R-:W1:Y:S01]  /*92830*/  LDCU UR41, c[0x0][0x39c] ;  /* 0x00007380ff2977ac */ /* 0x000e620008000800 */
[----:B------:R-:W3:Y:S02]  /*92840*/  LDL.LU R8, [R1+0x4b0] ;  /* 0x0004b00001087983 */ /* 0x000ee40000300800 */
[----:B------:R-:W-:-:S04]  /*92850*/  @P0 LOP3.LUT R27, R27, 0x2000000, RZ, 0xfc, !PT ;  /* 0x020000001b1b0812 */ /* 0x000fc800078efcff */
[----:B------:R-:W-:-:S04]  /*92860*/  LOP3.LUT R27, R27, 0xfeffffff, RZ, 0xc0, !PT ;  /* 0xfeffffff1b1b7812 */ /* 0x000fc800078ec0ff */
[----:B------:R-:W-:Y:S02]  /*92870*/  @P2 LOP3.LUT R27, R27, 0x1000000, RZ, 0xfc, !PT ;  /* 0x010000001b1b2812 */ /* 0x000fe400078efcff */
[----:B0-----:R-:W-:Y:S01]  /*92880*/  ISETP.LT.AND P0, PT, R0, UR4, !P6 ;  /* 0x0000000400007c0c */ /* 0x001fe2000f701270 */
[----:B------:R-:W0:Y:S01]  /*92890*/  LDCU UR4, c[0x0][0x39c] ;  /* 0x00007380ff0477ac */ /* 0x000e220008000800 */
[----:B------:R-:W3:Y:S01]  /*928a0*/  LDL.LU R0, [R1+0x4ac] ;  /* 0x0004ac0001007983 */ /* 0x000ee20000300800 */
[----:B------:R-:W-:-:S04]  /*928b0*/  LOP3.LUT R27, R27, 0xff7fffff, RZ, 0xc0, !PT ;  /* 0xff7fffff1b1b7812 */ /* 0x000fc800078ec0ff */
[----:B------:R-:W-:-:S04]  /*928c0*/  @P1 LOP3.LUT R27, R27, 0x800000, RZ, 0xfc, !PT ;  /* 0x008000001b1b1812 */ /* 0x000fc800078efcff */
[----:B------:R-:W-:-:S04]  /*928d0*/  LOP3.LUT R27, R27, 0xffbfffff, RZ, 0xc0, !PT ;  /* 0xffbfffff1b1b7812 */ /* 0x000fc800078ec0ff */
[----:B------:R-:W-:-:S04]  /*928e0*/  @P0 LOP3.LUT R27, R27, 0x400000, RZ, 0xfc, !PT ;  /* 0x004000001b1b0812 */ /* 0x000fc800078efcff */
[----:B------:R-:W-:Y:S02]  /*928f0*/  LOP3.LUT R27, R27, 0xffdfffff, RZ, 0xc0, !PT ;  /* 0xffdfffff1b1b7812 */ /* 0x000fe400078ec0ff */
[----:B----4-:R-:W-:Y:S01]  /*92900*/  ISETP.LT.AND P0, PT, R5, UR77, !P6 ;  /* 0x0000004d05007c0c */ /* 0x010fe2000f701270 */
[----:B------:R-:W3:Y:S01]  /*92910*/  LDCU UR77, c[0x0][0x39c] ;  /* 0x00007380ff4d77ac */ /* 0x000ee20008000800 */
[----:B------:R-:W4:Y:S01]  /*92920*/  LDL.LU R5, [R1+0x4a8] ;  /* 0x0004a80001057983 */ /* 0x000f220000300800 */
[----:B--2---:R-:W-:Y:S01]  /*92930*/  ISETP.LT.AND P2, PT, R6, UR40, !P6 ;  /* 0x0000002806007c0c */ /* 0x004fe2000f741270 */
[----:B------:R-:W2:Y:S02]  /*92940*/  LDCU UR40, c[0x0][0x39c] ;  /* 0x00007380ff2877ac */ /* 0x000ea40008000800 */
[----:B------:R-:W4:Y:S01]  /*92950*/  LDL.LU R6, [R1+0x4a4] ;  /* 0x0004a40001067983 */ /* 0x000f220000300800 */
[----:B-1----:R-:W-:Y:S01]  /*92960*/  ISETP.LT.AND P1, PT, R16, UR41, !P6 ;  /* 0x0000002910007c0c */ /* 0x002fe2000f721270 */
[----:B------:R-:W1:Y:S02]  /*92970*/  LDCU UR41, c[0x0][0x39c] ;  /* 0x00007380ff2977ac */ /* 0x000e640008000800 */
[----:B------:R-:W4:Y:S03]  /*92980*/  LDL.LU R16, [R1+0x4a0] ;  /* 0x0004a00001107983 */ /* 0x000f260000300800 */
[----:B------:R-:W-:-:S02]  /*92990*/  @P0 LOP3.LUT R27, R27, 0x200000, RZ, 0xfc, !PT ;  /* 0x002000001b1b0812 */ /* 0x000fc400078efcff */
[----:B0-----:R-:W-:Y:S01]  /*929a0*/  ISETP.LT.AND P0, PT, R2, UR4, !P6 ;  /* 0x0000000402007c0c */ /* 0x001fe2000f701270 */
[----:B------:R-:W0:Y:S01]  /*929b0*/  LDCU UR4, c[0x0][0x39c] ;  /* 0x00007380ff0477ac */ /* 0x000e220008000800 */
[----:B------:R-:W4:Y:S01]  /*929c0*/  LDL.LU R2, [R1+0x49c] ;  /* 0x00049c0001027983 */ /* 0x000f220000300800 */
[----:B------:R-:W-:-:S04]  /*929d0*/  LOP3.LUT R27, R27, 0xffefffff, RZ, 0xc0, !PT ;  /* 0xffefffff1b1b7812 */ /* 0x000fc800078ec0ff */
[----:B------:R-:W-:-:S04]  /*929e0*/  @P2 LOP3.LUT R27, R27, 0x100000, RZ, 0xfc, !PT ;  /* 0x001000001b1b2812 */ /* 0x000fc800078efcff */
[----:B------:R-:W-:-:S04]  /*929f0*/  LOP3.LUT R27, R27, 0xfff7ffff, RZ, 0xc0, !PT ;  /* 0xfff7ffff1b1b7812 */ /* 0x000fc800078ec0ff */
[----:B------:R-:W-:-:S04]  /*92a00*/  @P1 LOP3.LUT R27, R27, 0x80000, RZ, 0xfc, !PT ;  /* 0x000800001b1b1812 */ /* 0x000fc800078efcff */
[----:B------:R-:W-:-:S04]  /*92a10*/  LOP3.LUT R27, R27, 0xfffbffff, RZ, 0xc0, !PT ;  /* 0xfffbffff1b1b7812 */ /* 0x000fc800078ec0ff */
[----:B------:R-:W-:Y:S02]  /*92a20*/  @P0 LOP3.LUT R27, R27, 0x40000, RZ, 0xfc, !PT ;  /* 0x000400001b1b0812 */ /* 0x000fe400078efcff */
[----:B---3--:R-:W-:Y:S01]  /*92a30*/  ISETP.LT.AND P0, PT, R4, UR77, !P6 ;  /* 0x0000004d04007c0c */ /* 0x008fe2000f701270 */
[----:B------:R-:W4:Y:S01]  /*92a40*/  LDCU UR77, c[0x0][0x39c] ;  /* 0x00007380ff4d77ac */ /* 0x000f220008000800 */
[----:B------:R-:W3:Y:S01]  /*92a50*/  LDL.LU R4, [R1+0x498] ;  /* 0x0004980001047983 */ /* 0x000ee20000300800 */
[----:B--2---:R-:W-:Y:S01]  /*92a60*/  ISETP.LT.AND P2, PT, R7, UR40, !P6 ;  /* 0x0000002807007c0c */ /* 0x004fe2000f741270 */
[----:B------:R-:W2:Y:S02]  /*92a70*/  LDCU UR40, c[0x0][0x39c] ;  /* 0x00007380ff2877ac */ /* 0x000ea40008000800 */
[----:B------:R-:W3:Y:S01]  /*92a80*/  LDL.LU R7, [R1+0x494] ;  /* 0x0004940001077983 */ /* 0x000ee20000300800 */
[----:B------:R-:W-:Y:S02]  /*92a90*/  LOP3.LUT R27, R27, 0xfffdffff, RZ, 0xc0, !PT ;  /* 0xfffdffff1b1b7812 */ /* 0x000fe400078ec0ff */
        /* <DEDUP_REMOVED lines=35> */
[----:B--2---:R-:W-:Y:S01]  /*92cd0*/  ISETP.LT.AND P2, PT, R7, UR40, !P6 ;  /* 0x0000002807007c0c */ /* 0x004fe2000f741270 */
[----:B------:R-:W2:Y:S01]  /*92ce0*/  LDCU UR40, c[0x0][0x39c] ;  /* 0x00007380ff2877ac */ /* 0x000ea20008000800 */
[----:B------:R-:W3:Y:S01]  /*92cf0*/  LDL.LU R7, [R1+0x478] ;  /* 0x0004780001077983 */ /* 0x000ee20000300800 */
[----:B------:R-:W-:Y:S02]  /*92d00*/  LOP3.LUT R27, R27, 0xfffffdff, RZ, 0xc0, !PT ;  /* 0xfffffdff1b1b7812 */ /* 0x000fe400078ec0ff */
[----:B-1----:R-:W-:Y:S01]  /*92d10*/  ISETP.LT.AND P1, PT, R8, UR41, !P6 ;  /* 0x0000002908007c0c */ /* 0x002fe2000f721270 */
[----:B------:R-:W1:Y:S01]  /*92d20*/  LDCU UR41, c[0x0][0x39c] ;  /* 0x00007380ff2977ac */ /* 0x000e620008000800 */
[----:B------:R-:W3:Y:S04]  /*92d30*/  LDL.LU R8, [R1+0x474] ;  /* 0x0004740001087983 */ /* 0x000ee80000300800 */
[----:B------:R-:W-:-:S04]  /*92d40*/  @P0 LOP3.LUT R27, R27, 0x200, RZ, 0xfc, !PT ;  /* 0x000002001b1b0812 */ /* 0x000fc800078efcff */
[----:B------:R-:W-:-:S04]  /*92d50*/  LOP3.LUT R27, R27, 0xfffffeff, RZ, 0xc0, !PT ;  /* 0xfffffeff1b1b7812 */ /* 0x000fc800078ec0ff */
[----:B------:R-:W-:Y:S02]  /*92d60*/  @P2 LOP3.LUT R27, R27, 0x100, RZ, 0xfc, !PT ;  /* 0x000001001b1b2812 */ /* 0x000fe400078efcff */
[----:B0-----:R-:W-:Y:S01]  /*92d70*/  ISETP.LT.AND P0, PT, R0, UR4, !P6 ;  /* 0x0000000400007c0c */ /* 0x001fe2000f701270 */
[----:B------:R-:W0:Y:S01]  /*92d80*/  LDCU UR4, c[0x0][0x39c] ;  /* 0x00007380ff0477ac */ /* 0x000e220008000800 */
[----:B------:R-:W-:Y:S01]  /*92d90*/  LOP3.LUT R27, R27, 0xffffff7f, RZ, 0xc0, !PT ;  /* 0xffffff7f1b1b7812 */ /* 0x000fe200078ec0ff */
[----:B------:R-:W3:Y:S03]  /*92da0*/  LDL.LU R0, [R1+0x46c] ;  /* 0x00046c0001007983 */ /* 0x000ee60000300800 */
        /* <DEDUP_REMOVED lines=13> */
[----:B------:R-:W-:-:S04]  /*92e80*/  @P0 LOP3.LUT R27, R27, 0x20, RZ, 0xfc, !PT ;  /* 0x000000201b1b0812 */ /* 0x000fc800078efcff */
[----:B------:R-:W-:-:S04]  /*92e90*/  LOP3.LUT R27, R27, 0xffffffef, RZ, 0xc0, !PT ;  /* 0xffffffef1b1b7812 */ /* 0x000fc800078ec0ff */
[----:B------:R-:W-:-:S04]  /*92ea0*/  @P2 LOP3.LUT R27, R27, 0x10, RZ, 0xfc, !PT ;  /* 0x000000101b1b2812 */ /* 0x000fc800078efcff */
[----:B------:R-:W-:Y:S02]  /*92eb0*/  LOP3.LUT R27, R27, 0xfffffff7, RZ, 0xc0, !PT ;  /* 0xfffffff71b1b7812 */ /* 0x000fe400078ec0ff */
[----:B0-----:R-:W-:Y:S01]  /*92ec0*/  ISETP.LT.AND P0, PT, R2, UR4, !P6 ;  /* 0x0000000402007c0c */ /* 0x001fe2000f701270 */
[----:B------:R-:W0:Y:S01]  /*92ed0*/  LDCU UR4, c[0x0][0x39c] ;  /* 0x00007380ff0477ac */ /* 0x000e220008000800 */
[----:B------:R-:W-:Y:S01]  /*92ee0*/  @P1 LOP3.LUT R27, R27, 0x8, RZ, 0xfc, !PT ;  /* 0x000000081b1b1812 */ /* 0x000fe200078efcff */
[----:B------:R-:W4:Y:S01]  /*92ef0*/  LDL.LU R2, [R1+0x45c] ;  /* 0x00045c0001027983 */ /* 0x000f220000300800 */
[----:B-1----:R-:W-:Y:S01]  /*92f00*/  ISETP.LT.AND P1, PT, R26, UR41, !P6 ;  /* 0x000000291a007c0c */ /* 0x002fe2000f721270 */
[----:B------:R-:W1:Y:S02]  /*92f10*/  LDCU UR41, c[0x0][0x39c] ;  /* 0x00007380ff2977ac */ /* 0x000e640008000800 */
[----:B------:R-:W4:Y:S01]  /*92f20*/  LDL.LU R26, [R1+0x24d4] ;  /* 0x0024d400011a7983 */ /* 0x000f220000300800 */
[----:B------:R-:W-:-:S03]  /*92f30*/  LOP3.LUT R27, R27, 0xfffffffb, RZ, 0xc0, !PT ;  /* 0xfffffffb1b1b7812 */ /* 0x000fc600078ec0ff */
[----:B------:R-:W4:Y:S02]  /*92f40*/  LDL.LU R4, [R1+0x458] ;  /* 0x0004580001047983 */ /* 0x000f240000300800 */
[----:B------:R-:W-:Y:S02]  /*92f50*/  @P0 LOP3.LUT R27, R27, 0x4, RZ, 0xfc, !PT ;  /* 0x000000041b1b0812 */ /* 0x000fe400078efcff */
[----:B---3--:R-:W-:Y:S01]  /*92f60*/  ISETP.LT.AND P0, PT, R7, UR77, !P6 ;  /* 0x0000004d07007c0c */ /* 0x008fe2000f701270 */
[----:B------:R-:W3:Y:S01]  /*92f70*/  LDCU UR77, c[0x0][0x39c] ;  /* 0x00007380ff4d77ac */ /* 0x000ee20008000800 */
[----:B------:R-:W3:Y:S01]  /*92f80*/  LDL.LU R7, [R1+0x454] ;  /* 0x0004540001077983 */ /* 0x000ee20000300800 */
[----:B--2---:R-:W-:Y:S01]  /*92f90*/  ISETP.LT.AND P2, PT, R8, UR40, !P6 ;  /* 0x0000002808007c0c */ /* 0x004fe2000f741270 */
[----:B------:R-:W4:Y:S02]  /*92fa0*/  LDCU UR40, c[0x0][0x39c] ;  /* 0x00007380ff2877ac */ /* 0x000f240008000800 */
[----:B------:R-:W2:Y:S01]  /*92fb0*/  LDL.LU R8, [R1+0x450] ;  /* 0x0004500001087983 */ /* 0x000ea20000300800 */
[----:B------:R-:W-:-:S06]  /*92fc0*/  LOP3.LUT R27, R27, 0xfffffffd, RZ, 0xc0, !PT ;  /* 0xfffffffd1b1b7812 */ /* 0x000fcc00078ec0ff */
[----:B------:R-:W-:Y:S02]  /*92fd0*/  @P0 LOP3.LUT R27, R27, 0x2, RZ, 0xfc, !PT ;  /* 0x000000021b1b0812 */ /* 0x000fe400078efcff */
[----:B0-----:R-:W-:Y:S01]  /*92fe0*/  ISETP.LT.AND P0, PT, R0, UR4, !P6 ;  /* 0x0000000400007c0c */ /* 0x001fe2000f701270 */
[----:B------:R-:W0:Y:S01]  /*92ff0*/  LDCU UR4, c[0x0][0x39c] ;  /* 0x00007380ff0477ac */ /* 0x000e220008000800 */
[----:B------:R-:W2:Y:S01]  /*93000*/  LDL.LU R0, [R1+0x44c] ;  /* 0x00044c0001007983 */ /* 0x000ea20000300800 */
        /* <DEDUP_REMOVED lines=8> */
[----:B---3--:R-:W-:Y:S01]  /*93090*/  ISETP.LT.AND P0, PT, R5, UR77, !P6 ;  /* 0x0000004d05007c0c */ /* 0x008fe2000f701270 */
[----:B------:R-:W3:Y:S01]  /*930a0*/  LDCU UR77, c[0x0][0x39c] ;  /* 0x00007380ff4d77ac */ /* 0x000ee20008000800 */
[----:B------:R-:W2:Y:S01]  /*930b0*/  LDL.LU R5, [R1+0x448] ;  /* 0x0004480001057983 */ /* 0x000ea20000300800 */
[----:B-1----:R-:W-:Y:S02]  /*930c0*/  ISETP.LT.AND P1, PT, R16, UR41, !P6 ;  /* 0x0000002910007c0c */ /* 0x002fe4000f721270 */
[----:B------:R-:W-:Y:S01]  /*930d0*/  LOP3.LUT R26, R26, 0xdfffffff, RZ, 0xc0, !PT ;  /* 0xdfffffff1a1a7812 */ /* 0x000fe200078ec0ff */
[----:B------:R-:W2:Y:S01]  /*930e0*/  LDL.LU R6, [R1+0x444] ;  /* 0x0004440001067983 */ /* 0x000ea20000300800 */
[----:B------:R-:W2:Y:S03]  /*930f0*/  LDCU UR41, c[0x0][0x39c] ;  /* 0x00007380ff2977ac */ /* 0x000ea60008000800 */
[----:B------:R-:W2:Y:S03]  /*93100*/  LDL.LU R16, [R1+0x440] ;  /* 0x0004400001107983 */ /* 0x000ea60000300800 */
[----:B------:R-:W-:-:S02]  /*93110*/  @P0 LOP3.LUT R26, R26, 0x20000000, RZ, 0xfc, !PT ;  /* 0x200000001a1a0812 */ /* 0x000fc400078efcff */
[----:B0-----:R-:W-:Y:S01]  /*93120*/  ISETP.LT.AND P0, PT, R2, UR4, !P6 ;  /* 0x0000000402007c0c */ /* 0x001fe2000f701270 */
[----:B------:R-:W0:Y:S01]  /*93130*/  LDCU UR4, c[0x0][0x39c] ;  /* 0x00007380ff0477ac */ /* 0x000e220008000800 */
[----:B------:R-:W2:Y:S01]  /*93140*/  LDL.LU R2, [R1+0x43c] ;  /* 0x00043c0001027983 */ /* 0x000ea20000300800 */
[----:B------:R-:W-:-:S04]  /*93150*/  LOP3.LUT R26, R26, 0xefffffff, RZ, 0xc0, !PT ;  /* 0xefffffff1a1a7812 */ /* 0x000fc800078ec0ff */
[----:B------:R-:W-:-:S04]  /*93160*/  @P2 LOP3.LUT R26, R26, 0x10000000, RZ, 0xfc, !PT ;  /* 0x100000001a1a2812 */ /* 0x000fc800078efcff */
[----:B------:R-:W-:-:S04]  /*93170*/  LOP3.LUT R26, R26, 0xf7ffffff, RZ, 0xc0, !PT ;  /* 0xf7ffffff1a1a7812 */ /* 0x000fc800078ec0ff */
[----:B------:R-:W-:-:S04]  /*93180*/  @P1 LOP3.LUT R26, R26, 0x8000000, RZ, 0xfc, !PT ;  /* 0x080000001a1a1812 */ /* 0x000fc800078efcff */
[----:B------:R-:W-:Y:S02]  /*93190*/  LOP3.LUT R26, R26, 0xfbffffff, RZ, 0xc0, !PT ;  /* 0xfbffffff1a1a7812 */ /* 0x000fe400078ec0ff */
[----:B----4-:R-:W-:Y:S01]  /*931a0*/  ISETP.LT.AND P2, PT, R7, UR40, !P6 ;  /* 0x0000002807007c0c */ /* 0x010fe2000f741270 */
[----:B------:R-:W1:Y:S01]  /*931b0*/  LDCU UR40, c[0x0][0x39c] ;  /* 0x00007380ff2877ac */ /* 0x000e620008000800 */
[----:B------:R-:W-:Y:S02]  /*931c0*/  @P0 LOP3.LUT R26, R26, 0x4000000, RZ, 0xfc, !PT ;  /* 0x040000001a1a0812 */ /* 0x000fe400078efcff */
[----:B---3--:R-:W-:Y:S01]  /*931d0*/  ISETP.LT.AND P0, PT, R4, UR77, !P6 ;  /* 0x0000004d04007c0c */ /* 0x008fe2000f701270 */
[----:B------:R-:W3:Y:S01]  /*931e0*/  LDCU UR77, c[0x0][0x39c] ;  /* 0x00007380ff4d77ac */ /* 0x000ee20008000800 */
[----:B------:R-:W4:Y:S04]  /*931f0*/  LDL.LU R4, [R1+0x438] ;  /* 0x0004380001047983 */ /* 0x000f280000300800 */
[----:B------:R-:W4:Y:S01]  /*93200*/  LDL.LU R7, [R1+0x434] ;  /* 0x0004340001077983 */ /* 0x000f220000300800 */
[----:B------:R-:W-:-:S02]  /*93210*/  LOP3.LUT R26, R26, 0xfdffffff, RZ, 0xc0, !PT ;  /* 0xfdffffff1a1a7812 */ /* 0x000fc400078ec0ff */
[----:B--2---:R-:W-:Y:S01]  /*93220*/  ISETP.LT.AND P1, PT, R8, UR41, !P6 ;  /* 0x0000002908007c0c */ /* 0x004fe2000f721270 */
[----:B------:R-:W2:Y:S01]  /*93230*/  LDCU UR41, c[0x0][0x39c] ;  /* 0x00007380ff2977ac */ /* 0x000ea20008000800 */
[----:B------:R-:W4:Y:S02]  /*93240*/  LDL.LU R8, [R1+0x430] ;  /* 0x0004300001087983 */ /* 0x000f240000300800 */
[----:B------:R-:W-:-:S04]  /*93250*/  @P0 LOP3.LUT R26, R26, 0x2000000, RZ, 0xfc, !PT ;  /* 0x020000001a1a0812 */ /* 0x000fc800078efcff */
        /* <DEDUP_REMOVED lines=13> */
[----:B-1----:R-:W-:Y:S01]  /*93330*/  ISETP.LT.AND P2, PT, R6, UR40, !P6 ;  /* 0x0000002806007c0c */ /* 0x002fe2000f741270 */
[----:B------:R-:W1:Y:S02]  /*93340*/  LDCU UR40, c[0x0][0x39c] ;  /* 0x00007380ff2877ac */ /* 0x000e640008000800 */
[----:B------:R-:W3:Y:S01]  /*93350*/  LDL.LU R6, [R1+0x424] ;  /* 0x0004240001067983 */ /* 0x000ee20000300800 */
[----:B--2---:R-:W-:Y:S01]  /*93360*/  ISETP.LT.AND P1, PT, R16, UR41, !P6 ;  /* 0x0000002910007c0c */ /* 0x004fe2000f721270 */
[----:B------:R-:W2:Y:S02]  /*93370*/  LDCU UR41, c[0x0][0x39c] ;  /* 0x00007380ff2977ac */ /* 0x000ea40008000800 */
[----:B------:R-:W3:Y:S03]  /*93380*/  LDL.LU R16, [R1+0x420] ;  /* 0x0004200001107983 */ /* 0x000ee60000300800 */
[----:B------:R-:W-:-:S02]  /*93390*/  @P0 LOP3.LUT R26, R26, 0x200000, RZ, 0xfc, !PT ;  /* 0x002000001a1a0812 */ /* 0x000fc400078efcff */
[----:B0-----:R-:W-:Y:S01]  /*933a0*/  ISETP.LT.AND P0, PT, R2, UR4, !P6 ;  /* 0x0000000402007c0c */ /* 0x001fe2000f701270 */
[----:B------:R-:W0:Y:S01]  /*933b0*/  LDCU UR4, c[0x0][0x39c] ;  /* 0x00007380ff0477ac */ /* 0x000e220008000800 */
[----:B------:R-:W3:Y:S01]  /*933c0*/  LDL.LU R2, [R1+0x41c] ;  /* 0x00041c0001027983 */ /* 0x000ee20000300800 */
[----:B------:R-:W-:-:S04]  /*933d0*/  LOP3.LUT R26, R26, 0xffefffff, RZ, 0xc0, !PT ;  /* 0xffefffff1a1a7812 */ /* 0x000fc800078ec0ff */
[----:B------:R-:W-:-:S04]  /*933e0*/  @P2 LOP3.LUT R26, R26, 0x100000, RZ, 0xfc, !PT ;  /* 0x001000001a1a2812 */ /* 0x000fc800078efcff */
[----:B------:R-:W-:-:S04]  /*933f0*/  LOP3.LUT R26, R26, 0xfff7ffff, RZ, 0xc0, !PT ;  /* 0xfff7ffff1a1a7812 */ /* 0x000fc800078ec0ff */
[----:B------:R-:W-:-:S04]  /*93400*/  @P1 LOP3.LUT R26, R26, 0x80000, RZ, 0xfc, !PT ;  /* 0x000800001a1a1812 */ /* 0x000fc800078efcff */
[----:B------:R-:W-:-:S04]  /*93410*/  LOP3.LUT R26, R26, 0xfffbffff, RZ, 0xc0, !PT ;  /* 0xfffbffff1a1a7812 */ /* 0x000fc800078ec0ff */
[----:B------:R-:W-:Y:S02]  /*93420*/  @P0 LOP3.LUT R26, R26, 0x40000, RZ, 0xfc, !PT ;  /* 0x000400001a1a0812 */ /* 0x000fe400078efcff */
[----:B----4-:R-:W-:Y:S01]  /*93430*/  ISETP.LT.AND P0, PT, R4, UR77, !P6 ;  /* 0x0000004d04007c0c */ /* 0x010fe2000f701270 */
[----:B------:R-:W3:Y:S01]  /*93440*/  LDCU UR77, c[0x0][0x39c] ;  /* 0x00007380ff4d77ac */ /* 0x000ee20008000800 */
[----:B------:R-:W4:Y:S01]  /*93450*/  LDL.LU R4, [R1+0x418] ;  /* 0x0004180001047983 */ /* 0x000f220000300800 */
[----:B-1----:R-:W-:Y:S01]  /*93460*/  ISETP.LT.AND P2, PT, R7, UR40, !P6 ;  /* 0x0000002807007c0c */ /* 0x002fe2000f741270 */
[----:B------:R-:W1:Y:S02]  /*93470*/  LDCU UR40, c[0x0][0x39c] ;  /* 0x00007380ff2877ac */ /* 0x000e640008000800 */
[----:B------:R-:W4:Y:S01]  /*93480*/  LDL.LU R7, [R1+0x414] ;  /* 0x0004140001077983 */ /* 0x000f220000300800 */
[----:B------:R-:W-:Y:S02]  /*93490*/  LOP3.LUT R26, R26, 0xfffdffff, RZ, 0xc0, !PT ;  /* 0xfffdffff1a1a7812 */ /* 0x000fe400078ec0ff */
        /* <DEDUP_REMOVED lines=15> */
[----:B------:R-:W3:Y:S01]  /*93590*/  LDCU UR77, c[0x0][0x39c] ;  /* 0x00007380ff4d77ac */ /* 0x000ee20008000800 */
[----:B------:R-:W4:Y:S01]  /*935a0*/  LDL.LU R5, [R1+0x408] ;  /* 0x0004080001057983 */ /* 0x000f220000300800 */
[----:B-1----:R-:W-:Y:S01]  /*935b0*/  ISETP.LT.AND P2, PT, R6, UR40, !P6 ;  /* 0x0000002806007c0c */ /* 0x002fe2000f741270 */
[----:B------:R-:W4:Y:S02]  /*935c0*/  LDCU UR40, c[0x0][0x39c] ;  /* 0x00007380ff2877ac */ /* 0x000f240008000800 */
[----:B------:R-:W4:Y:S01]  /*935d0*/  LDL.LU R6, [R1+0x404] ;  /* 0x0004040001067983 */ /* 0x000f220000300800 */
[----:B--2---:R-:W-:Y:S01]  /*935e0*/  ISETP.LT.AND P1, PT, R16, UR41, !P6 ;  /* 0x0000002910007c0c */ /* 0x004fe2000f721270 */
[----:B------:R-:W1:Y:S02]  /*935f0*/  LDCU UR41, c[0x0][0x39c] ;  /* 0x00007380ff2977ac */ /* 0x000e640008000800 */
[----:B------:R-:W2:Y:S03]  /*93600*/  LDL.LU R16, [R1+0x400] ;  /* 0x0004000001107983 */ /* 0x000ea60000300800 */
[----:B------:R-:W-:-:S02]  /*93610*/  @P0 LOP3.LUT R26, R26, 0x2000, RZ, 0xfc, !PT ;  /* 0x000020001a1a0812 */ /* 0x000fc400078efcff */
[----:B0-----:R-:W-:Y:S01]  /*93620*/  ISETP.LT.AND P0, PT, R2, UR4, !P6 ;  /* 0x0000000402007c0c */ /* 0x001fe2000f701270 */
[----:B------:R-:W0:Y:S01]  /*93630*/  LDCU UR4, c[0x0][0x39c] ;  /* 0x00007380ff0477ac */ /* 0x000e220008000800 */
[----:B------:R-:W2:Y:S01]  /*93640*/  LDL.LU R2, [R1+0x3fc] ;  /* 0x0003fc0001027983 */ /* 0x000ea20000300800 */
[----:B------:R-:W-:-:S04]  /*93650*/  LOP3.LUT R26, R26, 0xffffefff, RZ, 0xc0, !PT ;  /* 0xffffefff1a1a7812 */ /* 0x000fc800078ec0ff */
[----:B------:R-:W-:Y:S02]  /*93660*/  @P2 LOP3.LUT R26, R26, 0x1000, RZ, 0xfc, !PT ;  /* 0x000010001a1a2812 */ /* 0x000fe400078efcff */
[----:B----4-:R-:W-:Y:S01]  /*93670*/  ISETP.LT.AND P2, PT, R7, UR40, !P6 ;  /* 0x0000002807007c0c */ /* 0x010fe2000f741270 */
[----:B------:R-:W4:Y:S01]  /*93680*/  LDCU UR40, c[0x0][0x39c] ;  /* 0x00007380ff2877ac */ /* 0x000f220008000800 */
[----:B------:R-:W2:Y:S01]  /*93690*/  LDL.LU R7, [R1+0x3f8] ;  /* 0x0003f80001077983 */ /* 0x000ea20000300800 */
[----:B------:R-:W-:-:S04]  /*936a0*/  LOP3.LUT R26, R26, 0xfffff7ff, RZ, 0xc0, !PT ;  /* 0xfffff7ff1a1a7812 */ /* 0x000fc800078ec0ff */
[----:B------:R-:W-:-:S04]  /*936b0*/  @P1 LOP3.LUT R26, R26, 0x800, RZ, 0xfc, !PT ;  /* 0x000008001a1a1812 */ /* 0x000fc800078efcff */
[----:B------:R-:W-:-:S04]  /*936c0*/  LOP3.LUT R26, R26, 0xfffffbff, RZ, 0xc0, !PT ;  /* 0xfffffbff1a1a7812 */ /* 0x000fc800078ec0ff */
[----:B------:R-:W-:Y:S02]  /*936d0*/  @P0 LOP3.LUT R26, R26, 0x400, RZ, 0xfc, !PT ;  /* 0x000004001a1a0812 */ /* 0x000fe400078efcff */
[----:B---3--:R-:W-:Y:S01]  /*936e0*/  ISETP.LT.AND P0, PT, R4, UR77, !P6 ;  /* 0x0000004d04007c0c */ /* 0x008fe2000f701270 */
[----:B------:R-:W3:Y:S01]  /*936f0*/  LDCU UR77, c[0x0][0x39c] ;  /* 0x00007380ff4d77ac */ /* 0x000ee20008000800 */
[----:B------:R-:W-:Y:S02]  /*93700*/  LOP3.LUT R26, R26, 0xfffffdff, RZ, 0xc0, !PT ;  /* 0xfffffdff1a1a7812 */ /* 0x000fe400078ec0ff */
[----:B-1----:R-:W-:Y:S01]  /*93710*/  ISETP.LT.AND P1, PT, R8, UR41, !P6 ;  /* 0x0000002908007c0c */ /* 0x002fe2000f721270 */
[----:B------:R-:W2:Y:S01]  /*93720*/  LDCU UR41, c[0x0][0x39c] ;  /* 0x00007380ff2977ac */ /* 0x000ea20008000800 */
[----:B------:R-:W2:Y:S07]  /*93730*/  LDL.LU R8, [R1+0x3f4] ;  /* 0x0003f40001087983 */ /* 0x000eae0000300800 */
[----:B------:R-:W-:-:S04]  /*93740*/  @P0 LOP3.LUT R26, R26, 0x200, RZ, 0xfc, !PT ;  /* 0x000002001a1a0812 */ /* 0x000fc800078efcff */
[----:B------:R-:W-:-:S04]  /*93750*/  LOP3.LUT R26, R26, 0xfffffeff, RZ, 0xc0, !PT ;  /* 0xfffffeff1a1a7812 */ /* 0x000fc800078ec0ff */
[----:B------:R-:W-:Y:S02]  /*93760*/  @P2 LOP3.LUT R26, R26, 0x100, RZ, 0xfc, !PT ;  /* 0x000001001a1a2812 */ /* 0x000fe400078efcff */
[----:B0-----:R-:W-:Y:S01]  /*93770*/  ISETP.LT.AND P0, PT, R0, UR4, !P6 ;  /* 0x0000000400007c0c */ /* 0x001fe2000f701270 */
[----:B------:R-:W0:Y:S01]  /*93780*/  LDCU UR4, c[0x0][0x39c] ;  /* 0x00007380ff0477ac */ /* 0x000e220008000800 */
[----:B------:R-:W-:Y:S01]  /*93790*/  LOP3.LUT R26, R26, 0xffffff7f, RZ, 0xc0, !PT ;  /* 0xffffff7f1a1a7812 */ /* 0x000fe200078ec0ff */
[----:B------:R-:W2:Y:S03]  /*937a0*/  LDL.LU R0, [R1+0x3ec] ;  /* 0x0003ec0001007983 */ /* 0x000ea60000300800 */
[----:B------:R-:W-:-:S04]  /*937b0*/  @P1 LOP3.LUT R26, R26, 0x80, RZ, 0xfc, !PT ;  /* 0x000000801a1a1812 */ /* 0x000fc800078efcff */
[----:B------:R-:W-:-:S04]  /*937c0*/  LOP3.LUT R26, R26, 0xffffffbf, RZ, 0xc0, !PT ;  /* 0xffffffbf1a1a7812 */ /* 0x000fc800078ec0ff */
[----:B------:R-:W-:-:S04]  /*937d0*/  @P0 LOP3.LUT R26, R26, 0x40, RZ, 0xfc, !PT ;  /* 0x000000401a1a0812 */ /* 0x000fc800078efcff */
[----:B------:R-:W-:Y:S02]  /*937e0*/  LOP3.LUT R26, R26, 0xffffffdf, RZ, 0xc0, !PT ;  /* 0xffffffdf1a1a7812 */ /* 0x000fe400078ec0ff */
[----:B---3--:R-:W-:Y:S01]  /*937f0*/  ISETP.LT.AND P0, PT, R5, UR77, !P6 ;  /* 0x0000004d05007c0c */ /* 0x008fe2000f701270 */
[----:B------:R-:W1:Y:S01]  /*93800*/  LDCU UR77, c[0x0][0x39c] ;  /* 0x00007380ff4d77ac */ /* 0x000e620008000800 */
[----:B------:R-:W3:Y:S01]  /*93810*/  LDL.LU R5, [R1+0x3e8] ;  /* 0x0003e80001057983 */ /* 0x000ee20000300800 */
[----:B----4-:R-:W-:Y:S01]  /*93820*/  ISETP.LT.AND P2, PT, R6, UR40, !P6 ;  /* 0x0000002806007c0c */ /* 0x010fe2000f741270 */
[----:B------:R-:W4:Y:S02]  /*93830*/  LDCU UR40, c[0x0][0x39c] ;  /* 0x00007380ff2877ac */ /* 0x000f240008000800 */
[----:B------:R-:W3:Y:S01]  /*93840*/  LDL.LU R6, [R1+0x3e4] ;  /* 0x0003e40001067983 */ /* 0x000ee20000300800 */
[----:B--2---:R-:W-:Y:S01]  /*93850*/  ISETP.LT.AND P1, PT, R16, UR41, !P6 ;  /* 0x0000002910007c0c */ /* 0x004fe2000f721270 */
[----:B------:R-:W2:Y:S02]  /*93860*/  LDCU UR41, c[0x0][0x39c] ;  /* 0x00007380ff2977ac */ /* 0x000ea40008000800 */
[----:B------:R-:W3:Y:S03]  /*93870*/  LDL.LU R16, [R1+0x3e0] ;  /* 0x0003e00001107983 */ /* 0x000ee60000300800 */
[----:B------:R-:W-:-:S04]  /*93880*/  @P0 LOP3.LUT R26, R26, 0x20, RZ, 0xfc, !PT ;  /* 0x000000201a1a0812 */ /* 0x000fc800078efcff */
[----:B------:R-:W-:-:S04]  /*93890*/  LOP3.LUT R26, R26, 0xffffffef, RZ, 0xc0, !PT ;  /* 0xffffffef1a1a7812 */ /* 0x000fc800078ec0ff */
[----:B------:R-:W-:-:S04]  /*938a0*/  @P2 LOP3.LUT R26, R26, 0x10, RZ, 0xfc, !PT ;  /* 0x000000101a1a2812 */ /* 0x000fc800078efcff */
[----:B------:R-:W-:Y:S02]  /*938b0*/  LOP3.LUT R26, R26, 0xfffffff7, RZ, 0xc0, !PT ;  /* 0xfffffff71a1a7812 */ /* 0x000fe400078ec0ff */
[----:B0-----:R-:W-:Y:S01]  /*938c0*/  ISETP.LT.AND P0, PT, R2, UR4, !P6 ;  /* 0x0000000402007c0c */ /* 0x001fe2000f701270 */
[----:B------:R-:W0:Y:S01]  /*938d0*/  LDCU UR4, c[0x0][0x39c] ;  /* 0x00007380ff0477ac */ /* 0x000e220008000800 */
[----:B------:R-:W-:Y:S01]  /*938e0*/  @P1 LOP3.LUT R26, R26, 0x8, RZ, 0xfc, !PT ;  /* 0x000000081a1a1812 */ /* 0x000fe200078efcff */
[----:B------:R-:W3:Y:S01]  /*938f0*/  LDL.LU R2, [R1+0x3dc] ;  /* 0x0003dc0001027983 */ /* 0x000ee20000300800 */
[----:B--2---:R-:W-:Y:S01]  /*93900*/  ISETP.LT.AND P1, PT, R25, UR41, !P6 ;  /* 0x0000002919007c0c */ /* 0x004fe2000f721270 */
[----:B------:R-:W2:Y:S02]  /*93910*/  LDCU UR41, c[0x0][0x39c] ;  /* 0x00007380ff2977ac */ /* 0x000ea40008000800 */
[----:B------:R-:W2:Y:S01]  /*93920*/  LDL.LU R25, [R1+0x24d0] ;  /* 0x0024d00001197983 */ /* 0x000ea20000300800 */
[----:B------:R-:W-:-:S03]  /*93930*/  LOP3.LUT R26, R26, 0xfffffffb, RZ, 0xc0, !PT ;  /* 0xfffffffb1a1a7812 */ /* 0x000fc600078ec0ff */
[----:B------:R-:W2:Y:S02]  /*93940*/  LDL.LU R4, [R1+0x3d8] ;  /* 0x0003d80001047983 */ /* 0x000ea40000300800 */
[----:B------:R-:W-:Y:S02]  /*93950*/  @P0 LOP3.LUT R26, R26, 0x4, RZ, 0xfc, !PT ;  /* 0x000000041a1a0812 */ /* 0x000fe400078efcff */
[----:B-1----:R-:W-:Y:S01]  /*93960*/  ISETP.LT.AND P0, PT, R7, UR77, !P6 ;  /* 0x0000004d07007c0c */ /* 0x002fe2000f701270 */
[----:B------:R-:W1:Y:S01]  /*93970*/  LDCU UR77, c[0x0][0x39c] ;  /* 0x00007380ff4d77ac */ /* 0x000e620008000800 */
[----:B------:R-:W2:Y:S01]  /*93980*/  LDL.LU R7, [R1+0x3d4] ;  /* 0x0003d40001077983 */ /* 0x000ea20000300800 */
[----:B------:R-:W-:-:S10]  /*93990*/  LOP3.LUT R26, R26, 0xfffffffd, RZ, 0xc0, !PT ;  /* 0xfffffffd1a1a7812 */ /* 0x000fd400078ec0ff */
[----:B------:R-:W-:Y:S02]  /*939a0*/  @P0 LOP3.LUT R26, R26, 0x2, RZ, 0xfc, !PT ;  /* 0x000000021a1a0812 */ /* 0x000fe400078efcff */
[----:B----4-:R-:W-:Y:S01]  /*939b0*/  ISETP.LT.AND P2, PT, R8, UR40, !P6 ;  /* 0x0000002808007c0c */ /* 0x010fe2000f741270 */
[----:B------:R-:W3:Y:S01]  /*939c0*/  LDCU UR40, c[0x0][0x39c] ;  /* 0x00007380ff2877ac */ /* 0x000ee20008000800 */
[----:B------:R-:W4:Y:S01]  /*939d0*/  LDL.LU R8, [R1+0x3d0] ;  /* 0x0003d00001087983 */ /* 0x000f220000300800 */
[----:B------:R-:W-:Y:S02]  /*939e0*/  LOP3.LUT R26, R26, 0xfffffffe, RZ, 0xc0, !PT ;  /* 0xfffffffe1a1a7812 */ /* 0x000fe400078ec0ff */
[----:B0-----:R-:W-:Y:S01]  /*939f0*/  ISETP.LT.AND P0, PT, R0, UR4, !P6 ;  /* 0x0000000400007c0c */ /* 0x001fe2000f701270 */
[----:B------:R-:W0:Y:S01]  /*93a00*/  LDCU UR4, c[0x0][0x39c] ;  /* 0x00007380ff0477ac */ /* 0x000e220008000800 */
[----:B------:R-:W4:Y:S06]  /*93a10*/  LDL.LU R0, [R1+0x3cc] ;  /* 0x0003cc0001007983 */ /* 0x000f2c0000300800 */
[----:B------:R-:W-:-:S02]  /*93a20*/  @P2 LOP3.LUT R26, R26, 0x1, RZ, 0xfc, !PT ;  /* 0x000000011a1a2812 */ /* 0x000fc400078efcff */
[----:B---3--:R-:W-:Y:S01]  /*93a30*/  ISETP.LT.AND P2, PT, R6, UR40, !P6 ;  /* 0x0000002806007c0c */ /* 0x008fe2000f741270 */
[----:B------:R-:W3:Y:S01]  /*93a40*/  LDCU UR40, c[0x0][0x39c] ;  /* 0x00007380ff2877ac */ /* 0x000ee20008000800 */
[----:B--2---:R-:W-:-:S04]  /*93a50*/  LOP3.LUT R25, R25, 0x7fffffff, RZ, 0xc0, !PT ;  /* 0x7fffffff19197812 */ /* 0x004fc800078ec0ff */
[----:B------:R-:W-:-:S04]  /*93a60*/  @P1 LOP3.LUT R25, R25, 0x80000000, RZ, 0xfc, !PT ;  /* 0x8000000019191812 */ /* 0x000fc800078efcff */
[----:B------:R-:W-:-:S04]  /*93a70*/  LOP3.LUT R25, R25, 0xbfffffff, RZ, 0xc0, !PT ;  /* 0xbfffffff19197812 */ /* 0x000fc800078ec0ff */
[----:B------:R-:W-:Y:S02]  /*93a80*/  @P0 LOP3.LUT R25, R25, 0x40000000, RZ, 0xfc, !PT ;  /* 0x4000000019190812 */ /* 0x000fe400078efcff */
[----:B-1----:R-:W-:Y:S01]  /*93a90*/  ISETP.LT.AND P0, PT, R5, UR77, !P6 ;  /* 0x0000004d05007c0c */ /* 0x002fe2000f701270 */
[----:B------:R-:W1:Y:S01]  /*93aa0*/  LDCU UR77, c[0x0][0x39c] ;  /* 0x00007380ff4d77ac */ /* 0x000e620008000800 */
[----:B------:R-:W2:Y:S01]  /*93ab0*/  LDL.LU R5, [R1+0x3c8] ;  /* 0x0003c80001057983 */ /* 0x000ea20000300800 */
[----:B------:R-:W-:Y:S02]  /*93ac0*/  ISETP.LT.AND P1, PT, R16, UR41, !P6 ;  /* 0x0000002910007c0c */ /* 0x000fe4000f721270 */
[----:B------:R-:W-:Y:S01]  /*93ad0*/  LOP3.LUT R25, R25, 0xdfffffff, RZ, 0xc0, !PT ;  /* 0xdfffffff19197812 */ /* 0x000fe200078ec0ff */
[----:B------:R-:W2:Y:S01]  /*93ae0*/  LDL.LU R6, [R1+0x3c4] ;  /* 0x0003c40001067983 */ /* 0x000ea20000300800 */
[----:B------:R-:W4:Y:S03]  /*93af0*/  LDCU UR41, c[0x0][0x39c] ;  /* 0x00007380ff2977ac */ /* 0x000f260008000800 */
        /* <DEDUP_REMOVED lines=10> */
[----:B---3--:R-:W-:Y:S01]  /*93ba0*/  ISETP.LT.AND P2, PT, R7, UR40, !P6 ;  /* 0x0000002807007c0c */ /* 0x008fe2000f741270 */
[----:B------:R-:W3:Y:S01]  /*93bb0*/  LDCU UR40, c[0x0][0x39c] ;  /* 0x00007380ff2877ac */ /* 0x000ee20008000800 */
[----:B------:R-:W-:Y:S02]  /*93bc0*/  @P0 LOP3.LUT R25, R25, 0x4000000, RZ, 0xfc, !PT ;  /* 0x0400000019190812 */ /* 0x000fe400078efcff */
[----:B-1----:R-:W-:Y:S01]  /*93bd0*/  ISETP.LT.AND P0, PT, R4, UR77, !P6 ;  /* 0x0000004d04007c0c */ /* 0x002fe2000f701270 */
[----:B------:R-:W2:Y:S01]  /*93be0*/  LDCU UR77, c[0x0][0x39c] ;  /* 0x00007380ff4d77ac */ /* 0x000ea20008000800 */
[----:B------:R-:W2:Y:S04]  /*93bf0*/  LDL.LU R4, [R1+0x3b8] ;  /* 0x0003b80001047983 */ /* 0x000ea80000300800 */
[----:B------:R-:W2:Y:S01]  /*93c00*/  LDL.LU R7, [R1+0x3b4] ;  /* 0x0003b40001077983 */ /* 0x000ea20000300800 */
[----:B------:R-:W-:-:S02]  /*93c10*/  LOP3.LUT R25, R25, 0xfdffffff, RZ, 0xc0, !PT ;  /* 0xfdffffff19197812 */ /* 0x000fc400078ec0ff */
[----:B----4-:R-:W-:Y:S01]  /*93c20*/  ISETP.LT.AND P1, PT, R8, UR41, !P6 ;  /* 0x0000002908007c0c */ /* 0x010fe2000f721270 */
[----:B------:R-:W1:Y:S01]  /*93c30*/  LDCU UR41, c[0x0][0x39c] ;  /* 0x00007380ff2977ac */ /* 0x000e620008000800 */
        /* <DEDUP_REMOVED lines=14> */
[----:B------:R-:W4:Y:S01]  /*93d20*/  LDL.LU R5, [R1+0x3a8] ;  /* 0x0003a80001057983 */ /* 0x000f220000300800 */
[----:B---3--:R-:W-:Y:S01]  /*93d30*/  ISETP.LT.AND P2, PT, R6, UR40, !P6 ;  /* 0x0000002806007c0c */ /* 0x008fe2000f741270 */
[----:B------:R-:W3:Y:S02]  /*93d40*/  LDCU UR40, c[0x0][0x39c] ;  /* 0x00007380ff2877ac */ /* 0x000ee40008000800 */
[----:B------:R-:W4:Y:S01]  /*93d50*/  LDL.LU R6, [R1+0x3a4] ;  /* 0x0003a40001067983 */ /* 0x000f220000300800 */
[----:B-1----:R-:W-:Y:S01]  /*93d60*/  ISETP.LT.AND P1, PT, R16, UR41, !P6 ;  /* 0x0000002910007c0c */ /* 0x002fe2000f721270 */
[----:B------:R-:W4:Y:S02]  /*93d70*/  LDCU UR41, c[0x0][0x39c] ;  /* 0x00007380ff2977ac */ /* 0x000f240008000800 */
        /* <DEDUP_REMOVED lines=11> */
[----:B--2---:R-:W-:Y:S01]  /*93e30*/  ISETP.LT.AND P0, PT, R4, UR77, !P6 ;  /* 0x0000004d04007c0c */ /* 0x004fe2000f701270 */
[----:B------:R-:W1:Y:S01]  /*93e40*/  LDCU UR77, c[0x0][0x39c] ;  /* 0x00007380ff4d77ac */ /* 0x000e620008000800 */
[----:B------:R-:W2:Y:S01]  /*93e50*/  LDL.LU R4, [R1+0x398] ;  /* 0x0003980001047983 */ /* 0x000ea20000300800 */
[----:B---3--:R-:W-:Y:S01]  /*93e60*/  ISETP.LT.AND P2, PT, R7, UR40, !P6 ;  /* 0x0000002807007c0c */ /* 0x008fe2000f741270 */
[----:B------:R-:W3:Y:S02]  /*93e70*/  LDCU UR40, c[0x0][0x39c] ;  /* 0x00007380ff2877ac */ /* 0x000ee40008000800 */
[----:B------:R-:W2:Y:S01]  /*93e80*/  LDL.LU R7, [R1+0x394] ;  /* 0x0003940001077983 */ /* 0x000ea20000300800 */
[----:B------:R-:W-:Y:S02]  /*93e90*/  LOP3.LUT R25, R25, 0xfffdffff, RZ, 0xc0, !PT ;  /* 0xfffdffff19197812 */ /* 0x000fe400078ec0ff */
[----:B----4-:R-:W-:Y:S01]  /*93ea0*/  ISETP.LT.AND P1, PT, R8, UR41, !P6 ;  /* 0x0000002908007c0c */ /* 0x010fe2000f721270 */
[----:B------:R-:W4:Y:S01]  /*93eb0*/  LDCU UR41, c[0x0][0x39c] ;  /* 0x00007380ff2977ac */ /* 0x000f220008000800 */
[----:B------:R-:W2:Y:S02]  /*93ec0*/  LDL.LU R8, [R1+0x390] ;  /* 0x0003900001087983 */ /* 0x000ea40000300800 */
[----:B------:R-:W-:-:S04]  /*93ed0*/  @P0 LOP3.LUT R25, R25, 0x20000, RZ, 0xfc, !PT ;  /* 0x0002000019190812 */ /* 0x000fc800078efcff */
[----:B------:R-:W-:-:S04]  /*93ee0*/  LOP3.LUT R25, R25, 0xfffeffff, RZ, 0xc0, !PT ;  /* 0xfffeffff19197812 */ /* 0x000fc800078ec0ff */
[----:B------:R-:W-:Y:S02]  /*93ef0*/  @P2 LOP3.LUT R25, R25, 0x10000, RZ, 0xfc, !PT ;  /* 0x0001000019192812 */ /* 0x000fe400078efcff */
        /* <DEDUP_REMOVED lines=8> */
[----:B-1----:R-:W-:Y:S01]  /*93f80*/  ISETP.LT.AND P0, PT, R5, UR77, !P6 ;  /* 0x0000004d05007c0c */ /* 0x002fe2000f701270 */
[----:B------:R-:W1:Y:S01]  /*93f90*/  LDCU UR77, c[0x0][0x39c] ;  /* 0x00007380ff4d77ac */ /* 0x000e620008000800 */
[----:B------:R-:W2:Y:S01]  /*93fa0*/  LDL.LU R5, [R1+0x388] ;  /* 0x0003880001057983 */ /* 0x000ea20000300800 */
[----:B---3--:R-:W-:Y:S01]  /*93fb0*/  ISETP.LT.AND P2, PT, R6, UR40, !P6 ;  /* 0x0000002806007c0c */ /* 0x008fe2000f741270 */
[----:B------:R-:W2:Y:S02]  /*93fc0*/  LDCU UR40, c[0x0][0x39c] ;  /* 0x00007380ff2877ac */ /* 0x000ea40008000800 */
[----:B------:R-:W3:Y:S01]  /*93fd0*/  LDL.LU R6, [R1+0x374] ;  /* 0x0003740001067983 */ /* 0x000ee20000300800 */
[----:B----4-:R-:W-:Y:S01]  /*93fe0*/  ISETP.LT.AND P1, PT, R16, UR41, !P6 ;  /* 0x0000002910007c0c */ /* 0x010fe2000f721270 */
[----:B------:R-:W4:Y:S02]  /*93ff0*/  LDCU UR41, c[0x0][0x39c] ;  /* 0x00007380ff2977ac */ /* 0x000f240008000800 */
[----:B------:R-:W3:Y:S03]  /*94000*/  LDL.LU R16, [R1+0x370] ;  /* 0x0003700001107983 */ /* 0x000ee60000300800 */
[----:B------:R-:W-:-:S02]  /*94010*/  @P0 LOP3.LUT R25, R25, 0x2000, RZ, 0xfc, !PT ;  /* 0x0000200019190812 */ /* 0x000fc400078efcff */
[----:B0-----:R-:W-:Y:S01]  /*94020*/  ISETP.LT.AND P0, PT, R2, UR4, !P6 ;  /* 0x0000000402007c0c */ /* 0x001fe2000f701270 */
[----:B------:R-:W0:Y:S01]  /*94030*/  LDCU UR4, c[0x0][0x39c] ;  /* 0x00007380ff0477ac */ /* 0x000e220008000800 */
[----:B------:R-:W3:Y:S01]  /*94040*/  LDL.LU R2, [R1+0x364] ;  /* 0x0003640001027983 */ /* 0x000ee20000300800 */
[----:B------:R-:W-:-:S04]  /*94050*/  LOP3.LUT R25, R25, 0xffffefff, RZ, 0xc0, !PT ;  /* 0xffffefff19197812 */ /* 0x000fc800078ec0ff */
[----:B------:R-:W-:Y:S02]  /*94060*/  @P2 LOP3.LUT R25, R25, 0x1000, RZ, 0xfc, !PT ;  /* 0x0000100019192812 */ /* 0x000fe400078efcff */
[----:B--2---:R-:W-:Y:S01]  /*94070*/  ISETP.LT.AND P2, PT, R7, UR40, !P6 ;  /* 0x0000002807007c0c */ /* 0x004fe2000f741270 */
[----:B------:R-:W3:Y:S01]  /*94080*/  LDCU UR40, c[0x0][0x39c] ;  /* 0x00007380ff2877ac */ /* 0x000ee20008000800 */
[----:B------:R-:W2:Y:S01]  /*94090*/  LDL.LU R7, [R1+0x360] ;  /* 0x0003600001077983 */ /* 0x000ea20000300800 */
[----:B------:R-:W-:-:S04]  /*940a0*/  LOP3.LUT R25, R25, 0xfffff7ff, RZ, 0xc0, !PT ;  /* 0xfffff7ff19197812 */ /* 0x000fc800078ec0ff */
[----:B------:R-:W-:-:S04]  /*940b0*/  @P1 LOP3.LUT R25, R25, 0x800, RZ, 0xfc, !PT ;  /* 0x0000080019191812 */ /* 0x000fc800078efcff */
[----:B------:R-:W-:-:S04]  /*940c0*/  LOP3.LUT R25, R25, 0xfffffbff, RZ, 0xc0, !PT ;  /* 0xfffffbff19197812 */ /* 0x000fc800078ec0ff */
[----:B------:R-:W-:Y:S02]  /*940d0*/  @P0 LOP3.LUT R25, R25, 0x400, RZ, 0xfc, !PT ;  /* 0x0000040019190812 */ /* 0x000fe400078efcff */
[----:B-1----:R-:W-:Y:S01]  /*940e0*/  ISETP.LT.AND P0, PT, R4, UR77, !P6 ;  /* 0x0000004d04007c0c */ /* 0x002fe2000f701270 */
[----:B------:R-:W1:Y:S01]  /*940f0*/  LDCU UR77, c[0x0][0x39c] ;  /* 0x00007380ff4d77ac */ /* 0x000e620008000800 */
[----:B------:R-:W-:Y:S02]  /*94100*/  LOP3.LUT R25, R25, 0xfffffdff, RZ, 0xc0, !PT ;  /* 0xfffffdff19197812 */ /* 0x000fe400078ec0ff */
[----:B----4-:R-:W-:Y:S01]  /*94110*/  ISETP.LT.AND P1, PT, R8, UR41, !P6 ;  /* 0x0000002908007c0c */ /* 0x010fe2000f721270 */
[----:B------:R-:W4:Y:S01]  /*94120*/  LDCU UR41, c[0x0][0x39c] ;  /* 0x00007380ff2977ac */ /* 0x000f220008000800 */
        /* <DEDUP_REMOVED lines=12> */
[----:B-1----:R-:W-:Y:S01]  /*941f0*/  ISETP.LT.AND P0, PT, R5, UR77, !P6 ;  /* 0x0000004d05007c0c */ /* 0x002fe2000f701270 */
[----:B------:R-:W2:Y:S01]  /*94200*/  LDCU UR77, c[0x0][0x39c] ;  /* 0x00007380ff4d77ac */ /* 0x000ea20008000800 */
[----:B------:R-:W2:Y:S01]  /*94210*/  LDL.LU R5, [R1+0x350] ;  /* 0x0003500001057983 */ /* 0x000ea20000300800 */
[----:B---3--:R-:W-:Y:S01]  /*94220*/  ISETP.LT.AND P2, PT, R6, UR40, !P6 ;  /* 0x0000002806007c0c */ /* 0x008fe2000f741270 */
[----:B------:R-:W1:Y:S02]  /*94230*/  LDCU UR40, c[0x0][0x39c] ;  /* 0x00007380ff2877ac */ /* 0x000e640008000800 */
[----:B------:R-:W3:Y:S01]  /*94240*/  LDL.LU R6, [R1+0x34c] ;  /* 0x00034c0001067983 */ /* 0x000ee20000300800 */
[----:B----4-:R-:W-:Y:S01]  /*94250*/  ISETP.LT.AND P1, PT, R16, UR41, !P6 ;  /* 0x0000002910007c0c */ /* 0x010fe2000f721270 */
[----:B------:R-:W4:Y:S02]  /*94260*/  LDCU UR41, c[0x0][0x39c] ;  /* 0x00007380ff2977ac */ /* 0x000f240008000800 */
        /* <DEDUP_REMOVED lines=9> */
[----:B----4-:R-:W-:Y:S01]  /*94300*/  ISETP.LT.AND P1, PT, R24, UR41, !P6 ;  /* 0x0000002918007c0c */ /* 0x010fe2000f721270 */
[----:B------:R-:W4:Y:S02]  /*94310*/  LDCU UR41, c[0x0][0x39c] ;  /* 0x00007380ff2977ac */ /* 0x000f240008000800 */
[----:B------:R-:W4:Y:S01]  /*94320*/  LDL.LU R24, [R1+0x24cc] ;  /* 0x0024cc0001187983 */ /* 0x000f220000300800 */
[----:B------:R-:W-:-:S03]  /*94330*/  LOP3.LUT R25, R25, 0xfffffffb, RZ, 0xc0, !PT ;  /* 0xfffffffb19197812 */ /* 0x000fc600078ec0ff */
[----:B------:R-:W4:Y:S02]  /*94340*/  LDL.LU R4, [R1+0x340] ;  /* 0x0003400001047983 */ /* 0x000f240000300800 */
[----:B------:R-:W-:Y:S02]  /*94350*/  @P0 LOP3.LUT R25, R25, 0x4, RZ, 0xfc, !PT ;  /* 0x0000000419190812 */ /* 0x000fe400078efcff */
[----:B--2---:R-:W-:Y:S01]  /*94360*/  ISETP.LT.AND P0, PT, R7, UR77, !P6 ;  /* 0x0000004d07007c0c */ /* 0x004fe2000f701270 */
[----:B------:R-:W2:Y:S01]  /*94370*/  LDCU UR77, c[0x0][0x39c] ;  /* 0x00007380ff4d77ac */ /* 0x000ea20008000800 */
[----:B------:R-:W2:Y:S01]  /*94380*/  LDL.LU R7, [R1+0x33c] ;  /* 0x00033c0001077983 */ /* 0x000ea20000300800 */
[----:B------:R-:W-:-:S10]  /*94390*/  LOP3.LUT R25, R25, 0xfffffffd, RZ, 0xc0, !PT ;  /* 0xfffffffd19197812 */ /* 0x000fd400078ec0ff */
[----:B------:R-:W-:Y:S02]  /*943a0*/  @P0 LOP3.LUT R25, R25, 0x2, RZ, 0xfc, !PT ;  /* 0x0000000219190812 */ /* 0x000fe400078efcff */
[----:B-1----:R-:W-:Y:S01]  /*943b0*/  ISETP.LT.AND P2, PT, R8, UR40, !P6 ;  /* 0x0000002808007c0c */ /* 0x002fe2000f741270 */
[----:B------:R-:W3:Y:S01]  /*943c0*/  LDCU UR40, c[0x0][0x39c] ;  /* 0x00007380ff2877ac */ /* 0x000ee20008000800 */
[----:B------:R-:W2:Y:S01]  /*943d0*/  LDL.LU R8, [R1+0x338] ;  /* 0x0003380001087983 */ /* 0x000ea20000300800 */
[----:B------:R-:W-:Y:S02]  /*943e0*/  LOP3.LUT R25, R25, 0xfffffffe, RZ, 0xc0, !PT ;  /* 0xfffffffe19197812 */ /* 0x000fe400078ec0ff */
[----:B0-----:R-:W-:Y:S01]  /*943f0*/  ISETP.LT.AND P0, PT, R0, UR4, !P6 ;  /* 0x0000000400007c0c */ /* 0x001fe2000f701270 */
[----:B------:R-:W0:Y:S01]  /*94400*/  LDCU UR4, c[0x0][0x39c] ;  /* 0x00007380ff0477ac */ /* 0x000e220008000800 */
[----:B------:R-:W2:Y:S06]  /*94410*/  LDL.LU R0, [R1+0x334] ;  /* 0x0003340001007983 */ /* 0x000eac0000300800 */
[----:B------:R-:W-:-:S02]  /*94420*/  @P2 LOP3.LUT R25, R25, 0x1, RZ, 0xfc, !PT ;  /* 0x0000000119192812 */ /* 0x000fc400078efcff */
[----:B---3--:R-:W-:Y:S01]  /*94430*/  ISETP.LT.AND P2, PT, R6, UR40, !P6 ;  /* 0x0000002806007c0c */ /* 0x008fe2000f741270 */
[----:B------:R-:W1:Y:S01]  /*94440*/  LDCU UR40, c[0x0][0x39c] ;  /* 0x00007380ff2877ac */ /* 0x000e620008000800 */
[----:B----4-:R-:W-:-:S04]  /*94450*/  LOP3.LUT R24, R24, 0x7fffffff, RZ, 0xc0, !PT ;  /* 0x7fffffff18187812 */ /* 0x010fc800078ec0ff */
[----:B------:R-:W-:-:S04]  /*94460*/  @P1 LOP3.LUT R24, R24, 0x80000000, RZ, 0xfc, !PT ;  /* 0x8000000018181812 */ /* 0x000fc800078efcff */
[----:B------:R-:W-:-:S04]  /*94470*/  LOP3.LUT R24, R24, 0xbfffffff, RZ, 0xc0, !PT ;  /* 0xbfffffff18187812 */ /* 0x000fc800078ec0ff */
[----:B------:R-:W-:Y:S02]  /*94480*/  @P0 LOP3.LUT R24, R24, 0x40000000, RZ, 0xfc, !PT ;  /* 0x4000000018180812 */ /* 0x000fe400078efcff */
[----:B--2---:R-:W-:Y:S01]  /*94490*/  ISETP.LT.AND P0, PT, R5, UR77, !P6 ;  /* 0x0000004d05007c0c */ /* 0x004fe2000f701270 */
[----:B------:R-:W2:Y:S01]  /*944a0*/  LDCU UR77, c[0x0][0x39c] ;  /* 0x00007380ff4d77ac */ /* 0x000ea20008000800 */
[----:B------:R-:W3:Y:S01]  /*944b0*/  LDL.LU R5, [R1+0x330] ;  /* 0x0003300001057983 */ /* 0x000ee20000300800 */
[----:B------:R-:W-:Y:S02]  /*944c0*/  ISETP.LT.AND P1, PT, R16, UR41, !P6 ;  /* 0x0000002910007c0c */ /* 0x000fe4000f721270 */
[----:B------:R-:W-:Y:S01]  /*944d0*/  LOP3.LUT R24, R24, 0xdfffffff, RZ, 0xc0, !PT ;  /* 0xdfffffff18187812 */ /* 0x000fe200078ec0ff */
[----:B------:R-:W4:Y:S01]  /*944e0*/  LDL.LU R6, [R1+0x32c] ;  /* 0x00032c0001067983 */ /* 0x000f220000300800 */
[----:B------:R-:W1:Y:S03]  /*944f0*/  LDCU UR41, c[0x0][0x39c] ;  /* 0x00007380ff2977ac */ /* 0x000e660008000800 */
        /* <DEDUP_REMOVED lines=10> */
[----:B-1----:R-:W-:Y:S01]  /*945a0*/  ISETP.LT.AND P2, PT, R7, UR40, !P6 ;  /* 0x0000002807007c0c */ /* 0x002fe2000f741270 */
[----:B------:R-:W4:Y:S01]  /*945b0*/  LDCU UR40, c[0x0][0x39c] ;  /* 0x00007380ff2877ac */ /* 0x000f220008000800 */
[----:B------:R-:W-:Y:S02]  /*945c0*/  @P0 LOP3.LUT R24, R24, 0x4000000, RZ, 0xfc, !PT ;  /* 0x0400000018180812 */ /* 0x000fe400078efcff */
[----:B--2---:R-:W-:Y:S01]  /*945d0*/  ISETP.LT.AND P0, PT, R4, UR77, !P6 ;  /* 0x0000004d04007c0c */ /* 0x004fe2000f701270 */
[----:B------:R-:W3:Y:S01]  /*945e0*/  LDCU UR77, c[0x0][0x39c] ;  /* 0x00007380ff4d77ac */ /* 0x000ee20008000800 */
[----:B------:R-:W2:Y:S04]  /*945f0*/  LDL.LU R4, [R1+0x320] ;  /* 0x0003200001047983 */ /* 0x000ea80000300800 */
[----:B------:R-:W2:Y:S01]  /*94600*/  LDL.LU R7, [R1+0x31c] ;  /* 0x00031c0001077983 */ /* 0x000ea20000300800 */
[----:B------:R-:W-:-:S02]  /*94610*/  LOP3.LUT R24, R24, 0xfdffffff, RZ, 0xc0, !PT ;  /* 0xfdffffff18187812 */ /* 0x000fc400078ec0ff */
[----:B------:R-:W-:Y:S01]  /*94620*/  ISETP.LT.AND P1, PT, R8, UR41, !P6 ;  /* 0x0000002908007c0c */ /* 0x000fe2000f721270 */
[----:B------:R-:W1:Y:S01]  /*94630*/  LDCU UR41, c[0x0][0x39c] ;  /* 0x00007380ff2977ac */ /* 0x000e620008000800 */
        /* <DEDUP_REMOVED lines=13> */
[----:B------:R-:W2:Y:S01]  /*94710*/  LDCU UR77, c[0x0][0x39c] ;  /* 0x00007380ff4d77ac */ /* 0x000ea20008000800 */
[----:B------:R-:W3:Y:S01]  /*94720*/  LDL.LU R5, [R1+0x310] ;  /* 0x0003100001057983 */ /* 0x000ee20000300800 */
[----:B----4-:R-:W-:Y:S01]  /*94730*/  ISETP.LT.AND P2, PT, R6, UR40, !P6 ;  /* 0x0000002806007c0c */ /* 0x010fe2000f741270 */
[----:B------:R-:W4:Y:S02]  /*94740*/  LDCU UR40, c[0x0][0x39c] ;  /* 0x00007380ff2877ac */ /* 0x000f240008000800 */
[----:B------:R-:W3:Y:S01]  /*94750*/  LDL.LU R6, [R1+0x30c] ;  /* 0x00030c0001067983 */ /* 0x000ee20000300800 */
[----:B-1----:R-:W-:Y:S01]  /*94760*/  ISETP.LT.AND P1, PT, R16, UR41, !P6 ;  /* 0x0000002910007c0c */ /* 0x002fe2000f721270 */
[----:B------:R-:W1:Y:S02]  /*94770*/  LDCU UR41, c[0x0][0x39c] ;  /* 0x00007380ff2977ac */ /* 0x000e640008000800 */
        /* <DEDUP_REMOVED lines=11> */
[----:B--2---:R-:W-:Y:S01]  /*94830*/  ISETP.LT.AND P0, PT, R4, UR77, !P6 ;  /* 0x0000004d04007c0c */ /* 0x004fe2000f701270 */
[----:B------:R-:W3:Y:S01]  /*94840*/  LDCU UR77, c[0x0][0x39c] ;  /* 0x00007380ff4d77ac */ /* 0x000ee20008000800 */
[----:B------:R-:W2:Y:S01]  /*94850*/  LDL.LU R4, [R1+0x300] ;  /* 0x0003000001047983 */ /* 0x000ea20000300800 */
[----:B----4-:R-:W-:Y:S01]  /*94860*/  ISETP.LT.AND P2, PT, R7, UR40, !P6 ;  /* 0x0000002807007c0c */ /* 0x010fe2000f741270 */
[----:B------:R-:W4:Y:S02]  /*94870*/  LDCU UR40, c[0x0][0x39c] ;  /* 0x00007380ff2877ac */ /* 0x000f240008000800 */
[----:B------:R-:W2:Y:S01]  /*94880*/  LDL.LU R7, [R1+0x2fc] ;  /* 0x0002fc0001077983 */ /* 0x000ea20000300800 */
[----:B------:R-:W-:Y:S02]  /*94890*/  LOP3.LUT R24, R24, 0xfffdffff, RZ, 0xc0, !PT ;  /* 0xfffdffff18187812 */ /* 0x000fe400078ec0ff */
[----:B-1----:R-:W-:Y:S01]  /*948a0*/  ISETP.LT.AND P1, PT, R8, UR41, !P6 ;  /* 0x0000002908007c0c */ /* 0x002fe2000f721270 */
        /* <DEDUP_REMOVED lines=15> */
[----:B------:R-:W2:Y:S01]  /*949a0*/  LDL.LU R5, [R1+0x2f0] ;  /* 0x0002f00001057983 */ /* 0x000ea20000300800 */
[----:B----4-:R-:W-:Y:S01]  /*949b0*/  ISETP.LT.AND P2, PT, R6, UR40, !P6 ;  /* 0x0000002806007c0c */ /* 0x010fe2000f741270 */
        /* <DEDUP_REMOVED lines=10> */
[----:B------:R-:W-:Y:S02]  /*94a60*/  @P2 LOP3.LUT R24, R24, 0x1000, RZ, 0xfc, !PT ;  /* 0x0000100018182812 */ /* 0x000fe400078efcff */
[----:B--2---:R-:W-:Y:S01]  /*94a70*/  ISETP.LT.AND P2, PT, R7, UR40, !P6 ;  /* 0x0000002807007c0c */ /* 0x004fe2000f741270 */
        /* <DEDUP_REMOVED lines=10> */
[----:B------:R-:W1:Y:S01]  /*94b20*/  LDCU UR41, c[0x0][0x39c] ;  /* 0x00007380ff2977ac */ /* 0x000e620008000800 */
        /* <DEDUP_REMOVED lines=29> */
[----:B-1----:R-:W-:Y:S01]  /*94d00*/  ISETP.LT.AND P1, PT, R23, UR41, !P6 ;  /* 0x0000002917007c0c */ /* 0x002fe2000f721270 */
[----:B------:R-:W1:Y:S02]  /*94d10*/  LDCU UR41, c[0x0][0x39c] ;  /* 0x00007380ff2977ac */ /* 0x000e640008000800 */
[----:B------:R-:W3:Y:S01]  /*94d20*/  LDL.LU R23, [R1+0x24c8] ;  /* 0x0024c80001177983 */ /* 0x000ee20000300800 */
[----:B------:R-:W-:-:S03]  /*94d30*/  LOP3.LUT R24, R24, 0xfffffffb, RZ, 0xc0, !PT ;  /* 0xfffffffb18187812 */ /* 0x000fc600078ec0ff */
[----:B------:R-:W3:Y:S02]  /*94d40*/  LDL.LU R4, [R1+0x2c0] ;  /* 0x0002c00001047983 */ /* 0x000ee40000300800 */
[----:B------:R-:W-:Y:S02]  /*94d50*/  @P0 LOP3.LUT R24, R24, 0x4, RZ, 0xfc, !PT ;  /* 0x0000000418180812 */ /* 0x000fe400078efcff */
[----:B--2---:R-:W-:Y:S01]  /*94d60*/  ISETP.LT.AND P0, PT, R7, UR77, !P6 ;  /* 0x0000004d07007c0c */ /* 0x004fe2000f701270 */
[----:B------:R-:W2:Y:S01]  /*94d70*/  LDCU UR77, c[0x0][0x39c] ;  /* 0x00007380ff4d77ac */ /* 0x000ea20008000800 */
        /* <DEDUP_REMOVED lines=10> */
[----:B------:R-:W-:Y:S01]  /*94e20*/  @P2 LOP3.LUT R24, R24, 0x1, RZ, 0xfc, !PT ;  /* 0x0000000118182812 */ /* 0x000fe200078efcff */
[----:B------:R0:W-:Y:S04]  /*94e30*/  STL.64 [R1+0x2400], R26 ;  /* 0x0024001a01007387 */ /* 0x0001e80000100a00 */
[----:B------:R0:W-:Y:S01]  /*94e40*/  STL.64 [R1+0x23f8], R24 ;  /* 0x0023f81801007387 */ /* 0x0001e20000100a00 */
[----:B---3--:R-:W-:Y:S01]  /*94e50*/  ISETP.LT.AND P2, PT, R6, UR40, !P6 ;  /* 0x0000002806007c0c */ /* 0x008fe2000f741270 */
[----:B------:R-:W3:Y:S01]  /*94e60*/  LDCU UR40, c[0x0][0x39c] ;  /* 0x00007380ff2877ac */ /* 0x000ee20008000800 */
[----:B------:R-:W-:-:S04]  /*94e70*/  LOP3.LUT R23, R23, 0x7fffffff, RZ, 0xc0, !PT ;  /* 0x7fffffff17177812 */ /* 0x000fc800078ec0ff */
[----:B------:R-:W-:-:S04]  /*94e80*/  @P1 LOP3.LUT R23, R23, 0x80000000, RZ, 0xfc, !PT ;  /* 0x8000000017171812 */ /* 0x000fc800078efcff */
[----:B------:R-:W-:-:S04]  /*94e90*/  LOP3.LUT R23, R23, 0xbfffffff, RZ, 0xc0, !PT ;  /* 0xbfffffff17177812 */ /* 0x000fc800078ec0ff */
[----:B------:R-:W-:Y:S02]  /*94ea0*/  @P0 LOP3.LUT R23, R23, 0x40000000, RZ, 0xfc, !PT ;  /* 0x4000000017170812 */ /* 0x000fe400078efcff */
[----:B--2---:R-:W-:Y:S01]  /*94eb0*/  ISETP.LT.AND P0, PT, R5, UR77, !P6 ;  /* 0x0000004d05007c0c */ /* 0x004fe2000f701270 */
[----:B------:R-:W2:Y:S01]  /*94ec0*/  LDCU UR77, c[0x0][0x39c] ;  /* 0x00007380ff4d77ac */ /* 0x000ea20008000800 */
[----:B------:R-:W4:Y:S01]  /*94ed0*/  LDL.LU R5, [R1+0x2b0] ;  /* 0x0002b00001057983 */ /* 0x000f220000300800 */
[----:B-1----:R-:W-:Y:S02]  /*94ee0*/  ISETP.LT.AND P1, PT, R16, UR41, !P6 ;  /* 0x0000002910007c0c */ /* 0x002fe4000f721270 */
[----:B------:R-:W-:Y:S01]  /*94ef0*/  LOP3.LUT R23, R23, 0xdfffffff, RZ, 0xc0, !PT ;  /* 0xdfffffff17177812 */ /* 0x000fe200078ec0ff */
[----:B------:R-:W4:Y:S01]  /*94f00*/  LDL.LU R6, [R1+0x2ac] ;  /* 0x0002ac0001067983 */ /* 0x000f220000300800 */
[----:B------:R-:W4:Y:S03]  /*94f10*/  LDCU UR41, c[0x0][0x39c] ;  /* 0x00007380ff2977ac */ /* 0x000f260008000800 */
        /* <DEDUP_REMOVED lines=11> */
[----:B------:R-:W1:Y:S01]  /*94fd0*/  LDCU UR40, c[0x0][0x39c] ;  /* 0x00007380ff2877ac */ /* 0x000e620008000800 */
[----:B------:R-:W-:Y:S02]  /*94fe0*/  @P0 LOP3.LUT R23, R23, 0x4000000, RZ, 0xfc, !PT ;  /* 0x0400000017170812 */ /* 0x000fe400078efcff */
[----:B--2---:R-:W-:Y:S01]  /*94ff0*/  ISETP.LT.AND P0, PT, R4, UR77, !P6 ;  /* 0x0000004d04007c0c */ /* 0x004fe2000f701270 */
[----:B------:R-:W2:Y:S01]  /*95000*/  LDCU UR77, c[0x0][0x39c] ;  /* 0x00007380ff4d77ac */ /* 0x000ea20008000800 */
[----:B------:R-:W3:Y:S04]  /*95010*/  LDL.LU R4, [R1+0x2a0] ;  /* 0x0002a00001047983 */ /* 0x000ee80000300800 */
[----:B------:R-:W3:Y:S01]  /*95020*/  LDL.LU R7, [R1+0x29c] ;  /* 0x00029c0001077983 */ /* 0x000ee20000300800 */
[----:B------:R-:W-:-:S02]  /*95030*/  LOP3.LUT R23, R23, 0xfdffffff, RZ, 0xc0, !PT ;  /* 0xfdffffff17177812 */ /* 0x000fc400078ec0ff */
[----:B----4-:R-:W-:Y:S01]  /*95040*/  ISETP.LT.AND P1, PT, R8, UR41, !P6 ;  /* 0x0000002908007c0c */ /* 0x010fe2000f721270 */
[----:B------:R-:W4:Y:S01]  /*95050*/  LDCU UR41, c[0x0][0x39c] ;  /* 0x00007380ff2977ac */ /* 0x000f220008000800 */
        /* <DEDUP_REMOVED lines=12> */
[----:B--2---:R-:W-:Y:S01]  /*95120*/  ISETP.LT.AND P0, PT, R5, UR77, !P6 ;  /* 0x0000004d05007c0c */ /* 0x004fe2000f701270 */
[----:B------:R-:W3:Y:S01]  /*95130*/  LDCU UR77, c[0x0][0x39c] ;  /* 0x00007380ff4d77ac */ /* 0x000ee20008000800 */
[----:B------:R-:W2:Y:S01]  /*95140*/  LDL.LU R5, [R1+0x290] ;  /* 0x0002900001057983 */ /* 0x000ea20000300800 */
[----:B-1----:R-:W-:Y:S01]  /*95150*/  ISETP.LT.AND P2, PT, R6, UR40, !P6 ;  /* 0x0000002806007c0c */ /* 0x002fe2000f741270 */
[----:B------:R-:W1:Y:S02]  /*95160*/  LDCU UR40, c[0x0][0x39c] ;  /* 0x00007380ff2877ac */ /* 0x000e640008000800 */
[----:B------:R-:W2:Y:S01]  /*95170*/  LDL.LU R6, [R1+0x28c] ;  /* 0x00028c0001067983 */ /* 0x000ea20000300800 */
[----:B----4-:R-:W-:Y:S01]  /*95180*/  ISETP.LT.AND P1, PT, R16, UR41, !P6 ;  /* 0x0000002910007c0c */ /* 0x010fe2000f721270 */
[----:B------:R-:W4:Y:S02]  /*95190*/  LDCU UR41, c[0x0][0x39c] ;  /* 0x00007380ff2977ac */ /* 0x000f240008000800 */
        /* <DEDUP_REMOVED lines=9> */
[----:B------:R-:W-:-:S04]  /*95230*/  LOP3.LUT R23, R23, 0xfffbffff, RZ, 0xc0, !PT ;  /* 0xfffbffff17177812 */ /* 0x000fc800078ec0ff */
[----:B------:R-:W-:Y:S02]  /*95240*/  @P0 LOP3.LUT R23, R23, 0x40000, RZ, 0xfc, !PT ;  /* 0x0004000017170812 */ /* 0x000fe400078efcff */
[----:B---3--:R-:W-:Y:S01]  /*95250*/  ISETP.LT.AND P0, PT, R4, UR77, !P6 ;  /* 0x0000004d04007c0c */ /* 0x008fe2000f701270 */
[----:B------:R-:W2:Y:S01]  /*95260*/  LDCU UR77, c[0x0][0x39c] ;  /* 0x00007380ff4d77ac */ /* 0x000ea20008000800 */
[----:B------:R-:W3:Y:S01]  /*95270*/  LDL.LU R4, [R1+0x280] ;  /* 0x0002800001047983 */ /* 0x000ee20000300800 */
[----:B-1----:R-:W-:Y:S01]  /*95280*/  ISETP.LT.AND P2, PT, R7, UR40, !P6 ;  /* 0x0000002807007c0c */ /* 0x002fe2000f741270 */
[----:B------:R-:W1:Y:S02]  /*95290*/  LDCU UR40, c[0x0][0x39c] ;  /* 0x00007380ff2877ac */ /* 0x000e640008000800 */
[----:B------:R-:W3:Y:S01]  /*952a0*/  LDL.LU R7, [R1+0x27c] ;  /* 0x00027c0001077983 */ /* 0x000ee20000300800 */
[----:B------:R-:W-:Y:S02]  /*952b0*/  LOP3.LUT R23, R23, 0xfffdffff, RZ, 0xc0, !PT ;  /* 0xfffdffff17177812 */ /* 0x000fe400078ec0ff */
        /* <DEDUP_REMOVED lines=15> */
[----:B------:R-:W2:Y:S01]  /*953b0*/  LDCU UR77, c[0x0][0x39c] ;  /* 0x00007380ff4d77ac */ /* 0x000ea20008000800 */
[----:B------:R-:W3:Y:S01]  /*953c0*/  LDL.LU R5, [R1+0x270] ;  /* 0x0002700001057983 */ /* 0x000ee20000300800 */
[----:B-1----:R-:W-:Y:S01]  /*953d0*/  ISETP.LT.AND P2, PT, R6, UR40, !P6 ;  /* 0x0000002806007c0c */ /* 0x002fe2000f741270 */
[----:B------:R-:W3:Y:S02]  /*953e0*/  LDCU UR40, c[0x0][0x39c] ;  /* 0x00007380ff2877ac */ /* 0x000ee40008000800 */
[----:B------:R-:W3:Y:S01]  /*953f0*/  LDL.LU R6, [R1+0x26c] ;  /* 0x00026c0001067983 */ /* 0x000ee20000300800 */
[----:B----4-:R-:W-:Y:S01]  /*95400*/  ISETP.LT.AND P1, PT, R16, UR41, !P6 ;  /* 0x0000002910007c0c */ /* 0x010fe2000f721270 */
        /* <DEDUP_REMOVED lines=8> */
[----:B---3--:R-:W-:Y:S01]  /*95490*/  ISETP.LT.AND P2, PT, R7, UR40, !P6 ;  /* 0x0000002807007c0c */ /* 0x008fe2000f741270 */
[----:B------:R-:W3:Y:S01]  /*954a0*/  LDCU UR40, c[0x0][0x39c] ;  /* 0x00007380ff2877ac */ /* 0x000ee20008000800 */
[----:B------:R-:W4:Y:S01]  /*954b0*/  LDL.LU R7, [R1+0x260] ;  /* 0x0002600001077983 */ /* 0x000f220000300800 */
[----:B------:R-:W-:-:S04]  /*954c0*/  LOP3.LUT R23, R23, 0xfffff7ff, RZ, 0xc0, !PT ;  /* 0xfffff7ff17177812 */ /* 0x000fc800078ec0ff */
[----:B------:R-:W-:-:S04]  /*954d0*/  @P1 LOP3.LUT R23, R23, 0x800, RZ, 0xfc, !PT ;  /* 0x0000080017171812 */ /* 0x000fc800078efcff */
[----:B------:R-:W-:-:S04]  /*954e0*/  LOP3.LUT R23, R23, 0xfffffbff, RZ, 0xc0, !PT ;  /* 0xfffffbff17177812 */ /* 0x000fc800078ec0ff */
[----:B------:R-:W-:Y:S02]  /*954f0*/  @P0 LOP3.LUT R23, R23, 0x400, RZ, 0xfc, !PT ;  /* 0x0000040017170812 */ /* 0x000fe400078efcff */
[----:B--2---:R-:W-:Y:S01]  /*95500*/  ISETP.LT.AND P0, PT, R4, UR77, !P6 ;  /* 0x0000004d04007c0c */ /* 0x004fe2000f701270 */
[----:B------:R-:W2:Y:S01]  /*95510*/  LDCU UR77, c[0x0][0x39c] ;  /* 0x00007380ff4d77ac */ /* 0x000ea20008000800 */
[----:B------:R-:W-:Y:S02]  /*95520*/  LOP3.LUT R23, R23, 0xfffffdff, RZ, 0xc0, !PT ;  /* 0xfffffdff17177812 */ /* 0x000fe400078ec0ff */
[----:B-1----:R-:W-:Y:S01]  /*95530*/  ISETP.LT.AND P1, PT, R8, UR41, !P6 ;  /* 0x0000002908007c0c */ /* 0x002fe2000f721270 */
[----:B------:R-:W4:Y:S01]  /*95540*/  LDCU UR41, c[0x0][0x39c] ;  /* 0x00007380ff2977ac */ /* 0x000f220008000800 */
[----:B------:R-:W4:Y:S07]  /*95550*/  LDL.LU R8, [R1+0x25c] ;  /* 0x00025c0001087983 */ /* 0x000f2e0000300800 */
[----:B------:R-:W-:-:S04]  /*95560*/  @P0 LOP3.LUT R23, R23, 0x200, RZ, 0xfc, !PT ;  /* 0x0000020017170812 */ /* 0x000fc800078efcff */
[----:B------:R-:W-:-:S04]  /*95570*/  LOP3.LUT R23, R23, 0xfffffeff, RZ, 0xc0, !PT ;  /* 0xfffffeff17177812 */ /* 0x000fc800078ec0ff */
[----:B------:R-:W-:Y:S02]  /*95580*/  @P2 LOP3.LUT R23, R23, 0x100, RZ, 0xfc, !PT ;  /* 0x0000010017172812 */ /* 0x000fe400078efcff */
[----:B0-----:R-:W-:Y:S01]  /*95590*/  ISETP.LT.AND P0, PT, R0, UR4, !P6 ;  /* 0x0000000400007c0c */ /* 0x001fe2000f701270 */
[----:B------:R-:W0:Y:S01]  /*955a0*/  LDCU UR4, c[0x0][0x39c] ;  /* 0x00007380ff0477ac */ /* 0x000e220008000800 */
[----:B------:R-:W-:Y:S01]  /*955b0*/  LOP3.LUT R23, R23, 0xffffff7f, RZ, 0xc0, !PT ;  /* 0xffffff7f17177812 */ /* 0x000fe200078ec0ff */
[----:B------:R-:W4:Y:S03]  /*955c0*/  LDL.LU R0, [R1+0x254] ;  /* 0x0002540001007983 */ /* 0x000f260000300800 */
[----:B------:R-:W-:Y:S01]  /*955d0*/  @P1 LOP3.LUT R23, R23, 0x80, RZ, 0xfc, !PT ;  /* 0x0000008017171812 */ /* 0x000fe200078efcff */
[----:B------:R-:W4:Y:S03]  /*955e0*/  LDL.LU R4, [R1+0x250] ;  /* 0x0002500001047983 */ /* 0x000f260000300800 */
[----:B------:R-:W-:-:S04]  /*955f0*/  LOP3.LUT R23, R23, 0xffffffbf, RZ, 0xc0, !PT ;  /* 0xffffffbf17177812 */ /* 0x000fc800078ec0ff */
[----:B------:R-:W-:-:S04]  /*95600*/  @P0 LOP3.LUT R23, R23, 0x40, RZ, 0xfc, !PT ;  /* 0x0000004017170812 */ /* 0x000fc800078efcff */
[----:B------:R-:W-:Y:S02]  /*95610*/  LOP3.LUT R23, R23, 0xffffffdf, RZ, 0xc0, !PT ;  /* 0xffffffdf17177812 */ /* 0x000fe400078ec0ff */
[----:B--2---:R-:W-:Y:S01]  /*95620*/  ISETP.LT.AND P0, PT, R5, UR77, !P6 ;  /* 0x0000004d05007c0c */ /* 0x004fe2000f701270 */
[----:B------:R-:W1:Y:S01]  /*95630*/  LDCU UR77, c[0x0][0x39c] ;  /* 0x00007380ff4d77ac */ /* 0x000e620008000800 */
[----:B------:R-:W2:Y:S01]  /*95640*/  LDL.LU R5, [R1+0x24c] ;  /* 0x00024c0001057983 */ /* 0x000ea20000300800 */
[----:B---3--:R-:W-:Y:S01]  /*95650*/  ISETP.LT.AND P2, PT, R6, UR40, !P6 ;  /* 0x0000002806007c0c */ /* 0x008fe2000f741270 */
[----:B------:R-:W3:Y:S01]  /*95660*/  LDCU UR40, c[0x0][0x39c] ;  /* 0x00007380ff2877ac */ /* 0x000ee20008000800 */
[----:B----4-:R-:W-:Y:S01]  /*95670*/  ISETP.LT.AND P1, PT, R16, UR41, !P6 ;  /* 0x0000002910007c0c */ /* 0x010fe2000f721270 */
[----:B------:R-:W4:Y:S01]  /*95680*/  LDCU UR41, c[0x0][0x39c] ;  /* 0x00007380ff2977ac */ /* 0x000f220008000800 */
[----:B------:R-:W2:Y:S06]  /*95690*/  LDL.LU R16, [R1+0x248] ;  /* 0x0002480001107983 */ /* 0x000eac0000300800 */
[----:B------:R-:W-:-:S04]  /*956a0*/  @P0 LOP3.LUT R23, R23, 0x20, RZ, 0xfc, !PT ;  /* 0x0000002017170812 */ /* 0x000fc800078efcff */
[----:B------:R-:W-:-:S04]  /*956b0*/  LOP3.LUT R23, R23, 0xffffffef, RZ, 0xc0, !PT ;  /* 0xffffffef17177812 */ /* 0x000fc800078ec0ff */
[----:B------:R-:W-:-:S04]  /*956c0*/  @P2 LOP3.LUT R23, R23, 0x10, RZ, 0xfc, !PT ;  /* 0x0000001017172812 */ /* 0x000fc800078efcff */
[----:B------:R-:W-:Y:S02]  /*956d0*/  LOP3.LUT R23, R23, 0xfffffff7, RZ, 0xc0, !PT ;  /* 0xfffffff717177812 */ /* 0x000fe400078ec0ff */
[----:B0-----:R-:W-:Y:S01]  /*956e0*/  ISETP.LT.AND P0, PT, R2, UR4, !P6 ;  /* 0x0000000402007c0c */ /* 0x001fe2000f701270 */
[----:B------:R-:W0:Y:S01]  /*956f0*/  LDCU UR4, c[0x0][0x39c] ;  /* 0x00007380ff0477ac */ /* 0x000e220008000800 */
[----:B------:R-:W-:Y:S01]  /*95700*/  @P1 LOP3.LUT R23, R23, 0x8, RZ, 0xfc, !PT ;  /* 0x0000000817171812 */ /* 0x000fe200078efcff */
[----:B------:R-:W2:Y:S01]  /*95710*/  LDL.LU R2, [R1+0x244] ;  /* 0x0002440001027983 */ /* 0x000ea20000300800 */
[----:B----4-:R-:W-:Y:S01]  /*95720*/  ISETP.LT.AND P1, PT, R22, UR41, !P6 ;  /* 0x0000002916007c0c */ /* 0x010fe2000f721270 */
[----:B------:R-:W4:Y:S02]  /*95730*/  LDCU UR41, c[0x0][0x39c] ;  /* 0x00007380ff2977ac */ /* 0x000f240008000800 */
[----:B------:R-:W4:Y:S01]  /*95740*/  LDL.LU R22, [R1+0x24c4] ;  /* 0x0024c40001167983 */ /* 0x000f220000300800 */
[----:B------:R-:W-:-:S05]  /*95750*/  LOP3.LUT R23, R23, 0xfffffffb, RZ, 0xc0, !PT ;  /* 0xfffffffb17177812 */ /* 0x000fca00078ec0ff */
[----:B------:R-:W-:Y:S02]  /*95760*/  @P0 LOP3.LUT R23, R23, 0x4, RZ, 0xfc, !PT ;  /* 0x0000000417170812 */ /* 0x000fe400078efcff */
[----:B-1----:R-:W-:Y:S01]  /*95770*/  ISETP.LT.AND P0, PT, R7, UR77, !P6 ;  /* 0x0000004d07007c0c */ /* 0x002fe2000f701270 */
[----:B------:R-:W1:Y:S01]  /*95780*/  LDCU UR77, c[0x0][0x39c] ;  /* 0x00007380ff4d77ac */ /* 0x000e620008000800 */
[----:B------:R-:W4:Y:S04]  /*95790*/  LDL.LU R7, [R1+0x240] ;  /* 0x0002400001077983 */ /* 0x000f280000300800 */
[----:B------:R-:W4:Y:S01]  /*957a0*/  LDL.LU R6, [R1+0x23c] ;  /* 0x00023c0001067983 */ /* 0x000f220000300800 */
[----:B---3--:R-:W-:Y:S01]  /*957b0*/  ISETP.LT.AND P2, PT, R8, UR40, !P6 ;  /* 0x0000002808007c0c */ /* 0x008fe2000f741270 */
[----:B------:R-:W2:Y:S02]  /*957c0*/  LDCU UR40, c[0x0][0x39c] ;  /* 0x00007380ff2877ac */ /* 0x000ea40008000800 */
[----:B------:R-:W3:Y:S01]  /*957d0*/  LDL.LU R8, [R1+0x238] ;  /* 0x0002380001087983 */ /* 0x000ee20000300800 */
[----:B------:R-:W-:-:S04]  /*957e0*/  LOP3.LUT R23, R23, 0xfffffffd, RZ, 0xc0, !PT ;  /* 0xfffffffd17177812 */ /* 0x000fc800078ec0ff */
[----:B------:R-:W-:-:S04]  /*957f0*/  @P0 LOP3.LUT R23, R23, 0x2, RZ, 0xfc, !PT ;  /* 0x0000000217170812 */ /* 0x000fc800078efcff */
[----:B------:R-:W-:Y:S02]  /*95800*/  LOP3.LUT R23, R23, 0xfffffffe, RZ, 0xc0, !PT ;  /* 0xfffffffe17177812 */ /* 0x000fe400078ec0ff */
[----:B0-----:R-:W-:Y:S01]  /*95810*/  ISETP.LT.AND P0, PT, R0, UR4, !P6 ;  /* 0x0000000400007c0c */ /* 0x001fe2000f701270 */
[----:B------:R-:W0:Y:S01]  /*95820*/  LDCU UR4, c[0x0][0x39c] ;  /* 0x00007380ff0477ac */ /* 0x000e220008000800 */
[----:B------:R-:W3:Y:S01]  /*95830*/  LDL.LU R0, [R1+0x234] ;  /* 0x0002340001007983 */ /* 0x000ee20000300800 */
[----:B------:R-:W-:-:S05]  /*95840*/  @P2 LOP3.LUT R23, R23, 0x1, RZ, 0xfc, !PT ;  /* 0x0000000117172812 */ /* 0x000fca00078efcff */
[----:B------:R0:W-:Y:S01]  /*95850*/  STL [R1+0x2408], R23 ;  /* 0x0024081701007387 */ /* 0x0001e20000100800 */
[----:B--2---:R-:W-:Y:S01]  /*95860*/  ISETP.LT.AND P2, PT, R5, UR40, !P6 ;  /* 0x0000002805007c0c */ /* 0x004fe2000f741270 */
[----:B------:R-:W2:Y:S01]  /*95870*/  LDCU UR40, c[0x0][0x39c] ;  /* 0x00007380ff2877ac */ /* 0x000ea20008000800 */
[----:B----4-:R-:W-:-:S04]  /*95880*/  LOP3.LUT R22, R22, 0x7fffffff, RZ, 0xc0, !PT ;  /* 0x7fffffff16167812 */ /* 0x010fc800078ec0ff */
[----:B------:R-:W-:Y:S02]  /*95890*/  @P1 LOP3.LUT R22, R22, 0x80000000, RZ, 0xfc, !PT ;  /* 0x8000000016161812 */ /* 0x000fe400078efcff */
[----:B------:R-:W-:Y:S01]  /*958a0*/  ISETP.LT.AND P1, PT, R16, UR41, !P6 ;  /* 0x0000002910007c0c */ /* 0x000fe2000f721270 */
[----:B------:R-:W3:Y:S01]  /*958b0*/  LDCU UR41, c[0x0][0x39c] ;  /* 0x00007380ff2977ac */ /* 0x000ee20008000800 */
[----:B------:R-:W4:Y:S01]  /*958c0*/  LDL.LU R16, [R1+0x230] ;  /* 0x0002300001107983 */ /* 0x000f220000300800 */
[----:B------:R-:W-:-:S03]  /*958d0*/  LOP3.LUT R22, R22, 0xbfffffff, RZ, 0xc0, !PT ;  /* 0xbfffffff16167812 */ /* 0x000fc600078ec0ff */
[----:B------:R-:W4:Y:S01]  /*958e0*/  LDL.LU R5, [R1+0x7e4] ;  /* 0x0007e40001057983 */ /* 0x000f220000300800 */
[----:B------:R-:W-:Y:S02]  /*958f0*/  @P0 LOP3.LUT R22, R22, 0x40000000, RZ, 0xfc, !PT ;  /* 0x4000000016160812 */ /* 0x000fe400078efcff */
[----:B-1----:R-:W-:Y:S01]  /*95900*/  ISETP.LT.AND P0, PT, R4, UR77, !P6 ;  /* 0x0000004d04007c0c */ /* 0x002fe2000f701270 */
[----:B------:R-:W1:Y:S01]  /*95910*/  LDCU UR77, c[0x0][0x39c] ;  /* 0x00007380ff4d77ac */ /* 0x000e620008000800 */
[----:B------:R-:W-:-:S11]  /*95920*/  LOP3.LUT R22, R22, 0xdfffffff, RZ, 0xc0, !PT ;  /* 0xdfffffff16167812 */ /* 0x000fd600078ec0ff */
[----:B------:R-:W-:-:S04]  /*95930*/  @P0 LOP3.LUT R22, R22, 0x20000000, RZ, 0xfc, !PT ;  /* 0x2000000016160812 */ /* 0x000fc800078efcff */
[----:B------:R-:W-:-:S04]  /*95940*/  LOP3.LUT R22, R22, 0xefffffff, RZ, 0xc0, !PT ;  /* 0xefffffff16167812 */ /* 0x000fc800078ec0ff */
[----:B------:R-:W-:Y:S02]  /*95950*/  @P2 LOP3.LUT R22, R22, 0x10000000, RZ, 0xfc, !PT ;  /* 0x1000000016162812 */ /* 0x000fe400078efcff */
[----:B0-----:R-:W-:Y:S01]  /*95960*/  ISETP.LT.AND P0, PT, R2, UR4, !P6 ;  /* 0x0000000402007c0c */ /* 0x001fe2000f701270 */
[----:B------:R-:W0:Y:S01]  /*95970*/  LDCU UR4, c[0x0][0x39c] ;  /* 0x00007380ff0477ac */ /* 0x000e220008000800 */
[----:B------:R-:W-:Y:S01]  /*95980*/  LOP3.LUT R22, R22, 0xf7ffffff, RZ, 0xc0, !PT ;  /* 0xf7ffffff16167812 */ /* 0x000fe200078ec0ff */
[----:B------:R-:W4:Y:S03]  /*95990*/  LDL.LU R2, [R1+0x22c] ;  /* 0x00022c0001027983 */ /* 0x000f260000300800 */
[----:B------:R-:W-:-:S04]  /*959a0*/  @P1 LOP3.LUT R22, R22, 0x8000000, RZ, 0xfc, !PT ;  /* 0x0800000016161812 */ /* 0x000fc800078efcff */
[----:B------:R-:W-:-:S04]  /*959b0*/  LOP3.LUT R22, R22, 0xfbffffff, RZ, 0xc0, !PT ;  /* 0xfbffffff16167812 */ /* 0x000fc800078ec0ff */
[----:B------:R-:W-:Y:S02]  /*959c0*/  @P0 LOP3.LUT R22, R22, 0x4000000, RZ, 0xfc, !PT ;  /* 0x0400000016160812 */ /* 0x000fe400078efcff */
[----:B-1----:R-:W-:Y:S01]  /*959d0*/  ISETP.LT.AND P0, PT, R7, UR77, !P6 ;  /* 0x0000004d07007c0c */ /* 0x002fe2000f701270 */
[----:B------:R-:W4:Y:S01]  /*959e0*/  LDCU UR77, c[0x0][0x39c] ;  /* 0x00007380ff4d77ac */ /* 0x000f220008000800 */
[----:B------:R-:W4:Y:S01]  /*959f0*/  LDL.LU R7, [R1+0x228] ;  /* 0x0002280001077983 */ /* 0x000f220000300800 */
[----:B---3--:R-:W-:Y:S02]  /*95a00*/  ISETP.LT.AND P1, PT, R8, UR41, !P6 ;  /* 0x0000002908007c0c */ /* 0x008fe4000f721270 */
[----:B--2---:R-:W-:Y:S01]  /*95a10*/  ISETP.LT.AND P2, PT, R6, UR40, !P6 ;  /* 0x0000002806007c0c */ /* 0x004fe2000f741270 */
[----:B------:R-:W2:Y:S01]  /*95a20*/  LDL.LU R8, [R1+0x224] ;  /* 0x0002240001087983 */ /* 0x000ea20000300800 */
[----:B------:R-:W-:Y:S01]  /*95a30*/  LOP3.LUT R22, R22, 0xfdffffff, RZ, 0xc0, !PT ;  /* 0xfdffffff16167812 */ /* 0x000fe200078ec0ff */
[----:B------:R-:W1:Y:S02]  /*95a40*/  LDCU UR40, c[0x0][0x39c] ;  /* 0x00007380ff2877ac */ /* 0x000e640008000800 */
[----:B------:R-:W3:Y:S01]  /*95a50*/  LDL.LU R26, [R1+0x220] ;  /* 0x00022000011a7983 */ /* 0x000ee20000300800 */
[----:B------:R-:W1:Y:S03]  /*95a60*/  LDCU UR41, c[0x0][0x39c] ;  /* 0x00007380ff2977ac */ /* 0x000e660008000800 */
[----:B------:R-:W2:Y:S01]  /*95a70*/  LDL.LU R6, [R1+0x7e8] ;  /* 0x0007e80001067983 */ /* 0x000ea20000300800 */
[----:B------:R-:W-:-:S02]  /*95a80*/  @P0 LOP3.LUT R22, R22, 0x2000000, RZ, 0xfc, !PT ;  /* 0x0200000016160812 */ /* 0x000fc400078efcff */
[----:B0-----:R-:W-:Y:S01]  /*95a90*/  ISETP.LT.AND P0, PT, R0, UR4, !P6 ;  /* 0x0000000400007c0c */ /* 0x001fe2000f701270 */
[----:B------:R-:W3:Y:S01]  /*95aa0*/  LDL.LU R27, [R1+0x21c] ;  /* 0x00021c00011b7983 */ /* 0x000ee20000300800 */
[----:B------:R-:W-:Y:S01]  /*95ab0*/  LOP3.LUT R22, R22, 0xfeffffff, RZ, 0xc0, !PT ;  /* 0xfeffffff16167812 */ /* 0x000fe200078ec0ff */
[----:B------:R-:W2:Y:S02]  /*95ac0*/  LDCU UR4, c[0x0][0x39c] ;  /* 0x00007380ff0477ac */ /* 0x000ea40008000800 */
[----:B------:R-:W3:Y:S01]  /*95ad0*/  LDL.LU R0, [R1+0xf88] ;  /* 0x000f880001007983 */ /* 0x000ee20000300800 */
[----:B------:R-:W-:-:S03]  /*95ae0*/  @P2 LOP3.LUT R22, R22, 0x1000000, RZ, 0xfc, !PT ;  /* 0x0100000016162812 */ /* 0x000fc600078efcff */
[----:B------:R-:W3:Y:S01]  /*95af0*/  LDL.LU R4, [R1+0x218] ;  /* 0x0002180001047983 */ /* 0x000ee20000300800 */
[----:B------:R-:W-:-:S04]  /*95b00*/  LOP3.LUT R22, R22, 0xff7fffff, RZ, 0xc0, !PT ;  /* 0xff7fffff16167812 */ /* 0x000fc800078ec0ff */
[----:B------:R-:W-:-:S04]  /*95b10*/  @P1 LOP3.LUT R22, R22, 0x800000, RZ, 0xfc, !PT ;  /* 0x0080000016161812 */ /* 0x000fc800078efcff */
[----:B------:R-:W-:-:S04]  /*95b20*/  LOP3.LUT R22, R22, 0xffbfffff, RZ, 0xc0, !PT ;  /* 0xffbfffff16167812 */ /* 0x000fc800078ec0ff */
[----:B------:R-:W-:-:S04]  /*95b30*/  @P0 LOP3.LUT R22, R22, 0x400000, RZ, 0xfc, !PT ;  /* 0x0040000016160812 */ /* 0x000fc800078efcff */
[----:B------:R-:W-:Y:S02]  /*95b40*/  LOP3.LUT R22, R22, 0xffdfffff, RZ, 0xc0, !PT ;  /* 0xffdfffff16167812 */ /* 0x000fe400078ec0ff */
[----:B----4-:R-:W-:Y:S02]  /*95b50*/  ISETP.LT.AND P1, PT, R16, UR77, !P6 ;  /* 0x0000004d10007c0c */ /* 0x010fe4000f721270 */
[----:B------:R-:W4:Y:S01]  /*95b60*/  LDL.LU R16, [R1+0xe88] ;  /* 0x000e880001107983 */ /* 0x000f220000300800 */
[----:B------:R-:W-:-:S03]  /*95b70*/  R2UR.FILL UR77, R5 ;  /* 0x00000000054d72ca */ /* 0x000fc600004e0000 */
[----:B------:R-:W4:Y:S07]  /*95b80*/  LDL.LU R5, [R1+0x214] ;  /* 0x0002140001057983 */ /* 0x000f2e0000300800 */
[----:B------:R-:W-:Y:S02]  /*95b90*/  @P1 LOP3.LUT R22, R22, 0x200000, RZ, 0xfc, !PT ;  /* 0x0020000016161812 */ /* 0x000fe400078efcff */
[----:B-1----:R-:W-:Y:S02]  /*95ba0*/  ISETP.LT.AND P0, PT, R2, UR40, !P6 ;  /* 0x0000002802007c0c */ /* 0x002fe4000f701270 */
[----:B------:R-:W-:-:S02]  /*95bb0*/  R2UR.FILL UR40, R19 ;  /* 0x00000000132872ca */ /* 0x000fc400004e0000 */
[----:B------:R-:W4:Y:S04]  /*95bc0*/  LDL.LU R19, [R1+0x24c0] ;  /* 0x0024c00001137983 */ /* 0x000f280000300800 */
[----:B------:R-:W4:Y:S01]  /*95bd0*/  LDL.LU R2, [R1+0x210] ;  /* 0x0002100001027983 */ /* 0x000f220000300800 */
[----:B------:R-:W-:Y:S02]  /*95be0*/  ISETP.LT.AND P1, PT, R7, UR41, !P6 ;  /* 0x0000002907007c0c */ /* 0x000fe4000f721270 */
[----:B------:R-:W-:Y:S02]  /*95bf0*/  R2UR.FILL UR41, R20 ;  /* 0x00000000142972ca */ /* 0x000fe400004e0000 */
[----:B------:R-:W4:Y:S04]  /*95c00*/  LDL.LU R20, [R1+0x24bc] ;  /* 0x0024bc0001147983 */ /* 0x000f280000300800 */
[----:B------:R-:W4:Y:S01]  /*95c10*/  LDL.LU R7, [R1+0x20c] ;  /* 0x00020c0001077983 */ /* 0x000f220000300800 */
[----:B------:R-:W-:-:S04]  /*95c20*/  LOP3.LUT R22, R22, 0xffefffff, RZ, 0xc0, !PT ;  /* 0xffefffff16167812 */ /* 0x000fc800078ec0ff */
[----:B------:R-:W-:Y:S02]  /*95c30*/  @P0 LOP3.LUT R22, R22, 0x100000, RZ, 0xfc, !PT ;  /* 0x0010000016160812 */ /* 0x000fe400078efcff */
[----:B--2---:R-:W-:Y:S02]  /*95c40*/  ISETP.LT.AND P0, PT, R8, UR4, !P6 ;  /* 0x0000000408007c0c */ /* 0x004fe4000f701270 */
[----:B------:R-:W-:Y:S02]  /*95c50*/  R2UR.FILL UR4, R21 ;  /* 0x00000000150472ca */ /* 0x000fe400004e0000 */
[----:B------:R-:W2:Y:S01]  /*95c60*/  LDL.LU R21, [R1+0x24b8] ;  /* 0x0024b80001157983 */ /* 0x000ea20000300800 */
[----:B------:R-:W-:-:S03]  /*95c70*/  LOP3.LUT R22, R22, 0xfff7ffff, RZ, 0xc0, !PT ;  /* 0xfff7ffff16167812 */ /* 0x000fc600078ec0ff */
[----:B------:R-:W2:Y:S01]  /*95c80*/  LDL.LU R8, [R1+0x208] ;  /* 0x0002080001087983 */ /* 0x000ea20000300800 */
[----:B------:R-:W-:-:S06]  /*95c90*/  @P1 LOP3.LUT R22, R22, 0x80000, RZ, 0xfc, !PT ;  /* 0x0008000016161812 */ /* 0x000fcc00078efcff */
[----:B---3--:R-:W-:Y:S02]  /*95ca0*/  ISETP.LT.AND P1, PT, R26, UR4, !P6 ;  /* 0x000000041a007c0c */ /* 0x008fe4000f721270 */
[----:B------:R-:W-:Y:S02]  /*95cb0*/  R2UR.FILL UR4, R6 ;  /* 0x00000000060472ca */ /* 0x000fe400004e0000 */
[----:B------:R-:W3:Y:S01]  /*95cc0*/  LDL.LU R6, [R1+0x204] ;  /* 0x0002040001067983 */ /* 0x000ee20000300800 */
[----:B------:R-:W-:-:S04]  /*95cd0*/  LOP3.LUT R22, R22, 0xfffbffff, RZ, 0xc0, !PT ;  /* 0xfffbffff16167812 */ /* 0x000fc800078ec0ff */
[----:B------:R-:W-:Y:S02]  /*95ce0*/  @P0 LOP3.LUT R22, R22, 0x40000, RZ, 0xfc, !PT ;  /* 0x0004000016160812 */ /* 0x000fe400078efcff */
[----:B------:R-:W-:Y:S02]  /*95cf0*/  ISETP.LT.AND P0, PT, R27, UR41, !P6 ;  /* 0x000000291b007c0c */ /* 0x000fe4000f701270 */
[----:B------:R-:W-:Y:S02]  /*95d00*/  R2UR.FILL UR41, R0 ;  /* 0x00000000002972ca */ /* 0x000fe400004e0000 */
[----:B------:R-:W3:Y:S01]  /*95d10*/  LDL.LU R0, [R1+0x200] ;  /* 0x0002000001007983 */ /* 0x000ee20000300800 */
[----:B------:R-:W-:-:S04]  /*95d20*/  LOP3.LUT R22, R22, 0xfffdffff, RZ, 0xc0, !PT ;  /* 0xfffdffff16167812 */ /* 0x000fc800078ec0ff */
[----:B------:R-:W-:Y:S02]  /*95d30*/  @P1 LOP3.LUT R22, R22, 0x20000, RZ, 0xfc, !PT ;  /* 0x0002000016161812 */ /* 0x000fe400078efcff */
[----:B------:R-:W-:Y:S02]  /*95d40*/  ISETP.LT.AND P1, PT, R4, UR40, !P6 ;  /* 0x0000002804007c0c */ /* 0x000fe4000f721270 */
[----:B------:R-:W-:-:S04]  /*95d50*/  LOP3.LUT R22, R22, 0xfffeffff, RZ, 0xc0, !PT ;  /* 0xfffeffff16167812 */ /* 0x000fc800078ec0ff */
[----:B------:R-:W-:-:S04]  /*95d60*/  @P0 LOP3.LUT R22, R22, 0x10000, RZ, 0xfc, !PT ;  /* 0x0001000016160812 */ /* 0x000fc800078efcff */
[----:B------:R-:W-:-:S04]  /*95d70*/  LOP3.LUT R22, R22, 0xffff7fff, RZ, 0xc0, !PT ;  /* 0xffff7fff16167812 */ /* 0x000fc800078ec0ff */
[----:B------:R-:W-:-:S04]  /*95d80*/  @P1 LOP3.LUT R22, R22, 0x8000, RZ, 0xfc, !PT ;  /* 0x0000800016161812 */ /* 0x000fc800078efcff */
[----:B------:R-:W-:Y:S02]  /*95d90*/  LOP3.LUT R22, R22, 0xffffbfff, RZ, 0xc0, !PT ;  /* 0xffffbfff16167812 */ /* 0x000fe400078ec0ff */
[----:B----4-:R-:W-:Y:S02]  /*95da0*/  R2UR.FILL UR40, R16 ;  /* 0x00000000102872ca */ /* 0x010fe400004e0000 */
[----:B------:R-:W4:Y:S01]  /*95db0*/  LDL.LU R16, [R1+0x1fc] ;  /* 0x0001fc0001107983 */ /* 0x000f220000300800 */
[----:B------:R-:W-:Y:S01]  /*95dc0*/  ISETP.LT.AND P0, PT, R5, UR77, !P6 ;  /* 0x0000004d05007c0c */ /* 0x000fe2000f701270 */
[----:B------:R-:W0:Y:S02]  /*95dd0*/  LDCU UR77, c[0x0][0x39c] ;  /* 0x00007380ff4d77ac */ /* 0x000e240008000800 */
[----:B------:R-:W4:Y:S10]  /*95de0*/  LDL.LU R5, [R1+0x1f8] ;  /* 0x0001f80001057983 */ /* 0x000f340000300800 */
[----:B------:R-:W-:-:S02]  /*95df0*/  @P0 LOP3.LUT R22, R22, 0x4000, RZ, 0xfc, !PT ;  /* 0x0000400016160812 */ /* 0x000fc400078efcff */
[----:B------:R-:W-:Y:S01]  /*95e00*/  ISETP.LT.AND P1, PT, R2, UR76, !P6 ;  /* 0x0000004c02007c0c */ /* 0x000fe2000f721270 */
[----:B------:R-:W1:Y:S01]  /*95e10*/  LDCU UR76, c[0x0][0x39c] ;  /* 0x00007380ff4c77ac */ /* 0x000e620008000800 */
[----:B------:R-:W4:Y:S01]  /*95e20*/  LDL.LU R2, [R1+0x1f4] ;  /* 0x0001f40001027983 */ /* 0x000f220000300800 */
[----:B------:R-:W-:Y:S01]  /*95e30*/  ISETP.LT.AND P0, PT, R7, UR75, !P6 ;  /* 0x0000004b07007c0c */ /* 0x000fe2000f701270 */
[----:B------:R-:W0:Y:S02]  /*95e40*/  LDCU UR75, c[0x0][0x39c] ;  /* 0x00007380ff4b77ac */ /* 0x000e240008000800 */
[----:B------:R-:W4:Y:S01]  /*95e50*/  LDL.LU R7, [R1+0x1f0] ;  /* 0x0001f00001077983 */ /* 0x000f220000300800 */
[----:B------:R-:W-:-:S06]  /*95e60*/  LOP3.LUT R22, R22, 0xffffdfff, RZ, 0xc0, !PT ;  /* 0xffffdfff16167812 */ /* 0x000fcc00078ec0ff */
[----:B------:R-:W-:-:S04]  /*95e70*/  @P1 LOP3.LUT R22, R22, 0x2000, RZ, 0xfc, !PT ;  /* 0x0000200016161812 */ /* 0x000fc800078efcff */
[----:B------:R-:W-:Y:S02]  /*95e80*/  LOP3.LUT R22, R22, 0xffffefff, RZ, 0xc0, !PT ;  /* 0xffffefff16167812 */ /* 0x000fe400078ec0ff */
[----:B--2---:R-:W-:Y:S01]  /*95e90*/  ISETP.LT.AND P1, PT, R8, UR74, !P6 ;  /* 0x0000004a08007c0c */ /* 0x004fe2000f721270 */
[----:B------:R-:W2:Y:S01]  /*95ea0*/  LDCU UR74, c[0x0][0x39c] ;  /* 0x00007380ff4a77ac */ /* 0x000ea20008000800 */
[----:B------:R-:W2:Y:S01]  /*95eb0*/  LDL.LU R8, [R1+0x1ec] ;  /* 0x0001ec0001087983 */ /* 0x000ea20000300800 */
[----:B------:R-:W-:-:S04]  /*95ec0*/  @P0 LOP3.LUT R22, R22, 0x1000, RZ, 0xfc, !PT ;  /* 0x0000100016160812 */ /* 0x000fc800078efcff */
[----:B------:R-:W-:Y:S02]  /*95ed0*/  LOP3.LUT R22, R22, 0xfffff7ff, RZ, 0xc0, !PT ;  /* 0xfffff7ff16167812 */ /* 0x000fe400078ec0ff */
[----:B---3--:R-:W-:Y:S01]  /*95ee0*/  ISETP.LT.AND P0, PT, R6, UR73, !P6 ;  /* 0x0000004906007c0c */ /* 0x008fe2000f701270 */
[----:B------:R-:W3:Y:S01]  /*95ef0*/  LDCU UR73, c[0x0][0x39c] ;  /* 0x00007380ff4977ac */ /* 0x000ee20008000800 */
[----:B------:R-:W3:Y:S02]  /*95f00*/  LDL.LU R6, [R1+0x1e8] ;  /* 0x0001e80001067983 */ /* 0x000ee40000300800 */
[----:B------:R-:W-:Y:S02]  /*95f10*/  @P1 LOP3.LUT R22, R22, 0x800, RZ, 0xfc, !PT ;  /* 0x0000080016161812 */ /* 0x000fe400078efcff */
[----:B------:R-:W-:Y:S01]  /*95f20*/  ISETP.LT.AND P1, PT, R0, UR72, !P6 ;  /* 0x0000004800007c0c */ /* 0x000fe2000f721270 */
        /* <DEDUP_REMOVED lines=8> */
[----:B------:R-:W4:Y:S01]  /*95fb0*/  LDCU UR71, c[0x0][0x39c] ;  /* 0x00007380ff4777ac */ /* 0x000f220008000800 */
[----:B------:R-:W4:Y:S01]  /*95fc0*/  LDL.LU R16, [R1+0x1e0] ;  /* 0x0001e00001107983 */ /* 0x000f220000300800 */
[----:B------:R-:W-:Y:S01]  /*95fd0*/  ISETP.LT.AND P1, PT, R5, UR70, !P6 ;  /* 0x0000004605007c0c */ /* 0x000fe2000f721270 */
[----:B------:R-:W0:Y:S09]  /*95fe0*/  LDCU UR70, c[0x0][0x39c] ;  /* 0x00007380ff4677ac */ /* 0x000e320008000800 */
[----:B------:R-:W-:-:S04]  /*95ff0*/  @P0 LOP3.LUT R22, R22, 0x100, RZ, 0xfc, !PT ;  /* 0x0000010016160812 */ /* 0x000fc800078efcff */
[----:B------:R-:W-:-:S04]  /*96000*/  LOP3.LUT R22, R22, 0xffffff7f, RZ, 0xc0, !PT ;  /* 0xffffff7f16167812 */ /* 0x000fc800078ec0ff */
[----:B------:R-:W-:Y:S02]  /*96010*/  @P1 LOP3.LUT R22, R22, 0x80, RZ, 0xfc, !PT ;  /* 0x0000008016161812 */ /* 0x000fe400078efcff */
[----:B------:R-:W-:Y:S01]  /*96020*/  ISETP.LT.AND P0, PT, R2, UR69, !P6 ;  /* 0x0000004502007c0c */ /* 0x000fe2000f701270 */
[----:B------:R-:W0:Y:S01]  /*96030*/  LDCU UR69, c[0x0][0x39c] ;  /* 0x00007380ff4577ac */ /* 0x000e220008000800 */
        /* <DEDUP_REMOVED lines=9> */
[----:B------:R-:W-:Y:S01]  /*960d0*/  @P1 LOP3.LUT R22, R22, 0x20, RZ, 0xfc, !PT ;  /* 0x0000002016161812 */ /* 0x000fe200078efcff */
[----:B------:R-:W2:Y:S03]  /*960e0*/  LDL.LU R8, [R1+0x1d0] ;  /* 0x0001d00001087983 */ /* 0x000ea60000300800 */
[----:B------:R-:W-:Y:S01]  /*960f0*/  LOP3.LUT R22, R22, 0xffffffef, RZ, 0xc0, !PT ;  /* 0xffffffef16167812 */ /* 0x000fe200078ec0ff */
[----:B------:R-:W2:Y:S01]  /*96100*/  LDL.LU R5, [R1+0x1cc] ;  /* 0x0001cc0001057983 */ /* 0x000ea20000300800 */
[----:B---3--:R-:W-:Y:S01]  /*96110*/  ISETP.LT.AND P1, PT, R6, UR66, !P6 ;  /* 0x0000004206007c0c */ /* 0x008fe2000f721270 */
[----:B------:R-:W3:Y:S04]  /*96120*/  LDCU UR66, c[0x0][0x39c] ;  /* 0x00007380ff4277ac */ /* 0x000ee80008000800 */
[----:B------:R-:W-:-:S04]  /*96130*/  @P0 LOP3.LUT R22, R22, 0x10, RZ, 0xfc, !PT ;  /* 0x0000001016160812 */ /* 0x000fc800078efcff */
[----:B------:R-:W-:Y:S02]  /*96140*/  LOP3.LUT R22, R22, 0xfffffff7, RZ, 0xc0, !PT ;  /* 0xfffffff716167812 */ /* 0x000fe400078ec0ff */
[----:B------:R-:W-:Y:S01]  /*96150*/  ISETP.LT.AND P0, PT, R0, UR65, !P6 ;  /* 0x0000004100007c0c */ /* 0x000fe2000f701270 */
[----:B------:R-:W0:Y:S01]  /*96160*/  LDCU UR65, c[0x0][0x39c] ;  /* 0x00007380ff4177ac */ /* 0x000e220008000800 */
[----:B------:R-:W-:Y:S01]  /*96170*/  @P1 LOP3.LUT R22, R22, 0x8, RZ, 0xfc, !PT ;  /* 0x0000000816161812 */ /* 0x000fe200078efcff */
[----:B------:R-:W2:Y:S03]  /*96180*/  LDL.LU R0, [R1+0x1c8] ;  /* 0x0001c80001007983 */ /* 0x000ea60000300800 */
[----:B------:R-:W-:-:S07]  /*96190*/  LOP3.LUT R22, R22, 0xfffffffb, RZ, 0xc0, !PT ;  /* 0xfffffffb16167812 */ /* 0x000fce00078ec0ff */
[----:B------:R-:W-:Y:S02]  /*961a0*/  @P0 LOP3.LUT R22, R22, 0x4, RZ, 0xfc, !PT ;  /* 0x0000000416160812 */ /* 0x000fe400078efcff */
[----:B------:R-:W-:Y:S01]  /*961b0*/  ISETP.LT.AND P0, PT, R21, UR63, !P6 ;  /* 0x0000003f15007c0c */ /* 0x000fe2000f701270 */
[----:B------:R-:W0:Y:S01]  /*961c0*/  LDCU UR63, c[0x0][0x39c] ;  /* 0x00007380ff3f77ac */ /* 0x000e220008000800 */
[----:B------:R-:W-:Y:S02]  /*961d0*/  LOP3.LUT R22, R22, 0xfffffffd, RZ, 0xc0, !PT ;  /* 0xfffffffd16167812 */ /* 0x000fe400078ec0ff */
[----:B----4-:R-:W-:Y:S01]  /*961e0*/  ISETP.LT.AND P1, PT, R16, UR64, !P6 ;  /* 0x0000004010007c0c */ /* 0x010fe2000f721270 */
[----:B------:R-:W4:Y:S01]  /*961f0*/  LDCU UR64, c[0x0][0x39c] ;  /* 0x00007380ff4077ac */ /* 0x000f220008000800 */
[----:B------:R-:W2:Y:S04]  /*96200*/  LDL.LU R16, [R1+0x1c4] ;  /* 0x0001c40001107983 */ /* 0x000ea80000300800 */
[----:B------:R-:W2:Y:S04]  /*96210*/  LDL.LU R21, [R1+0x24b4] ;  /* 0x0024b40001157983 */ /* 0x000ea80000300800 */
[----:B------:R-:W3:Y:S03]  /*96220*/  LDL.LU R6, [R1+0x1c0] ;  /* 0x0001c00001067983 */ /* 0x000ee60000300800 */
[----:B------:R-:W-:-:S04]  /*96230*/  @P1 LOP3.LUT R22, R22, 0x2, RZ, 0xfc, !PT ;  /* 0x0000000216161812 */ /* 0x000fc800078efcff */
[----:B------:R-:W-:-:S04]  /*96240*/  LOP3.LUT R22, R22, 0xfffffffe, RZ, 0xc0, !PT ;  /* 0xfffffffe16167812 */ /* 0x000fc800078ec0ff */
[----:B------:R-:W-:Y:S02]  /*96250*/  @P0 LOP3.LUT R22, R22, 0x1, RZ, 0xfc, !PT ;  /* 0x0000000116160812 */ /* 0x000fe400078efcff */
[----:B------:R-:W-:Y:S01]  /*96260*/  ISETP.LT.AND P1, PT, R2, UR62, !P6 ;  /* 0x0000003e02007c0c */ /* 0x000fe2000f721270 */
[----:B------:R-:W0:Y:S01]  /*96270*/  LDCU UR62, c[0x0][0x39c] ;  /* 0x00007380ff3e77ac */ /* 0x000e220008000800 */
[----:B------:R-:W3:Y:S01]  /*96280*/  LDL.LU R2, [R1+0x1bc] ;  /* 0x0001bc0001027983 */ /* 0x000ee20000300800 */
[----:B------:R-:W-:Y:S01]  /*96290*/  ISETP.LT.AND P0, PT, R7, UR61, !P6 ;  /* 0x0000003d07007c0c */ /* 0x000fe2000f701270 */
[----:B------:R-:W0:Y:S02]  /*962a0*/  LDCU UR61, c[0x0][0x39c] ;  /* 0x00007380ff3d77ac */ /* 0x000e240008000800 */
[----:B------:R-:W4:Y:S01]  /*962b0*/  LDL.LU R7, [R1+0x1b8] ;  /* 0x0001b80001077983 */ /* 0x000f220000300800 */
[----:B--2---:R-:W-:-:S06]  /*962c0*/  LOP3.LUT R21, R21, 0x7fffffff, RZ, 0xc0, !PT ;  /* 0x7fffffff15157812 */ /* 0x004fcc00078ec0ff */
[----:B------:R-:W-:Y:S02]  /*962d0*/  @P1 LOP3.LUT R21, R21, 0x80000000, RZ, 0xfc, !PT ;  /* 0x8000000015151812 */ /* 0x000fe400078efcff */
[----:B------:R-:W-:Y:S01]  /*962e0*/  ISETP.LT.AND P1, PT, R8, UR60, !P6 ;  /* 0x0000003c08007c0c */ /* 0x000fe2000f721270 */
[----:B------:R-:W2:Y:S01]  /*962f0*/  LDCU UR60, c[0x0][0x39c] ;  /* 0x00007380ff3c77ac */ /* 0x000ea20008000800 */
[----:B------:R-:W2:Y:S01]  /*96300*/  LDL.LU R8, [R1+0x1b4] ;  /* 0x0001b40001087983 */ /* 0x000ea20000300800 */
[----:B------:R-:W-:-:S04]  /*96310*/  LOP3.LUT R21, R21, 0xbfffffff, RZ, 0xc0, !PT ;  /* 0xbfffffff15157812 */ /* 0x000fc800078ec0ff */
[----:B------:R-:W-:Y:S02]  /*96320*/  @P0 LOP3.LUT R21, R21, 0x40000000, RZ, 0xfc, !PT ;  /* 0x4000000015150812 */ /* 0x000fe400078efcff */
[----:B------:R-:W-:Y:S01]  /*96330*/  ISETP.LT.AND P0, PT, R5, UR59, !P6 ;  /* 0x0000003b05007c0c */ /* 0x000fe2000f701270 */
[----:B------:R-:W0:Y:S01]  /*96340*/  LDCU UR59, c[0x0][0x39c] ;  /* 0x00007380ff3b77ac */ /* 0x000e220008000800 */
        /* <DEDUP_REMOVED lines=13> */
[----:B---3--:R-:W-:Y:S01]  /*96420*/  ISETP.LT.AND P1, PT, R6, UR56, !P6 ;  /* 0x0000003806007c0c */ /* 0x008fe2000f721270 */
[----:B------:R-:W3:Y:S01]  /*96430*/  LDCU UR56, c[0x0][0x39c] ;  /* 0x00007380ff3877ac */ /* 0x000ee20008000800 */
[----:B------:R-:W3:Y:S01]  /*96440*/  LDL.LU R6, [R1+0x1a4] ;  /* 0x0001a40001067983 */ /* 0x000ee20000300800 */
[----:B------:R-:W-:-:S04]  /*96450*/  LOP3.LUT R21, R21, 0xfbffffff, RZ, 0xc0, !PT ;  /* 0xfbffffff15157812 */ /* 0x000fc800078ec0ff */
[----:B------:R-:W-:Y:S02]  /*96460*/  @P0 LOP3.LUT R21, R21, 0x4000000, RZ, 0xfc, !PT ;  /* 0x0400000015150812 */ /* 0x000fe400078efcff */
[----:B------:R-:W-:Y:S01]  /*96470*/  ISETP.LT.AND P0, PT, R2, UR55, !P6 ;  /* 0x0000003702007c0c */ /* 0x000fe2000f701270 */
[----:B------:R-:W0:Y:S01]  /*96480*/  LDCU UR55, c[0x0][0x39c] ;  /* 0x00007380ff3777ac */ /* 0x000e220008000800 */
[----:B------:R-:W3:Y:S01]  /*96490*/  LDL.LU R2, [R1+0x1a0] ;  /* 0x0001a00001027983 */ /* 0x000ee20000300800 */
[----:B------:R-:W-:-:S04]  /*964a0*/  LOP3.LUT R21, R21, 0xfdffffff, RZ, 0xc0, !PT ;  /* 0xfdffffff15157812 */ /* 0x000fc800078ec0ff */
[----:B------:R-:W-:Y:S02]  /*964b0*/  @P1 LOP3.LUT R21, R21, 0x2000000, RZ, 0xfc, !PT ;  /* 0x0200000015151812 */ /* 0x000fe400078efcff */
[----:B----4-:R-:W-:Y:S01]  /*964c0*/  ISETP.LT.AND P1, PT, R7, UR54, !P6 ;  /* 0x0000003607007c0c */ /* 0x010fe2000f721270 */
[----:B------:R-:W4:Y:S01]  /*964d0*/  LDCU UR54, c[0x0][0x39c] ;  /* 0x00007380ff3677ac */ /* 0x000f220008000800 */
        /* <DEDUP_REMOVED lines=8> */
[----:B------:R-:W2:Y:S01]  /*96560*/  LDL.LU R8, [R1+0x198] ;  /* 0x0001980001087983 */ /* 0x000ea20000300800 */
[----:B------:R-:W-:Y:S01]  /*96570*/  ISETP.LT.AND P1, PT, R5, UR52, !P6 ;  /* 0x0000003405007c0c */ /* 0x000fe2000f721270 */
[----:B------:R-:W0:Y:S02]  /*96580*/  LDCU UR52, c[0x0][0x39c] ;  /* 0x00007380ff3477ac */ /* 0x000e240008000800 */
[----:B------:R-:W2:Y:S07]  /*96590*/  LDL.LU R5, [R1+0x194] ;  /* 0x0001940001057983 */ /* 0x000eae0000300800 */
[----:B------:R-:W-:-:S02]  /*965a0*/  @P0 LOP3.LUT R21, R21, 0x400000, RZ, 0xfc, !PT ;  /* 0x0040000015150812 */ /* 0x000fc400078efcff */
        /* <DEDUP_REMOVED lines=67> */
[----:B------:R-:W0:Y:S09]  /*969e0*/  LDCU UR36, c[0x0][0x39c] ;  /* 0x00007380ff2477ac */ /* 0x000e320008000800 */
[----:B------:R-:W-:-:S04]  /*969f0*/  @P0 LOP3.LUT R21, R21, 0x100, RZ, 0xfc, !PT ;  /* 0x0000010015150812 */ /* 0x000fc800078efcff */
[----:B------:R-:W-:Y:S02]  /*96a00*/  LOP3.LUT R21, R21, 0xffffff7f, RZ, 0xc0, !PT ;  /* 0xffffff7f15157812 */ /* 0x000fe400078ec0ff */
[----:B------:R-:W-:Y:S01]  /*96a10*/  ISETP.LT.AND P0, PT, R0, UR35, !P6 ;  /* 0x0000002300007c0c */ /* 0x000fe2000f701270 */
[----:B------:R-:W0:Y:S01]  /*96a20*/  LDCU UR35, c[0x0][0x39c] ;  /* 0x00007380ff2377ac */ /* 0x000e220008000800 */
[----:B------:R-:W2:Y:S01]  /*96a30*/  LDL.LU R0, [R1+0x158] ;  /* 0x0001580001007983 */ /* 0x000ea20000300800 */
[----:B------:R-:W-:-:S04]  /*96a40*/  @P1 LOP3.LUT R21, R21, 0x80, RZ, 0xfc, !PT ;  /* 0x0000008015151812 */ /* 0x000fc800078efcff */
[----:B------:R-:W-:Y:S02]  /*96a50*/  LOP3.LUT R21, R21, 0xffffffbf, RZ, 0xc0, !PT ;  /* 0xffffffbf15157812 */ /* 0x000fe400078ec0ff */
[----:B------:R-:W-:Y:S01]  /*96a60*/  ISETP.LT.AND P1, PT, R16, UR34, !P6 ;  /* 0x0000002210007c0c */ /* 0x000fe2000f721270 */
[----:B------:R-:W0:Y:S01]  /*96a70*/  LDCU UR34, c[0x0][0x39c] ;  /* 0x00007380ff2277ac */ /* 0x000e220008000800 */
[----:B------:R-:W2:Y:S02]  /*96a80*/  LDL.LU R16, [R1+0x154] ;  /* 0x0001540001107983 */ /* 0x000ea40000300800 */
[----:B------:R-:W-:Y:S02]  /*96a90*/  @P0 LOP3.LUT R21, R21, 0x40, RZ, 0xfc, !PT ;  /* 0x0000004015150812 */ /* 0x000fe400078efcff */
[----:B---3--:R-:W-:Y:S01]  /*96aa0*/  ISETP.LT.AND P0, PT, R6, UR33, !P6 ;  /* 0x0000002106007c0c */ /* 0x008fe2000f701270 */
[----:B------:R-:W3:Y:S01]  /*96ab0*/  LDCU UR33, c[0x0][0x39c] ;  /* 0x00007380ff2177ac */ /* 0x000ee20008000800 */
[----:B------:R-:W-:Y:S01]  /*96ac0*/  LOP3.LUT R21, R21, 0xffffffdf, RZ, 0xc0, !PT ;  /* 0xffffffdf15157812 */ /* 0x000fe200078ec0ff */
[----:B------:R-:W3:Y:S04]  /*96ad0*/  LDL.LU R6, [R1+0x150] ;  /* 0x0001500001067983 */ /* 0x000ee80000300800 */
[----:B------:R-:W-:-:S02]  /*96ae0*/  @P1 LOP3.LUT R21, R21, 0x20, RZ, 0xfc, !PT ;  /* 0x0000002015151812 */ /* 0x000fc400078efcff */
[----:B------:R-:W-:Y:S01]  /*96af0*/  ISETP.LT.AND P1, PT, R2, UR32, !P6 ;  /* 0x0000002002007c0c */ /* 0x000fe2000f721270 */
[----:B------:R-:W0:Y:S01]  /*96b00*/  LDCU UR32, c[0x0][0x39c] ;  /* 0x00007380ff2077ac */ /* 0x000e220008000800 */
[----:B------:R-:W-:Y:S01]  /*96b10*/  LOP3.LUT R21, R21, 0xffffffef, RZ, 0xc0, !PT ;  /* 0xffffffef15157812 */ /* 0x000fe200078ec0ff */
[----:B------:R-:W3:Y:S03]  /*96b20*/  LDL.LU R2, [R1+0x14c] ;  /* 0x00014c0001027983 */ /* 0x000ee60000300800 */
[----:B------:R-:W-:Y:S02]  /*96b30*/  @P0 LOP3.LUT R21, R21, 0x10, RZ, 0xfc, !PT ;  /* 0x0000001015150812 */ /* 0x000fe400078efcff */
[----:B----4-:R-:W-:Y:S01]  /*96b40*/  ISETP.LT.AND P0, PT, R7, UR31, !P6 ;  /* 0x0000001f07007c0c */ /* 0x010fe2000f701270 */
[----:B------:R-:W4:Y:S01]  /*96b50*/  LDCU UR31, c[0x0][0x39c] ;  /* 0x00007380ff1f77ac */ /* 0x000f220008000800 */
[----:B------:R-:W-:Y:S01]  /*96b60*/  LOP3.LUT R21, R21, 0xfffffff7, RZ, 0xc0, !PT ;  /* 0xfffffff715157812 */ /* 0x000fe200078ec0ff */
[----:B------:R-:W3:Y:S03]  /*96b70*/  LDL.LU R7, [R1+0x148] ;  /* 0x0001480001077983 */ /* 0x000ee60000300800 */
[----:B------:R-:W-:Y:S01]  /*96b80*/  @P1 LOP3.LUT R21, R21, 0x8, RZ, 0xfc, !PT ;  /* 0x0000000815151812 */ /* 0x000fe200078efcff */
[----:B------:R-:W3:Y:S03]  /*96b90*/  LDL.LU R5, [R1+0x144] ;  /* 0x0001440001057983 */ /* 0x000ee60000300800 */
[----:B------:R-:W-:-:S04]  /*96ba0*/  LOP3.LUT R21, R21, 0xfffffffb, RZ, 0xc0, !PT ;  /* 0xfffffffb15157812 */ /* 0x000fc800078ec0ff */
[----:B------:R-:W-:Y:S02]  /*96bb0*/  @P0 LOP3.LUT R21, R21, 0x4, RZ, 0xfc, !PT ;  /* 0x0000000415150812 */ /* 0x000fe400078efcff */
[----:B------:R-:W-:Y:S01]  /*96bc0*/  ISETP.LT.AND P0, PT, R20, UR29, !P6 ;  /* 0x0000001d14007c0c */ /* 0x000fe2000f701270 */
[----:B------:R-:W0:Y:S01]  /*96bd0*/  LDCU UR29, c[0x0][0x39c] ;  /* 0x00007380ff1d77ac */ /* 0x000e220008000800 */
[----:B------:R-:W3:Y:S01]  /*96be0*/  LDL.LU R20, [R1+0x24b0] ;  /* 0x0024b00001147983 */ /* 0x000ee20000300800 */
[----:B------:R-:W-:Y:S02]  /*96bf0*/  LOP3.LUT R21, R21, 0xfffffffd, RZ, 0xc0, !PT ;  /* 0xfffffffd15157812 */ /* 0x000fe400078ec0ff */
[----:B--2---:R-:W-:Y:S01]  /*96c00*/  ISETP.LT.AND P1, PT, R8, UR30, !P6 ;  /* 0x0000001e08007c0c */ /* 0x004fe2000f721270 */
[----:B------:R-:W2:Y:S01]  /*96c10*/  LDCU UR30, c[0x0][0x39c] ;  /* 0x00007380ff1e77ac */ /* 0x000ea20008000800 */
[----:B------:R-:W2:Y:S11]  /*96c20*/  LDL.LU R8, [R1+0x140] ;  /* 0x0001400001087983 */ /* 0x000eb60000300800 */
[----:B------:R-:W-:-:S02]  /*96c30*/  @P1 LOP3.LUT R21, R21, 0x2, RZ, 0xfc, !PT ;  /* 0x0000000215151812 */ /* 0x000fc400078efcff */
[----:B------:R-:W-:Y:S01]  /*96c40*/  ISETP.LT.AND P1, PT, R0, UR28, !P6 ;  /* 0x0000001c00007c0c */ /* 0x000fe2000f721270 */
[----:B------:R-:W0:Y:S01]  /*96c50*/  LDCU UR28, c[0x0][0x39c] ;  /* 0x00007380ff1c77ac */ /* 0x000e220008000800 */
[----:B------:R-:W4:Y:S01]  /*96c60*/  LDL.LU R0, [R1+0x13c] ;  /* 0x00013c0001007983 */ /* 0x000f220000300800 */
[----:B------:R-:W-:-:S04]  /*96c70*/  LOP3.LUT R21, R21, 0xfffffffe, RZ, 0xc0, !PT ;  /* 0xfffffffe15157812 */ /* 0x000fc800078ec0ff */
[----:B------:R-:W-:Y:S02]  /*96c80*/  @P0 LOP3.LUT R21, R21, 0x1, RZ, 0xfc, !PT ;  /* 0x0000000115150812 */ /* 0x000fe400078efcff */
[----:B------:R-:W-:Y:S01]  /*96c90*/  ISETP.LT.AND P0, PT, R16, UR27, !P6 ;  /* 0x0000001b10007c0c */ /* 0x000fe2000f701270 */
[----:B------:R-:W0:Y:S01]  /*96ca0*/  LDCU UR27, c[0x0][0x39c] ;  /* 0x00007380ff1b77ac */ /* 0x000e220008000800 */
[----:B------:R-:W4:Y:S01]  /*96cb0*/  LDL.LU R16, [R1+0x138] ;  /* 0x0001380001107983 */ /* 0x000f220000300800 */
[----:B---3--:R-:W-:-:S04]  /*96cc0*/  LOP3.LUT R20, R20, 0x7fffffff, RZ, 0xc0, !PT ;  /* 0x7fffffff14147812 */ /* 0x008fc800078ec0ff */
[----:B------:R-:W-:-:S04]  /*96cd0*/  @P1 LOP3.LUT R20, R20, 0x80000000, RZ, 0xfc, !PT ;  /* 0x8000000014141812 */ /* 0x000fc800078efcff */
[----:B------:R-:W-:Y:S02]  /*96ce0*/  LOP3.LUT R20, R20, 0xbfffffff, RZ, 0xc0, !PT ;  /* 0xbfffffff14147812 */ /* 0x000fe400078ec0ff */
[----:B------:R-:W-:Y:S01]  /*96cf0*/  ISETP.LT.AND P1, PT, R6, UR26, !P6 ;  /* 0x0000001a06007c0c */ /* 0x000fe2000f721270 */
[----:B------:R-:W3:Y:S01]  /*96d00*/  LDCU UR26, c[0x0][0x39c] ;  /* 0x00007380ff1a77ac */ /* 0x000ee20008000800 */
[----:B------:R-:W-:Y:S01]  /*96d10*/  @P0 LOP3.LUT R20, R20, 0x40000000, RZ, 0xfc, !PT ;  /* 0x4000000014140812 */ /* 0x000fe200078efcff */
[----:B------:R-:W3:Y:S01]  /*96d20*/  LDL.LU R6, [R1+0x134] ;  /* 0x0001340001067983 */ /* 0x000ee20000300800 */
[----:B------:R-:W-:Y:S01]  /*96d30*/  ISETP.LT.AND P0, PT, R2, UR25, !P6 ;  /* 0x0000001902007c0c */ /* 0x000fe2000f701270 */
[----:B------:R-:W0:Y:S02]  /*96d40*/  LDCU UR25, c[0x0][0x39c] ;  /* 0x00007380ff1977ac */ /* 0x000e240008000800 */
[----:B------:R-:W3:Y:S01]  /*96d50*/  LDL.LU R2, [R1+0x130] ;  /* 0x0001300001027983 */ /* 0x000ee20000300800 */
[----:B------:R-:W-:-:S05]  /*96d60*/  LOP3.LUT R20, R20, 0xdfffffff, RZ, 0xc0, !PT ;  /* 0xdfffffff14147812 */ /* 0x000fca00078ec0ff */
[----:B------:R-:W-:Y:S02]  /*96d70*/  @P1 LOP3.LUT R20, R20, 0x20000000, RZ, 0xfc, !PT ;  /* 0x2000000014141812 */ /* 0x000fe400078efcff */
[----:B------:R-:W-:Y:S01]  /*96d80*/  ISETP.LT.AND P1, PT, R7, UR24, !P6 ;  /* 0x0000001807007c0c */ /* 0x000fe2000f721270 */
[----:B------:R-:W0:Y:S01]  /*96d90*/  LDCU UR24, c[0x0][0x39c] ;  /* 0x00007380ff1877ac */ /* 0x000e220008000800 */
[----:B------:R-:W3:Y:S01]  /*96da0*/  LDL.LU R7, [R1+0x12c] ;  /* 0x00012c0001077983 */ /* 0x000ee20000300800 */
[----:B------:R-:W-:-:S04]  /*96db0*/  LOP3.LUT R20, R20, 0xefffffff, RZ, 0xc0, !PT ;  /* 0xefffffff14147812 */ /* 0x000fc800078ec0ff */
[----:B------:R-:W-:-:S04]  /*96dc0*/  @P0 LOP3.LUT R20, R20, 0x10000000, RZ, 0xfc, !PT ;  /* 0x1000000014140812 */ /* 0x000fc800078efcff */
[----:B------:R-:W-:Y:S02]  /*96dd0*/  LOP3.LUT R20, R20, 0xf7ffffff, RZ, 0xc0, !PT ;  /* 0xf7ffffff14147812 */ /* 0x000fe400078ec0ff */
[----:B------:R-:W-:Y:S01]  /*96de0*/  ISETP.LT.AND P0, PT, R5, UR23, !P6 ;  /* 0x0000001705007c0c */ /* 0x000fe2000f701270 */
[----:B------:R-:W0:Y:S01]  /*96df0*/  LDCU UR23, c[0x0][0x39c] ;  /* 0x00007380ff1777ac */ /* 0x000e220008000800 */
[----:B------:R-:W-:Y:S01]  /*96e00*/  @P1 LOP3.LUT R20, R20, 0x8000000, RZ, 0xfc, !PT ;  /* 0x0800000014141812 */ /* 0x000fe200078efcff */
[----:B------:R-:W3:Y:S03]  /*96e10*/  LDL.LU R5, [R1+0x128] ;  /* 0x0001280001057983 */ /* 0x000ee60000300800 */
[----:B------:R-:W-:-:S07]  /*96e20*/  LOP3.LUT R20, R20, 0xfbffffff, RZ, 0xc0, !PT ;  /* 0xfbffffff14147812 */ /* 0x000fce00078ec0ff */
[----:B------:R-:W-:-:S04]  /*96e30*/  @P0 LOP3.LUT R20, R20, 0x4000000, RZ, 0xfc, !PT ;  /* 0x0400000014140812 */ /* 0x000fc800078efcff */
[----:B------:R-:W-:Y:S02]  /*96e40*/  LOP3.LUT R20, R20, 0xfdffffff, RZ, 0xc0, !PT ;  /* 0xfdffffff14147812 */ /* 0x000fe400078ec0ff */
[----:B--2---:R-:W-:Y:S01]  /*96e50*/  ISETP.LT.AND P1, PT, R8, UR22, !P6 ;  /* 0x0000001608007c0c */ /* 0x004fe2000f721270 */
[----:B------:R-:W2:Y:S01]  /*96e60*/  LDCU UR22, c[0x0][0x39c] ;  /* 0x00007380ff1677ac */ /* 0x000ea20008000800 */
[----:B------:R-:W2:Y:S01]  /*96e70*/  LDL.LU R8, [R1+0x124] ;  /* 0x0001240001087983 */ /* 0x000ea20000300800 */
[----:B----4-:R-:W-:Y:S01]  /*96e80*/  ISETP.LT.AND P0, PT, R0, UR21, !P6 ;  /* 0x0000001500007c0c */ /* 0x010fe2000f701270 */
[----:B------:R-:W4:Y:S02]  /*96e90*/  LDCU UR21, c[0x0][0x39c] ;  /* 0x00007380ff1577ac */ /* 0x000f240008000800 */
[----:B------:R-:W4:Y:S07]  /*96ea0*/  LDL.LU R0, [R1+0x120] ;  /* 0x0001200001007983 */ /* 0x000f2e0000300800 */
[----:B------:R-:W-:-:S04]  /*96eb0*/  @P1 LOP3.LUT R20, R20, 0x2000000, RZ, 0xfc, !PT ;  /* 0x0200000014141812 */ /* 0x000fc800078efcff */
[----:B------:R-:W-:Y:S02]  /*96ec0*/  LOP3.LUT R20, R20, 0xfeffffff, RZ, 0xc0, !PT ;  /* 0xfeffffff14147812 */ /* 0x000fe400078ec0ff */
[----:B------:R-:W-:Y:S01]  /*96ed0*/  ISETP.LT.AND P1, PT, R16, UR20, !P6 ;  /* 0x0000001410007c0c */ /* 0x000fe2000f721270 */
[----:B------:R-:W0:Y:S01]  /*96ee0*/  LDCU UR20, c[0x0][0x39c] ;  /* 0x00007380ff1477ac */ /* 0x000e220008000800 */
[----:B------:R-:W4:Y:S01]  /*96ef0*/  LDL.LU R16, [R1+0x11c] ;  /* 0x00011c0001107983 */ /* 0x000f220000300800 */
[----:B------:R-:W-:-:S04]  /*96f00*/  @P0 LOP3.LUT R20, R20, 0x1000000, RZ, 0xfc, !PT ;  /* 0x0100000014140812 */ /* 0x000fc800078efcff */
[----:B------:R-:W-:-:S06]  /*96f10*/  LOP3.LUT R20, R20, 0xff7fffff, RZ, 0xc0, !PT ;  /* 0xff7fffff14147812 */ /* 0x000fcc00078ec0ff */
[----:B------:R-:W-:Y:S02]  /*96f20*/  @P1 LOP3.LUT R20, R20, 0x800000, RZ, 0xfc, !PT ;  /* 0x0080000014141812 */ /* 0x000fe400078efcff */
[----:B---3--:R-:W-:Y:S01]  /*96f30*/  ISETP.LT.AND P0, PT, R6, UR19, !P6 ;  /* 0x0000001306007c0c */ /* 0x008fe2000f701270 */
[----:B------:R-:W3:Y:S01]  /*96f40*/  LDCU UR19, c[0x0][0x39c] ;  /* 0x00007380ff1377ac */ /* 0x000ee20008000800 */
[----:B------:R-:W3:Y:S01]  /*96f50*/  LDL.LU R6, [R1+0x118] ;  /* 0x0001180001067983 */ /* 0x000ee20000300800 */
[----:B------:R-:W-:Y:S01]  /*96f60*/  ISETP.LT.AND P1, PT, R2, UR18, !P6 ;  /* 0x0000001202007c0c */ /* 0x000fe2000f721270 */
[----:B------:R-:W0:Y:S02]  /*96f70*/  LDCU UR18, c[0x0][0x39c] ;  /* 0x00007380ff1277ac */ /* 0x000e240008000800 */
[----:B------:R-:W3:Y:S01]  /*96f80*/  LDL.LU R2, [R1+0x114] ;  /* 0x0001140001027983 */ /* 0x000ee20000300800 */
[----:B------:R-:W-:-:S06]  /*96f90*/  LOP3.LUT R20, R20, 0xffbfffff, RZ, 0xc0, !PT ;  /* 0xffbfffff14147812 */ /* 0x000fcc00078ec0ff */
[----:B------:R-:W-:Y:S02]  /*96fa0*/  @P0 LOP3.LUT R20, R20, 0x400000, RZ, 0xfc, !PT ;  /* 0x0040000014140812 */ /* 0x000fe400078efcff */
[----:B------:R-:W-:Y:S01]  /*96fb0*/  ISETP.LT.AND P0, PT, R7, UR17, !P6 ;  /* 0x0000001107007c0c */ /* 0x000fe2000f701270 */
[----:B------:R-:W0:Y:S01]  /*96fc0*/  LDCU UR17, c[0x0][0x39c] ;  /* 0x00007380ff1177ac */ /* 0x000e220008000800 */
[----:B------:R-:W-:Y:S01]  /*96fd0*/  LOP3.LUT R20, R20, 0xffdfffff, RZ, 0xc0, !PT ;  /* 0xffdfffff14147812 */ /* 0x000fe200078ec0ff */
[----:B------:R-:W3:Y:S03]  /*96fe0*/  LDL.LU R7, [R1+0x110] ;  /* 0x0001100001077983 */ /* 0x000ee60000300800 */
[----:B------:R-:W-:-:S04]  /*96ff0*/  @P1 LOP3.LUT R20, R20, 0x200000, RZ, 0xfc, !PT ;  /* 0x0020000014141812 */ /* 0x000fc800078efcff */
[----:B------:R-:W-:Y:S02]  /*97000*/  LOP3.LUT R20, R20, 0xffefffff, RZ, 0xc0, !PT ;  /* 0xffefffff14147812 */ /* 0x000fe400078ec0ff */
[----:B------:R-:W-:Y:S01]  /*97010*/  ISETP.LT.AND P1, PT, R5, UR16, !P6 ;  /* 0x0000001005007c0c */ /* 0x000fe2000f721270 */
[----:B------:R-:W0:Y:S01]  /*97020*/  LDCU UR16, c[0x0][0x39c] ;  /* 0x00007380ff1077ac */ /* 0x000e220008000800 */
[----:B------:R-:W-:-:S04]  /*97030*/  @P0 LOP3.LUT R20, R20, 0x100000, RZ, 0xfc, !PT ;  /* 0x0010000014140812 */ /* 0x000fc800078efcff */
        /* <DEDUP_REMOVED lines=14> */
[----:B------:R-:W-:-:S03]  /*97120*/  @P1 LOP3.LUT R20, R20, 0x20000, RZ, 0xfc, !PT ;  /* 0x0002000014141812 */ /* 0x000fc600078efcff */
[----:B------:R-:W4:Y:S01]  /*97130*/  LDL.LU R27, [R1+0x100] ;  /* 0x00010000011b7983 */ /* 0x000f220000300800 */
[----:B------:R-:W-:-:S06]  /*97140*/  LOP3.LUT R20, R20, 0xfffeffff, RZ, 0xc0, !PT ;  /* 0xfffeffff14147812 */ /* 0x000fcc00078ec0ff */
[----:B------:R-:W-:Y:S02]  /*97150*/  @P0 LOP3.LUT R20, R20, 0x10000, RZ, 0xfc, !PT ;  /* 0x0001000014140812 */ /* 0x000fe400078efcff */
[----:B---3--:R-:W-:Y:S01]  /*97160*/  ISETP.LT.AND P0, PT, R2, UR11, !P6 ;  /* 0x0000000b02007c0c */ /* 0x008fe2000f701270 */
[----:B------:R-:W3:Y:S01]  /*97170*/  LDCU UR11, c[0x0][0x39c] ;  /* 0x00007380ff0b77ac */ /* 0x000ee20008000800 */
[----:B------:R-:W3:Y:S04]  /*97180*/  LDL.LU R2, [R1+0xfc] ;  /* 0x0000fc0001027983 */ /* 0x000ee80000300800 */
[----:B------:R-:W3:Y:S01]  /*97190*/  LDL.LU R5, [R1+0xf8] ;  /* 0x0000f80001057983 */ /* 0x000ee20000300800 */
[----:B------:R-:W-:Y:S01]  /*971a0*/  ISETP.LT.AND P1, PT, R6, UR12, !P6 ;  /* 0x0000000c06007c0c */ /* 0x000fe2000f721270 */
[----:B------:R-:W0:Y:S02]  /*971b0*/  LDCU UR12, c[0x0][0x39c] ;  /* 0x00007380ff0c77ac */ /* 0x000e240008000800 */
[----:B------:R-:W3:Y:S01]  /*971c0*/  LDL.LU R4, [R1+0xf4] ;  /* 0x0000f40001047983 */ /* 0x000ee20000300800 */
[----:B------:R-:W-:-:S03]  /*971d0*/  LOP3.LUT R20, R20, 0xffff7fff, RZ, 0xc0, !PT ;  /* 0xffff7fff14147812 */ /* 0x000fc600078ec0ff */
[----:B------:R-:W3:Y:S06]  /*971e0*/  LDL.LU R6, [R1+0xf0] ;  /* 0x0000f00001067983 */ /* 0x000eec0000300800 */
        /* <DEDUP_REMOVED lines=12> */
[----:B----4-:R-:W-:Y:S01]  /*972b0*/  ISETP.LT.AND P1, PT, R0, UR8, !P6 ;  /* 0x0000000800007c0c */ /* 0x010fe2000f721270 */
[----:B------:R-:W4:Y:S02]  /*972c0*/  LDCU UR8, c[0x0][0x39c] ;  /* 0x00007380ff0877ac */ /* 0x000f240008000800 */
[----:B------:R-:W2:Y:S07]  /*972d0*/  LDL.LU R0, [R1+0xe4] ;  /* 0x0000e40001007983 */ /* 0x000eae0000300800 */
[----:B------:R-:W-:-:S04]  /*972e0*/  @P0 LOP3.LUT R20, R20, 0x1000, RZ, 0xfc, !PT ;  /* 0x0000100014140812 */ /* 0x000fc800078efcff */
[----:B------:R-:W-:Y:S02]  /*972f0*/  LOP3.LUT R20, R20, 0xfffff7ff, RZ, 0xc0, !PT ;  /* 0xfffff7ff14147812 */ /* 0x000fe400078ec0ff */
[----:B------:R-:W-:Y:S01]  /*97300*/  ISETP.LT.AND P0, PT, R16, UR7, !P6 ;  /* 0x0000000710007c0c */ /* 0x000fe2000f701270 */
[----:B------:R-:W0:Y:S01]  /*97310*/  LDCU UR7, c[0x0][0x39c] ;  /* 0x00007380ff0777ac */ /* 0x000e220008000800 */
[----:B------:R-:W2:Y:S01]  /*97320*/  LDL.LU R16, [R1+0xe0] ;  /* 0x0000e00001107983 */ /* 0x000ea20000300800 */
[----:B------:R-:W-:-:S04]  /*97330*/  @P1 LOP3.LUT R20, R20, 0x800, RZ, 0xfc, !PT ;  /* 0x0000080014141812 */ /* 0x000fc800078efcff */
[----:B------:R-:W-:-:S06]  /*97340*/  LOP3.LUT R20, R20, 0xfffffbff, RZ, 0xc0, !PT ;  /* 0xfffffbff14147812 */ /* 0x000fcc00078ec0ff */
[----:B------:R-:W-:Y:S02]  /*97350*/  @P0 LOP3.LUT R20, R20, 0x400, RZ, 0xfc, !PT ;  /* 0x0000040014140812 */ /* 0x000fe400078efcff */
[----:B---3--:R-:W-:Y:S01]  /*97360*/  ISETP.LT.AND P0, PT, R2, UR5, !P6 ;  /* 0x0000000502007c0c */ /* 0x008fe2000f701270 */
[----:B------:R-:W3:Y:S01]  /*97370*/  LDCU UR5, c[0x0][0x39c] ;  /* 0x00007380ff0577ac */ /* 0x000ee20008000800 */
[----:B------:R-:W2:Y:S01]  /*97380*/  LDL.LU R2, [R1+0xd8] ;  /* 0x0000d80001027983 */ /* 0x000ea20000300800 */
[----:B------:R-:W-:Y:S01]  /*97390*/  ISETP.LT.AND P1, PT, R27, UR6, !P6 ;  /* 0x000000061b007c0c */ /* 0x000fe2000f721270 */
[----:B------:R-:W0:Y:S01]  /*973a0*/  LDCU UR6, c[0x0][0x39c] ;  /* 0x00007380ff0677ac */ /* 0x000e220008000800 */
[----:B------:R-:W-:-:S11]  /*973b0*/  LOP3.LUT R20, R20, 0xfffffdff, RZ, 0xc0, !PT ;  /* 0xfffffdff14147812 */ /* 0x000fd600078ec0ff */
[----:B------:R-:W-:Y:S02]  /*973c0*/  @P1 LOP3.LUT R20, R20, 0x200, RZ, 0xfc, !PT ;  /* 0x0000020014141812 */ /* 0x000fe400078efcff */
[----:B---3--:R-:W-:Y:S01]  /*973d0*/  ISETP.LT.AND P2, PT, R5, UR5, !P6 ;  /* 0x0000000505007c0c */ /* 0x008fe2000f741270 */
[----:B------:R-:W3:Y:S01]  /*973e0*/  LDCU UR5, c[0x0][0x3b8] ;  /* 0x00007700ff0577ac */ /* 0x000ee20008000800 */
[----:B------:R-:W-:Y:S01]  /*973f0*/  LOP3.LUT R20, R20, 0xfffffeff, RZ, 0xc0, !PT ;  /* 0xfffffeff14147812 */ /* 0x000fe200078ec0ff */
[----:B------:R-:W3:Y:S03]  /*97400*/  LDL.LU R5, [R1+0xd4] ;  /* 0x0000d40001057983 */ /* 0x000ee60000300800 */
[----:B------:R-:W-:Y:S02]  /*97410*/  @P0 LOP3.LUT R20, R20, 0x100, RZ, 0xfc, !PT ;  /* 0x0000010014140812 */ /* 0x000fe400078efcff */
[----:B0-----:R-:W-:Y:S01]  /*97420*/  ISETP.LT.AND P1, PT, R4, UR6, !P6 ;  /* 0x0000000604007c0c */ /* 0x001fe2000f721270 */
[----:B------:R-:W0:Y:S01]  /*97430*/  LDCU UR6, c[0x0][0x3b8] ;  /* 0x00007700ff0677ac */ /* 0x000e220008000800 */
[----:B------:R-:W-:Y:S01]  /*97440*/  LOP3.LUT R20, R20, 0xffffff7f, RZ, 0xc0, !PT ;  /* 0xffffff7f14147812 */ /* 0x000fe200078ec0ff */
[----:B------:R-:W3:Y:S03]  /*97450*/  LDL.LU R4, [R1+0xd0] ;  /* 0x0000d00001047983 */ /* 0x000ee60000300800 */
        /* <DEDUP_REMOVED lines=9> */
[----:B------:R-:W4:Y:S03]  /*974f0*/  LDL.LU R7, [R1+0xc8] ;  /* 0x0000c80001077983 */ /* 0x000f260000300800 */
[----:B------:R-:W-:-:S04]  /*97500*/  @P0 LOP3.LUT R20, R20, 0x20, RZ, 0xfc, !PT ;  /* 0x0000002014140812 */ /* 0x000fc800078efcff */
[----:B------:R-:W-:-:S04]  /*97510*/  LOP3.LUT R20, R20, 0xffffffef, RZ, 0xc0, !PT ;  /* 0xffffffef14147812 */ /* 0x000fc800078ec0ff */
[----:B------:R-:W-:-:S04]  /*97520*/  @P2 LOP3.LUT R20, R20, 0x10, RZ, 0xfc, !PT ;  /* 0x0000001014142812 */ /* 0x000fc800078efcff */
[----:B------:R-:W-:Y:S02]  /*97530*/  LOP3.LUT R20, R20, 0xfffffff7, RZ, 0xc0, !PT ;  /* 0xfffffff714147812 */ /* 0x000fe400078ec0ff */
[----:B--2---:R-:W-:Y:S01]  /*97540*/  ISETP.LT.AND P1, PT, R8, UR9, !P6 ;  /* 0x0000000908007c0c */ /* 0x004fe2000f721270 */
[----:B------:R-:W2:Y:S01]  /*97550*/  LDCU UR9, c[0x0][0x3b8] ;  /* 0x00007700ff0977ac */ /* 0x000ea20008000800 */
[----:B------:R-:W2:Y:S11]  /*97560*/  LDL.LU R8, [R1+0xc4] ;  /* 0x0000c40001087983 */ /* 0x000eb60000300800 */
[----:B------:R-:W-:-:S02]  /*97570*/  @P1 LOP3.LUT R20, R20, 0x8, RZ, 0xfc, !PT ;  /* 0x0000000814141812 */ /* 0x000fc400078efcff */
[----:B------:R-:W-:Y:S01]  /*97580*/  ISETP.LT.AND P1, PT, R19, UR12, !P6 ;  /* 0x0000000c13007c0c */ /* 0x000fe2000f721270 */
[----:B------:R-:W0:Y:S01]  /*97590*/  LDCU UR12, c[0x0][0x3b8] ;  /* 0x00007700ff0c77ac */ /* 0x000e220008000800 */
[----:B------:R-:W-:Y:S01]  /*975a0*/  ISETP.LT.AND P0, PT, R0, UR10, !P6 ;  /* 0x0000000a00007c0c */ /* 0x000fe2000f701270 */
[----:B------:R-:W0:Y:S01]  /*975b0*/  LDCU UR10, c[0x0][0x3b8] ;  /* 0x00007700ff0a77ac */ /* 0x000e220008000800 */
[----:B------:R-:W2:Y:S04]  /*975c0*/  LDL.LU R0, [R1+0xc0] ;  /* 0x0000c00001007983 */ /* 0x000ea80000300800 */
[----:B------:R-:W2:Y:S01]  /*975d0*/  LDL.LU R19, [R1+0x24ac] ;  /* 0x0024ac0001137983 */ /* 0x000ea20000300800 */
[----:B------:R-:W-:Y:S01]  /*975e0*/  ISETP.LT.AND P2, PT, R16, UR11, !P6 ;  /* 0x0000000b10007c0c */ /* 0x000fe2000f741270 */
[----:B------:R-:W0:Y:S02]  /*975f0*/  LDCU UR11, c[0x0][0x3b8] ;  /* 0x00007700ff0b77ac */ /* 0x000e240008000800 */
[----:B------:R-:W4:Y:S01]  /*97600*/  LDL.LU R16, [R1+0xbc] ;  /* 0x0000bc0001107983 */ /* 0x000f220000300800 */
[----:B------:R-:W-:-:S04]  /*97610*/  LOP3.LUT R20, R20, 0xfffffffb, RZ, 0xc0, !PT ;  /* 0xfffffffb14147812 */ /* 0x000fc800078ec0ff */
[----:B------:R-:W-:Y:S02]  /*97620*/  @P0 LOP3.LUT R20, R20, 0x4, RZ, 0xfc, !PT ;  /* 0x0000000414140812 */ /* 0x000fe400078efcff */
[----:B------:R-:W-:Y:S01]  /*97630*/  ISETP.LT.AND P0, PT, R2, UR13, !P6 ;  /* 0x0000000d02007c0c */ /* 0x000fe2000f701270 */
[----:B------:R-:W0:Y:S01]  /*97640*/  LDCU UR13, c[0x0][0x3b8] ;  /* 0x00007700ff0d77ac */ /* 0x000e220008000800 */
[----:B------:R-:W4:Y:S01]  /*97650*/  LDL.LU R2, [R1+0xb8] ;  /* 0x0000b80001027983 */ /* 0x000f220000300800 */
[----:B------:R-:W-:-:S04]  /*97660*/  LOP3.LUT R20, R20, 0xfffffffd, RZ, 0xc0, !PT ;  /* 0xfffffffd14147812 */ /* 0x000fc800078ec0ff */
[----:B------:R-:W-:-:S04]  /*97670*/  @P2 LOP3.LUT R20, R20, 0x2, RZ, 0xfc, !PT ;  /* 0x0000000214142812 */ /* 0x000fc800078efcff */
[----:B------:R-:W-:Y:S02]  /*97680*/  LOP3.LUT R20, R20, 0xfffffffe, RZ, 0xc0, !PT ;  /* 0xfffffffe14147812 */ /* 0x000fe400078ec0ff */
[----:B---3--:R-:W-:Y:S01]  /*97690*/  ISETP.LT.AND P2, PT, R5, UR14, !P6 ;  /* 0x0000000e05007c0c */ /* 0x008fe2000f741270 */
[----:B------:R-:W3:Y:S01]  /*976a0*/  LDCU UR14, c[0x0][0x3b8] ;  /* 0x00007700ff0e77ac */ /* 0x000ee20008000800 */
[----:B------:R-:W3:Y:S01]  /*976b0*/  LDL.LU R5, [R1+0xb4] ;  /* 0x0000b40001057983 */ /* 0x000ee20000300800 */
[----:B------:R-:W-:Y:S02]  /*976c0*/  @P1 LOP3.LUT R20, R20, 0x1, RZ, 0xfc, !PT ;  /* 0x0000000114141812 */ /* 0x000fe400078efcff */
[----:B------:R-:W-:Y:S01]  /*976d0*/  ISETP.LT.AND P1, PT, R4, UR15, !P6 ;  /* 0x0000000f04007c0c */ /* 0x000fe2000f721270 */
[----:B------:R-:W0:Y:S01]  /*976e0*/  LDCU UR15, c[0x0][0x3b8] ;  /* 0x00007700ff0f77ac */ /* 0x000e220008000800 */
[----:B------:R-:W3:Y:S01]  /*976f0*/  LDL.LU R4, [R1+0xb0] ;  /* 0x0000b00001047983 */ /* 0x000ee20000300800 */
[----:B--2---:R-:W-:-:S04]  /*97700*/  LOP3.LUT R19, R19, 0x7fffffff, RZ, 0xc0, !PT ;  /* 0x7fffffff13137812 */ /* 0x004fc800078ec0ff */
[----:B------:R-:W-:Y:S02]  /*97710*/  @P0 LOP3.LUT R19, R19, 0x80000000, RZ, 0xfc, !PT ;  /* 0x8000000013130812 */ /* 0x000fe400078efcff */
[----:B------:R-:W-:Y:S01]  /*97720*/  ISETP.LT.AND P0, PT, R6, UR16, !P6 ;  /* 0x0000001006007c0c */ /* 0x000fe2000f701270 */
[----:B------:R-:W2:Y:S01]  /*97730*/  LDCU UR16, c[0x0][0x3b8] ;  /* 0x00007700ff1077ac */ /* 0x000ea20008000800 */
[----:B------:R-:W2:Y:S01]  /*97740*/  LDL.LU R6, [R1+0xac] ;  /* 0x0000ac0001067983 */ /* 0x000ea20000300800 */
[----:B------:R-:W-:-:S04]  /*97750*/  LOP3.LUT R19, R19, 0xbfffffff, RZ, 0xc0, !PT ;  /* 0xbfffffff13137812 */ /* 0x000fc800078ec0ff */
[----:B------:R-:W-:Y:S02]  /*97760*/  @P2 LOP3.LUT R19, R19, 0x40000000, RZ, 0xfc, !PT ;  /* 0x4000000013132812 */ /* 0x000fe400078efcff */
[----:B----4-:R-:W-:Y:S01]  /*97770*/  ISETP.LT.AND P2, PT, R7, UR17, !P6 ;  /* 0x0000001107007c0c */ /* 0x010fe2000f741270 */
[----:B------:R-:W4:Y:S01]  /*97780*/  LDCU UR17, c[0x0][0x3b8] ;  /* 0x00007700ff1177ac */ /* 0x000f220008000800 */
[----:B------:R-:W4:Y:S01]  /*97790*/  LDL.LU R7, [R1+0xa8] ;  /* 0x0000a80001077983 */ /* 0x000f220000300800 */
[----:B------:R-:W-:-:S04]  /*977a0*/  LOP3.LUT R19, R19, 0xdfffffff, RZ, 0xc0, !PT ;  /* 0xdfffffff13137812 */ /* 0x000fc800078ec0ff */
[----:B------:R-:W-:Y:S02]  /*977b0*/  @P1 LOP3.LUT R19, R19, 0x20000000, RZ, 0xfc, !PT ;  /* 0x2000000013131812 */ /* 0x000fe400078efcff */
        /* <DEDUP_REMOVED lines=20> */
[----:B------:R-:W-:-:S04]  /*97900*/  LOP3.LUT R19, R19, 0xfeffffff, RZ, 0xc0, !PT ;  /* 0xfeffffff13137812 */ /* 0x000fc800078ec0ff */
[----:B------:R-:W-:Y:S02]  /*97910*/  @P2 LOP3.LUT R19, R19, 0x1000000, RZ, 0xfc, !PT ;  /* 0x0100000013132812 */ /* 0x000fe400078efcff */
[----:B---3--:R-:W-:Y:S02]  /*97920*/  ISETP.LT.AND P0, PT, R5, UR22, !P6 ;  /* 0x0000001605007c0c */ /* 0x008fe4000f701270 */
[----:B------:R-:W3:Y:S01]  /*97930*/  LDL.LU R5, [R1+0x94] ;  /* 0x0000940001057983 */ /* 0x000ee20000300800 */
[----:B------:R-:W-:-:S04]  /*97940*/  LOP3.LUT R19, R19, 0xff7fffff, RZ, 0xc0, !PT ;  /* 0xff7fffff13137812 */ /* 0x000fc800078ec0ff */
[----:B------:R-:W-:Y:S02]  /*97950*/  @P1 LOP3.LUT R19, R19, 0x800000, RZ, 0xfc, !PT ;  /* 0x0080000013131812 */ /* 0x000fe400078efcff */
[----:B------:R-:W-:Y:S02]  /*97960*/  ISETP.LT.AND P2, PT, R4, UR23, !P6 ;  /* 0x0000001704007c0c */ /* 0x000fe4000f741270 */
[----:B------:R-:W3:Y:S01]  /*97970*/  LDL.LU R4, [R1+0x90] ;  /* 0x0000900001047983 */ /* 0x000ee20000300800 */
[----:B------:R-:W-:-:S04]  /*97980*/  LOP3.LUT R19, R19, 0xffbfffff, RZ, 0xc0, !PT ;  /* 0xffbfffff13137812 */ /* 0x000fc800078ec0ff */
[----:B------:R-:W-:-:S04]  /*97990*/  @P0 LOP3.LUT R19, R19, 0x400000, RZ, 0xfc, !PT ;  /* 0x0040000013130812 */ /* 0x000fc800078efcff */
[----:B------:R-:W-:-:S04]  /*979a0*/  LOP3.LUT R19, R19, 0xffdfffff, RZ, 0xc0, !PT ;  /* 0xffdfffff13137812 */ /* 0x000fc800078ec0ff */
[----:B------:R-:W-:-:S04]  /*979b0*/  @P2 LOP3.LUT R19, R19, 0x200000, RZ, 0xfc, !PT ;  /* 0x0020000013132812 */ /* 0x000fc800078efcff */
[----:B------:R-:W-:Y:S02]  /*979c0*/  LOP3.LUT R19, R19, 0xffefffff, RZ, 0xc0, !PT ;  /* 0xffefffff13137812 */ /* 0x000fe400078ec0ff */
[----:B--2---:R-:W-:Y:S02]  /*979d0*/  ISETP.LT.AND P1, PT, R6, UR24, !P6 ;  /* 0x0000001806007c0c */ /* 0x004fe4000f721270 */
[----:B------:R-:W2:Y:S01]  /*979e0*/  LDL.LU R6, [R1+0x8c] ;  /* 0x00008c0001067983 */ /* 0x000ea20000300800 */
[----:B----4-:R-:W-:-:S03]  /*979f0*/  ISETP.LT.AND P0, PT, R7, UR25, !P6 ;  /* 0x0000001907007c0c */ /* 0x010fc6000f701270 */
[----:B------:R-:W4:Y:S01]  /*97a00*/  LDL.LU R7, [R1+0x88] ;  /* 0x0000880001077983 */ /* 0x000f220000300800 */
[----:B------:R-:W-:-:S03]  /*97a10*/  ISETP.LT.AND P2, PT, R8, UR26, !P6 ;  /* 0x0000001a08007c0c */ /* 0x000fc6000f741270 */
[----:B------:R-:W4:Y:S03]  /*97a20*/  LDL.LU R8, [R1+0x84] ;  /* 0x0000840001087983 */ /* 0x000f260000300800 */
[----:B------:R-:W-:Y:S02]  /*97a30*/  @P1 LOP3.LUT R19, R19, 0x100000, RZ, 0xfc, !PT ;  /* 0x0010000013131812 */ /* 0x000fe400078efcff */
[----:B------:R-:W-:Y:S02]  /*97a40*/  ISETP.LT.AND P1, PT, R0, UR27, !P6 ;  /* 0x0000001b00007c0c */ /* 0x000fe4000f721270 */
[----:B------:R-:W4:Y:S01]  /*97a50*/  LDL.LU R0, [R1+0x80] ;  /* 0x0000800001007983 */ /* 0x000f220000300800 */
[----:B------:R-:W-:-:S04]  /*97a60*/  LOP3.LUT R19, R19, 0xfff7ffff, RZ, 0xc0, !PT ;  /* 0xfff7ffff13137812 */ /* 0x000fc800078ec0ff */
        /* <DEDUP_REMOVED lines=8> */
[----:B------:R-:W-:-:S04]  /*97af0*/  @P1 LOP3.LUT R19, R19, 0x20000, RZ, 0xfc, !PT ;  /* 0x0002000013131812 */ /* 0x000fc800078efcff */
[----:B------:R-:W-:-:S04]  /*97b00*/  LOP3.LUT R19, R19, 0xfffeffff, RZ, 0xc0, !PT ;  /* 0xfffeffff13137812 */ /* 0x000fc800078ec0ff */
[----:B------:R-:W-:Y:S02]  /*97b10*/  @P0 LOP3.LUT R19, R19, 0x10000, RZ, 0xfc, !PT ;  /* 0x0001000013130812 */ /* 0x000fe400078efcff */
[----:B---3--:R-:W-:Y:S02]  /*97b20*/  ISETP.LT.AND P1, PT, R5, UR30, !P6 ;  /* 0x0000001e05007c0c */ /* 0x008fe4000f721270 */
[----:B------:R-:W3:Y:S01]  /*97b30*/  LDL.LU R5, [R1+0x74] ;  /* 0x0000740001057983 */ /* 0x000ee20000300800 */
[----:B------:R-:W-:-:S03]  /*97b40*/  LOP3.LUT R19, R19, 0xffff7fff, RZ, 0xc0, !PT ;  /* 0xffff7fff13137812 */ /* 0x000fc600078ec0ff */
[----:B------:R-:W3:Y:S01]  /*97b50*/  LDL.LU R27, [R1+0x70] ;  /* 0x00007000011b7983 */ /* 0x000ee20000300800 */
[----:B------:R-:W-:Y:S02]  /*97b60*/  @P2 LOP3.LUT R19, R19, 0x8000, RZ, 0xfc, !PT ;  /* 0x0000800013132812 */ /* 0x000fe400078efcff */
[----:B------:R-:W-:Y:S02]  /*97b70*/  ISETP.LT.AND P0, PT, R4, UR31, !P6 ;  /* 0x0000001f04007c0c */ /* 0x000fe4000f701270 */
        /* <DEDUP_REMOVED lines=22> */
[----:B------:R-:W-:-:S03]  /*97ce0*/  LOP3.LUT R19, R19, 0xfffffdff, RZ, 0xc0, !PT ;  /* 0xfffffdff13137812 */ /* 0x000fc600078ec0ff */
[----:B------:R-:W4:Y:S01]  /*97cf0*/  LDL.LU R4, [R1+0x54] ;  /* 0x0000540001047983 */ /* 0x000f220000300800 */
        /* <DEDUP_REMOVED lines=29> */
[----:B------:R-:W4:Y:S04]  /*97ed0*/  LDL.LU R2, [R1+0x38] ;  /* 0x0000380001027983 */ /* 0x000f280000300800 */
[----:B------:R-:W4:Y:S04]  /*97ee0*/  LDL.LU R25, [R1+0x34] ;  /* 0x0000340001197983 */ /* 0x000f280000300800 */
[----:B------:R-:W4:Y:S01]  /*97ef0*/  LDL.LU R26, [R1+0x30] ;  /* 0x00003000011a7983 */ /* 0x000f220000300800 */
[----:B------:R-:W-:-:S03]  /*97f00*/  LOP3.LUT R19, R19, 0xfffffffd, RZ, 0xc0, !PT ;  /* 0xfffffffd13137812 */ /* 0x000fc600078ec0ff */
[----:B------:R-:W4:Y:S01]  /*97f10*/  LDL.LU R27, [R1+0x2c] ;  /* 0x00002c00011b7983 */ /* 0x000f220000300800 */
[----:B------:R-:W-:Y:S02]  /*97f20*/  @P0 LOP3.LUT R19, R19, 0x2, RZ, 0xfc, !PT ;  /* 0x0000000213130812 */ /* 0x000fe400078efcff */
[----:B------:R-:W-:Y:S02]  /*97f30*/  ISETP.LT.AND P0, PT, R4, UR48, !P6 ;  /* 0x0000003004007c0c */ /* 0x000fe4000f701270 */
[----:B------:R-:W4:Y:S01]  /*97f40*/  LDL.LU R4, [R1+0x28] ;  /* 0x0000280001047983 */ /* 0x000f220000300800 */
[----:B------:R-:W-:-:S04]  /*97f50*/  LOP3.LUT R19, R19, 0xfffffffe, RZ, 0xc0, !PT ;  /* 0xfffffffe13137812 */ /* 0x000fc800078ec0ff */
[----:B------:R-:W-:Y:S02]  /*97f60*/  @P2 LOP3.LUT R19, R19, 0x1, RZ, 0xfc, !PT ;  /* 0x0000000113132812 */ /* 0x000fe400078efcff */
[----:B---3--:R-:W-:Y:S02]  /*97f70*/  ISETP.LT.AND P2, PT, R5, UR49, !P6 ;  /* 0x0000003105007c0c */ /* 0x008fe4000f741270 */
[----:B------:R-:W3:Y:S01]  /*97f80*/  LDL.LU R5, [R1+0x24] ;  /* 0x0000240001057983 */ /* 0x000ee20000300800 */
[----:B------:R-:W-:-:S04]  /*97f90*/  LOP3.LUT R3, R3, 0x7fffffff, RZ, 0xc0, !PT ;  /* 0x7fffffff03037812 */ /* 0x000fc800078ec0ff */
[----:B------:R-:W-:-:S04]  /*97fa0*/  @P1 LOP3.LUT R3, R3, 0x80000000, RZ, 0xfc, !PT ;  /* 0x8000000003031812 */ /* 0x000fc800078efcff */
        /* <DEDUP_REMOVED lines=26> */
[----:B------:R-:W-:Y:S02]  /*98150*/  ISETP.LT.AND P1, PT, R25, UR56, !P6 ;  /* 0x0000003819007c0c */ /* 0x000fe4000f721270 */
        /* <DEDUP_REMOVED lines=11> */
[----:B---3--:R-:W-:Y:S02]  /*98210*/  ISETP.LT.AND P0, PT, R5, UR60, !P6 ;  /* 0x0000003c05007c0c */ /* 0x008fe4000f701270 */
[----:B------:R-:W-:-:S04]  /*98220*/  LOP3.LUT R3, R3, 0xfff7ffff, RZ, 0xc0, !PT ;  /* 0xfff7ffff03037812 */ /* 0x000fc800078ec0ff */
[----:B------:R-:W-:-:S04]  /*98230*/  @P1 LOP3.LUT R3, R3, 0x80000, RZ, 0xfc, !PT ;  /* 0x0008000003031812 */ /* 0x000fc800078efcff */
[----:B------:R-:W-:-:S04]  /*98240*/  LOP3.LUT R3, R3, 0xfffbffff, RZ, 0xc0, !PT ;  /* 0xfffbffff03037812 */ /* 0x000fc800078ec0ff */
[----:B------:R-:W-:-:S04]  /*98250*/  @P0 LOP3.LUT R3, R3, 0x40000, RZ, 0xfc, !PT ;  /* 0x0004000003030812 */ /* 0x000fc800078efcff */
[----:B------:R-:W-:Y:S02]  /*98260*/  LOP3.LUT R3, R3, 0xfffdffff, RZ, 0xc0, !PT ;  /* 0xfffdffff03037812 */ /* 0x000fe400078ec0ff */
[----:B--2---:R-:W-:Y:S02]  /*98270*/  ISETP.LT.AND P2, PT, R6, UR61, !P6 ;  /* 0x0000003d06007c0c */ /* 0x004fe4000f741270 */
[----:B----4-:R-:W-:-:S11]  /*98280*/  ISETP.LT.AND P1, PT, R7, UR62, !P6 ;  /* 0x0000003e07007c0c */ /* 0x010fd6000f721270 */
[----:B------:R-:W-:-:S04]  /*98290*/  @P2 LOP3.LUT R3, R3, 0x20000, RZ, 0xfc, !PT ;  /* 0x0002000003032812 */ /* 0x000fc800078efcff */
[----:B------:R-:W-:Y:S02]  /*982a0*/  LOP3.LUT R3, R3, 0xfffeffff, RZ, 0xc0, !PT ;  /* 0xfffeffff03037812 */ /* 0x000fe400078ec0ff */
[----:B------:R-:W-:Y:S02]  /*982b0*/  ISETP.LT.AND P0, PT, R8, UR63, !P6 ;  /* 0x0000003f08007c0c */ /* 0x000fe4000f701270 */
[----:B------:R-:W-:-:S04]  /*982c0*/  @P1 LOP3.LUT R3, R3, 0x10000, RZ, 0xfc, !PT ;  /* 0x0001000003031812 */ /* 0x000fc800078efcff */
[----:B------:R-:W-:Y:S02]  /*982d0*/  LOP3.LUT R3, R3, 0xffff7fff, RZ, 0xc0, !PT ;  /* 0xffff7fff03037812 */ /* 0x000fe400078ec0ff */
[----:B------:R-:W-:-:S05]  /*982e0*/  ISETP.LT.AND P2, PT, R0, UR64, !P6 ;  /* 0x0000004000007c0c */ /* 0x000fca000f741270 */
[----:B------:R-:W-:Y:S02]  /*982f0*/  @P0 LOP3.LUT R3, R3, 0x8000, RZ, 0xfc, !PT ;  /* 0x0000800003030812 */ /* 0x000fe400078efcff */
[----:B------:R-:W-:Y:S02]  /*98300*/  ISETP.LT.AND P1, PT, R16, UR65, !P6 ;  /* 0x0000004110007c0c */ /* 0x000fe4000f721270 */
[----:B------:R-:W-:-:S04]  /*98310*/  LOP3.LUT R3, R3, 0xffffbfff, RZ, 0xc0, !PT ;  /* 0xffffbfff03037812 */ /* 0x000fc800078ec0ff */
[----:B------:R-:W-:-:S04]  /*98320*/  @P2 LOP3.LUT R3, R3, 0x4000, RZ, 0xfc, !PT ;  /* 0x0000400003032812 */ /* 0x000fc800078efcff */
[----:B------:R-:W-:-:S04]  /*98330*/  LOP3.LUT R3, R3, 0xffffdfff, RZ, 0xc0, !PT ;  /* 0xffffdfff03037812 */ /* 0x000fc800078ec0ff */
[----:B------:R-:W-:Y:S02]  /*98340*/  @P1 LOP3.LUT R3, R3, 0x2000, RZ, 0xfc, !PT ;  /* 0x0000200003031812 */ /* 0x000fe400078efcff */
[----:B------:R-:W-:Y:S02]  /*98350*/  ISETP.LT.AND P0, PT, R2, UR66, !P6 ;  /* 0x0000004202007c0c */ /* 0x000fe4000f701270 */
[----:B------:R-:W-:Y:S02]  /*98360*/  LOP3.LUT R3, R3, 0xffffefff, RZ, 0xc0, !PT ;  /* 0xffffefff03037812 */ /* 0x000fe400078ec0ff */
[----:B------:R-:W-:Y:S02]  /*98370*/  ISETP.LT.AND P2, PT, R28, UR67, !P6 ;  /* 0x000000431c007c0c */ /* 0x000fe4000f741270 */
[----:B------:R-:W2:Y:S07]  /*98380*/  LDL.LU R28, [R1+0x24a8] ;  /* 0x0024a800011c7983 */ /* 0x000eae0000300800 */
[----:B------:R-:W-:-:S02]  /*98390*/  @P0 LOP3.LUT R3, R3, 0x1000, RZ, 0xfc, !PT ;  /* 0x0000100003030812 */ /* 0x000fc400078efcff */
[----:B------:R-:W-:Y:S02]  /*983a0*/  ISETP.LT.AND P0, PT, R18, UR69, !P6 ;  /* 0x0000004512007c0c */ /* 0x000fe4000f701270 */
[----:B------:R-:W3:Y:S04]  /*983b0*/  LDL R18, [R1+0xeec] ;  /* 0x000eec0001127983 */ /* 0x000ee80000100800 */
[----:B------:R-:W4:Y:S04]  /*983c0*/  LDL.LU R5, [R1+0xf0c] ;  /* 0x000f0c0001057983 */ /* 0x000f280000300800 */
[----:B------:R-:W4:Y:S04]  /*983d0*/  LDL.LU R8, [R1+0xf44] ;  /* 0x000f440001087983 */ /* 0x000f280000300800 */
[----:B------:R-:W2:Y:S04]  /*983e0*/  LDL.LU R6, [R1+0xeb0] ;  /* 0x000eb00001067983 */ /* 0x000ea80000300800 */
[----:B------:R-:W2:Y:S01]  /*983f0*/  LDL.LU R2, [R1+0xf18] ;  /* 0x000f180001027983 */ /* 0x000ea20000300800 */
[----:B------:R-:W-:-:S02]  /*98400*/  ISETP.LT.AND P1, PT, R17, UR68, !P6 ;  /* 0x0000004411007c0c */ /* 0x000fc4000f721270 */
[----:B------:R-:W-:Y:S01]  /*98410*/  LOP3.LUT R3, R3, 0xfffff7ff, RZ, 0xc0, !PT ;  /* 0xfffff7ff03037812 */ /* 0x000fe200078ec0ff */
[----:B------:R-:W4:Y:S03]  /*98420*/  LDL.LU R7, [R1+0xeb4] ;  /* 0x000eb40001077983 */ /* 0x000f260000300800 */
[----:B------:R-:W-:Y:S01]  /*98430*/  @P2 LOP3.LUT R3, R3, 0x800, RZ, 0xfc, !PT ;  /* 0x0000080003032812 */ /* 0x000fe200078efcff */
[----:B------:R-:W4:Y:S03]  /*98440*/  LDL.LU R16, [R1+0xf04] ;  /* 0x000f040001107983 */ /* 0x000f260000300800 */
[----:B------:R-:W-:Y:S01]  /*98450*/  LOP3.LUT R3, R3, 0xfffffbff, RZ, 0xc0, !PT ;  /* 0xfffffbff03037812 */ /* 0x000fe200078ec0ff */
[----:B------:R-:W4:Y:S03]  /*98460*/  LDL.LU R23, [R1+0x888] ;  /* 0x0008880001177983 */ /* 0x000f260000300800 */
[----:B------:R-:W-:Y:S01]  /*98470*/  @P1 LOP3.LUT R3, R3, 0x400, RZ, 0xfc, !PT ;  /* 0x0000040003031812 */ /* 0x000fe200078efcff */
[----:B------:R-:W4:Y:S01]  /*98480*/  LDL.LU R24, [R1+0x87c] ;  /* 0x00087c0001187983 */ /* 0x000f220000300800 */
[----:B------:R-:W-:-:S02]  /*98490*/  ISETP.LT.AND P2, PT, R9, UR70, !P6 ;  /* 0x0000004609007c0c */ /* 0x000fc4000f741270 */
[----:B------:R-:W-:Y:S01]  /*984a0*/  LOP3.LUT R3, R3, 0xfffffdff, RZ, 0xc0, !PT ;  /* 0xfffffdff03037812 */ /* 0x000fe200078ec0ff */
[----:B------:R-:W4:Y:S03]  /*984b0*/  LDL.LU R25, [R1+0x884] ;  /* 0x0008840001197983 */ /* 0x000f260000300800 */
[----:B------:R-:W-:Y:S01]  /*984c0*/  @P0 LOP3.LUT R3, R3, 0x200, RZ, 0xfc, !PT ;  /* 0x0000020003030812 */ /* 0x000fe200078efcff */
[----:B------:R-:W4:Y:S03]  /*984d0*/  LDL.LU R26, [R1+0x7f0] ;  /* 0x0007f000011a7983 */ /* 0x000f260000300800 */
[----:B------:R-:W-:Y:S01]  /*984e0*/  LOP3.LUT R3, R3, 0xfffffeff, RZ, 0xc0, !PT ;  /* 0xfffffeff03037812 */ /* 0x000fe200078ec0ff */
[----:B------:R-:W4:Y:S01]  /*984f0*/  LDL.LU R27, [R1+0x7f8] ;  /* 0x0007f800011b7983 */ /* 0x000f220000300800 */
[----:B------:R-:W-:-:S02]  /*98500*/  ISETP.LT.AND P0, PT, R11, UR72, !P6 ;  /* 0x000000480b007c0c */ /* 0x000fc4000f701270 */
[----:B------:R-:W-:Y:S01]  /*98510*/  @P2 LOP3.LUT R3, R3, 0x100, RZ, 0xfc, !PT ;  /* 0x0000010003032812 */ /* 0x000fe200078efcff */
[----:B------:R-:W4:Y:S01]  /*98520*/  LDL.LU R11, [R1+0xf00] ;  /* 0x000f0000010b7983 */ /* 0x000f220000300800 */
[----:B------:R-:W-:Y:S02]  /*98530*/  ISETP.LT.AND P3, PT, R12, UR73, !P6 ;  /* 0x000000490c007c0c */ /* 0x000fe4000f761270 */
[----:B------:R-:W-:Y:S01]  /*98540*/  ISETP.LT.AND P2, PT, R13, UR74, !P6 ;  /* 0x0000004a0d007c0c */ /* 0x000fe2000f741270 */
[----:B------:R-:W4:Y:S04]  /*98550*/  LDL.LU R12, [R1+0x880] ;  /* 0x00088000010c7983 */ /* 0x000f280000300800 */
[----:B------:R-:W4:Y:S04]  /*98560*/  LDL.LU R13, [R1+0xe8c] ;  /* 0x000e8c00010d7983 */ /* 0x000f280000300800 */
[----:B------:R-:W4:Y:S01]  /*98570*/  LDL.LU R17, [R1+0x7ec] ;  /* 0x0007ec0001117983 */ /* 0x000f220000300800 */
[----:B---3--:R-:W-:Y:S01]  /*98580*/  VIADD R0, R18, UR5 ;  /* 0x0000000512007c36 */ /* 0x008fe20008000000 */
[----:B--2---:R-:W-:-:S02]  /*98590*/  PRMT R9, R2, 0x5410, R6 ;  /* 0x0000541002097816 */ /* 0x004fc40000000006 */
[----:B------:R-:W2:Y:S01]  /*985a0*/  LDL.LU R18, [R1+0x7f4] ;  /* 0x0007f40001127983 */ /* 0x000ea20000300800 */
[----:B----4-:R-:W-:Y:S01]  /*985b0*/  PRMT R8, R8, 0x5410, R5 ;  /* 0x0000541008087816 */ /* 0x010fe20000000005 */
[----:B------:R-:W3:Y:S02]  /*985c0*/  LDCU UR5, c[0x0][0x3b8] ;  /* 0x00007700ff0577ac */ /* 0x000ee40008000800 */
[----:B------:R0:W-:Y:S04]  /*985d0*/  STL [R1+0xe88], R0 ;  /* 0x000e880001007387 */ /* 0x0001e80000100800 */
[----:B------:R-:W4:Y:S04]  /*985e0*/  LDL.LU R4, [R1+0xf54] ;  /* 0x000f540001047983 */ /* 0x000f280000300800 */
[----:B------:R-:W4:Y:S01]  /*985f0*/  LDL.LU R2, [R1+0xfcc] ;  /* 0x000fcc0001027983 */ /* 0x000f220000300800 */
[----:B0-----:R-:W-:Y:S01]  /*98600*/  VIADD R0, R0, UR6 ;  /* 0x0000000600007c36 */ /* 0x001fe20008000000 */
[----:B------:R-:W-:-:S02]  /*98610*/  ISETP.LT.AND P1, PT, R10, UR71, !P6 ;  /* 0x000000470a007c0c */ /* 0x000fc4000f721270 */
[----:B------:R-:W3:Y:S01]  /*98620*/  LDL.LU R5, [R1+0xf50] ;  /* 0x000f500001057983 */ /* 0x000ee20000300800 */
[----:B------:R-:W-:Y:S01]  /*98630*/  PRMT R10, R16, 0x5410, R7 ;  /* 0x00005410100a7816 */ /* 0x000fe20000000007 */
[----:B------:R-:W0:Y:S02]  /*98640*/  LDCU UR6, c[0x0][0x3b8] ;  /* 0x00007700ff0677ac */ /* 0x000e240008000800 */
[----:B------:R1:W-:Y:S04]  /*98650*/  STL [R1+0xeb0], R0 ;  /* 0x000eb00001007387 */ /* 0x0003e80000100800 */
[----:B------:R-:W3:Y:S04]  /*98660*/  LDL.LU R6, [R1+0xf8c] ;  /* 0x000f8c0001067983 */ /* 0x000ee80000300800 */
[----:B------:R-:W3:Y:S01]  /*98670*/  LDL.LU R7, [R1+0xf1c] ;  /* 0x000f1c0001077983 */ /* 0x000ee20000300800 */
[----:B-1----:R-:W-:Y:S01]  /*98680*/  VIADD R0, R0, UR7 ;  /* 0x0000000700007c36 */ /* 0x002fe20008000000 */
[----:B------:R-:W-:-:S02]  /*98690*/  LOP3.LUT R3, R3, 0xffffff7f, RZ, 0xc0, !PT ;  /* 0xffffff7f03037812 */ /* 0x000fc400078ec0ff */
[----:B------:R-:W3:Y:S01]  /*986a0*/  LDL.LU R16, [R1+0xf34] ;  /* 0x000f340001107983 */ /* 0x000ee20000300800 */
[----:B------:R-:W1:Y:S03]  /*986b0*/  LDCU UR7, c[0x0][0x3b8] ;  /* 0x00007700ff0777ac */ /* 0x000e660008000800 */
[----:B------:R0:W-:Y:S01]  /*986c0*/  STL [R1+0xeb4], R0 ;  /* 0x000eb40001007387 */ /* 0x0001e20000100800 */
[----:B------:R-:W-:Y:S01]  /*986d0*/  PRMT R11, R11, 0x5410, R13 ;  /* 0x000054100b0b7816 */ /* 0x000fe2000000000d */
[----:B0-----:R-:W-:-:S04]  /*986e0*/  VIADD R0, R0, UR8 ;  /* 0x0000000800007c36 */ /* 0x001fc80008000000 */
[----:B------:R-:W-:Y:S01]  /*986f0*/  STSM.16.M88.4 [R28], R8 ;  /* 0x000000081c007844 */ /* 0x000fe20000000200 */
[----:B------:R-:W-:Y:S01]  /*98700*/  @P1 LOP3.LUT R3, R3, 0x80, RZ, 0xfc, !PT ;  /* 0x0000008003031812 */ /* 0x000fe200078efcff */
[----:B------:R-:W0:Y:S02]  /*98710*/  LDCU UR8, c[0x0][0x3b8] ;  /* 0x00007700ff0877ac */ /* 0x000e240008000800 */
[----:B------:R1:W-:Y:S02]  /*98720*/  STL [R1+0xe8c], R0 ;  /* 0x000e8c0001007387 */ /* 0x0003e40000100800 */
[----:B-1----:R-:W-:Y:S01]  /*98730*/  VIADD R0, R0, UR9 ;  /* 0x0000000900007c36 */ /* 0x002fe20008000000 */
[----:B------:R-:W-:Y:S01]  /*98740*/  PRMT R8, R23, 0x5410, R12 ;  /* 0x0000541017087816 */ /* 0x000fe2000000000c */
[----:B------:R-:W1:Y:S01]  /*98750*/  LDCU UR9, c[0x0][0x3b8] ;  /* 0x00007700ff0977ac */ /* 0x000e620008000800 */
[----:B------:R-:W-:Y:S02]  /*98760*/  PRMT R9, R25, 0x5410, R24 ;  /* 0x0000541019097816 */ /* 0x000fe40000000018 */
[----:B------:R-:W-:Y:S01]  /*98770*/  PRMT R10, R27, 0x5410, R26 ;  /* 0x000054101b0a7816 */ /* 0x000fe2000000001a */
[----:B------:R0:W-:Y:S01]  /*98780*/  STL [R1+0xf04], R0 ;  /* 0x000f040001007387 */ /* 0x0001e20000100800 */
[----:B------:R-:W-:Y:S01]  /*98790*/  LOP3.LUT R3, R3, 0xffffffbf, RZ, 0xc0, !PT ;  /* 0xffffffbf03037812 */ /* 0x000fe200078ec0ff */
[----:B0-----:R-:W-:-:S03]  /*987a0*/  VIADD R0, R0, UR10 ;  /* 0x0000000a00007c36 */ /* 0x001fc60008000000 */
[----:B------:R-:W-:Y:S01]  /*987b0*/  @P0 LOP3.LUT R3, R3, 0x40, RZ, 0xfc, !PT ;  /* 0x0000004003030812 */ /* 0x000fe200078efcff */
[----:B------:R-:W0:Y:S01]  /*987c0*/  LDCU UR10, c[0x0][0x3b8] ;  /* 0x00007700ff0a77ac */ /* 0x000e220008000800 */
[----:B------:R-:W-:Y:S02]  /*987d0*/  ISETP.LT.AND P0, PT, R15, UR76, !P6 ;  /* 0x0000004c0f007c0c */ /* 0x000fe4000f701270 */
[----:B------:R-:W-:Y:S02]  /*987e0*/  ISETP.LT.AND P1, PT, R14, UR75, !P6 ;  /* 0x0000004b0e007c0c */ /* 0x000fe4000f721270 */
[----:B--2---:R-:W-:Y:S02]  /*987f0*/  PRMT R11, R18, 0x5410, R17 ;  /* 0x00005410120b7816 */ /* 0x004fe40000000011 */
[----:B------:R-:W2:Y:S04]  /*98800*/  LDL.LU R17, [R1+0xf30] ;  /* 0x000f300001117983 */ /* 0x000ea80000300800 */
[----:B------:R4:W-:Y:S04]  /*98810*/  STSM.16.M88.4 [R28+0x200], R8 ;  /* 0x000200081c007844 */ /* 0x0009e80000000200 */
[----:B------:R-:W2:Y:S04]  /*98820*/  LDL.LU R18, [R1+0xf3c] ;  /* 0x000f3c0001127983 */ /* 0x000ea80000300800 */
[----:B------:R0:W-:Y:S01]  /*98830*/  STL [R1+0xf0c], R0 ;  /* 0x000f0c0001007387 */ /* 0x0001e20000100800 */
[----:B----4-:R-:W-:Y:S01]  /*98840*/  PRMT R8, R2, 0x5410, R4 ;  /* 0x0000541002087816 */ /* 0x010fe20000000004 */
[----:B------:R-:W-:Y:S01]  /*98850*/  VIADD R2, R0, UR11 ;  /* 0x0000000b00027c36 */ /* 0x000fe20008000000 */
[----:B---3--:R-:W-:Y:S01]  /*98860*/  PRMT R9, R6, 0x5410, R5 ;  /* 0x0000541006097816 */ /* 0x008fe20000000005 */
[----:B0-----:R-:W0:Y:S01]  /*98870*/  S2R R0, SR_TID.X ;  /* 0x0000000000007919 */ /* 0x001e220000002100 */
[----:B------:R-:W3:Y:S02]  /*98880*/  LDCU UR11, c[0x0][0x3b8] ;  /* 0x00007700ff0b77ac */ /* 0x000ee40008000800 */
[----:B------:R4:W-:Y:S04]  /*98890*/  STL [R1+0xf00], R2 ;  /* 0x000f000201007387 */ /* 0x0009e80000100800 */
[----:B------:R-:W2:Y:S01]  /*988a0*/  LDL.LU R15, [R1+0x8a0] ;  /* 0x0008a000010f7983 */ /* 0x000ea20000300800 */
[----:B----4-:R-:W-:Y:S01]  /*988b0*/  VIADD R2, R2, UR12 ;  /* 0x0000000c02027c36 */ /* 0x010fe20008000000 */
[----:B------:R-:W-:Y:S01]  /*988c0*/  PRMT R10, R16, 0x5410, R7 ;  /* 0x00005410100a7816 */ /* 0x000fe20000000007 */
[----:B------:R-:W4:Y:S03]  /*988d0*/  LDCU UR12, c[0x0][0x3b8] ;  /* 0x00007700ff0c77ac */ /* 0x000f260008000800 */
[----:B------:R0:W-:Y:S04]  /*988e0*/  STL [R1+0xf18], R2 ;  /* 0x000f180201007387 */ /* 0x0001e80000100800 */
[----:B------:R-:W2:Y:S04]  /*988f0*/  LDL.LU R14, [R1+0x900] ;  /* 0x00090000010e7983 */ /* 0x000ea80000300800 */
[----:B------:R-:W3:Y:S04]  /*98900*/  LDL.LU R13, [R1+0x89c] ;  /* 0x00089c00010d7983 */ /* 0x000ee80000300800 */
[----:B------:R-:W3:Y:S01]  /*98910*/  LDL.LU R12, [R1+0x8ac] ;  /* 0x0008ac00010c7983 */ /* 0x000ee20000300800 */
[----:B0-----:R-:W-:-:S04]  /*98920*/  LOP3.LUT R0, R0, 0x3f, RZ, 0xc0, !PT ;  /* 0x0000003f00007812 */ /* 0x001fc800078ec0ff */
[----:B------:R-:W-:Y:S01]  /*98930*/  LEA R0, R0, UR4, 0x4 ;  /* 0x0000000400007c11 */ /* 0x000fe2000f8e20ff */
[----:B------:R-:W-:Y:S01]  /*98940*/  VIADD R2, R2, UR13 ;  /* 0x0000000d02027c36 */ /* 0x000fe20008000000 */
[----:B------:R-:W0:Y:S01]  /*98950*/  LDCU UR13, c[0x0][0x3b8] ;  /* 0x00007700ff0d77ac */ /* 0x000e220008000800 */
[----:B------:R-:W0:Y:S01]  /*98960*/  LDCU UR4, c[0x0][0x3b8] ;  /* 0x00007700ff0477ac */ /* 0x000e220008000800 */
[----:B------:R-:W-:Y:S06]  /*98970*/  BAR.SYNC.DEFER_BLOCKING 0x0 ;  /* 0x0000000000007b1d */ /* 0x000fec0000010000 */
[----:B--2---:R-:W-:Y:S04]  /*98980*/  STL.64 [R1+0x24a0], R14 ;  /* 0x0024a00e01007387 */ /* 0x004fe80000100a00 */
[----:B---3--:R-:W-:Y:S04]  /*98990*/  STL.64 [R1+0x2498], R12 ;  /* 0x0024980c01007387 */ /* 0x008fe80000100a00 */
[----:B------:R-:W2:Y:S04]  /*989a0*/  LDS.128 R12, [R0] ;  /* 0x00000000000c7984 */ /* 0x000ea80000000c00 */
[----:B------:R-:W3:Y:S04]  /*989b0*/  LDL.LU R23, [R1+0x800] ;  /* 0x0008000001177983 */ /* 0x000ee80000300800 */
[----:B------:R-:W3:Y:S04]  /*989c0*/  LDL.LU R24, [R1+0x808] ;  /* 0x0008080001187983 */ /* 0x000ee80000300800 */
[----:B------:R-:W3:Y:S04]  /*989d0*/  LDL.LU R25, [R1+0x7fc] ;  /* 0x0007fc0001197983 */ /* 0x000ee80000300800 */
[----:B------:R-:W3:Y:S04]  /*989e0*/  LDL.LU R26, [R1+0x804] ;  /* 0x00080400011a7983 */ /* 0x000ee80000300800 */
[----:B------:R-:W3:Y:S04]  /*989f0*/  LDL.LU R5, [R1+0xff8] ;  /* 0x000ff80001057983 */ /* 0x000ee80000300800 */
[----:B------:R-:W3:Y:S04]  /*98a00*/  LDL.LU R6, [R1+0x1004] ;  /* 0x0010040001067983 */ /* 0x000ee80000300800 */
[----:B------:R-:W3:Y:S04]  /*98a10*/  LDL.LU R7, [R1+0xfd4] ;  /* 0x000fd40001077983 */ /* 0x000ee80000300800 */
[----:B------:R-:W-:Y:S04]  /*98a20*/  STL [R1+0xf1c], R2 ;  /* 0x000f1c0201007387 */ /* 0x000fe80000100800 */
[----:B------:R-:W3:Y:S04]  /*98a30*/  LDL.LU R16, [R1+0xffc] ;  /* 0x000ffc0001107983 */ /* 0x000ee80000300800 */
[----:B--2---:R-:W-:Y:S04]  /*98a40*/  STL.64 [R1+0x50], R12 ;  /* 0x0000500c01007387 */ /* 0x004fe80000100a00 */
[----:B------:R-:W-:Y:S04]  /*98a50*/  STL.64 [R1+0x58], R14 ;  /* 0x0000580e01007387 */ /* 0x000fe80000100a00 */
[----:B------:R-:W2:Y:S04]  /*98a60*/  LDS.128 R12, [R0+0x400] ;  /* 0x00040000000c7984 */ /* 0x000ea80000000c00 */
[----:B--2---:R-:W-:Y:S04]  /*98a70*/  STL.64 [R1+0x40], R12 ;  /* 0x0000400c01007387 */ /* 0x004fe80000100a00 */
[----:B------:R2:W-:Y:S04]  /*98a80*/  STL.64 [R1+0x48], R14 ;  /* 0x0000480e01007387 */ /* 0x0005e80000100a00 */
[----:B--2---:R-:W2:Y:S04]  /*98a90*/  LDL.LU.64 R14, [R1+0x24a0] ;  /* 0x0024a000010e7983 */ /* 0x004ea80000300a00 */
[----:B------:R-:W3:Y:S01]  /*98aa0*/  LDL.LU.64 R12, [R1+0x2498] ;  /* 0x00249800010c7983 */ /* 0x000ee20000300a00 */
[----:B0-----:R-:W-:Y:S01]  /*98ab0*/  VIADD R2, R2, UR13 ;  /* 0x0000000d02027c36 */ /* 0x001fe20008000000 */
[----:B------:R-:W0:Y:S04]  /*98ac0*/  LDCU UR13, c[0x0][0x3b8] ;  /* 0x00007700ff0d77ac */ /* 0x000e280008000800 */
[----:B------:R0:W-:Y:S04]  /*98ad0*/  STL [R1+0xf3c], R2 ;  /* 0x000f3c0201007387 */ /* 0x0001e80000100800 */
[----:B------:R-:W4:Y:S04]  /*98ae0*/  LDL.LU R27, [R1+0xf64] ;  /* 0x000f6400011b7983 */ /* 0x000f280000300800 */
[----:B------:R-:W4:Y:S01]  /*98af0*/  LDL.LU R4, [R1+0xf7c] ;  /* 0x000f7c0001047983 */ /* 0x000f220000300800 */
[----:B------:R-:W-:Y:S01]  /*98b00*/  PRMT R11, R18, 0x5410, R17 ;  /* 0x00005410120b7816 */ /* 0x000fe20000000011 */
[----:B------:R-:W-:Y:S01]  /*98b10*/  BAR.SYNC.DEFER_BLOCKING 0x0 ;  /* 0x0000000000007b1d */ /* 0x000fe20000010000 */
[----:B0-----:R-:W-:-:S05]  /*98b20*/  VIADD R2, R2, UR13 ;  /* 0x0000000d02027c36 */ /* 0x001fca0008000000 */
[----:B------:R-:W0:Y:S01]  /*98b30*/  LDCU UR13, c[0x0][0x3b8] ;  /* 0x00007700ff0d77ac */ /* 0x000e220008000800 */
[----:B------:R-:W4:Y:S04]  /*98b40*/  LDL.LU R17, [R1+0xf60] ;  /* 0x000f600001117983 */ /* 0x000f280000300800 */
[----:B------:R1:W-:Y:S04]  /*98b50*/  STL [R1+0xf44], R2 ;  /* 0x000f440201007387 */ /* 0x0003e80000100800 */
[----:B------:R-:W4:Y:S01]  /*98b60*/  LDL.LU R18, [R1+0xf78] ;  /* 0x000f780001127983 */ /* 0x000f220000300800 */
[----:B-1----:R-:W-:Y:S01]  /*98b70*/  VIADD R2, R2, UR14 ;  /* 0x0000000e02027c36 */ /* 0x002fe20008000000 */
[----:B------:R-:W1:Y:S04]  /*98b80*/  LDCU UR14, c[0x0][0x3b8] ;  /* 0x00007700ff0e77ac */ /* 0x000e680008000800 */
[----:B------:R0:W-:Y:S02]  /*98b90*/  STL [R1+0xf34], R2 ;  /* 0x000f340201007387 */ /* 0x0001e40000100800 */
[----:B0-----:R-:W-:-:S02]  /*98ba0*/  VIADD R2, R2, UR15 ;  /* 0x0000000f02027c36 */ /* 0x001fc40008000000 */
[----:B------:R-:W-:Y:S01]  /*98bb0*/  STSM.16.M88.4 [R28], R8 ;  /* 0x000000081c007844 */ /* 0x000fe20000000200 */
[----:B------:R-:W0:Y:S03]  /*98bc0*/  LDCU UR15, c[0x0][0x3b8] ;  /* 0x00007700ff0f77ac */ /* 0x000e260008000800 */
[----:B------:R1:W-:Y:S02]  /*98bd0*/  STL [R1+0xf54], R2 ;  /* 0x000f540201007387 */ /* 0x0003e40000100800 */
[----:B-1----:R-:W-:Y:S01]  /*98be0*/  VIADD R2, R2, UR16 ;  /* 0x0000001002027c36 */ /* 0x002fe20008000000 */
[----:B------:R-:W1:Y:S04]  /*98bf0*/  LDCU UR16, c[0x0][0x3b8] ;  /* 0x00007700ff1077ac */ /* 0x000e680008000800 */
[----:B------:R-:W-:Y:S01]  /*98c00*/  STL [R1+0xf30], R2 ;  /* 0x000f300201007387 */ /* 0x000fe20000100800 */
[----:B--2---:R-:W-:-:S03]  /*98c10*/  PRMT R8, R14, 0x5410, R15 ;  /* 0x000054100e087816 */ /* 0x004fc6000000000f */
[----:B------:R-:W2:Y:S01]  /*98c20*/  LDL.LU R15, [R1+0x910] ;  /* 0x00091000010f7983 */ /* 0x000ea20000300800 */
[----:B---3--:R-:W-:-:S03]  /*98c30*/  PRMT R9, R12, 0x5410, R13 ;  /* 0x000054100c097816 */ /* 0x008fc6000000000d */
[----:B------:R-:W2:Y:S04]  /*98c40*/  LDL.LU R14, [R1+0x920] ;  /* 0x00092000010e7983 */ /* 0x000ea80000300800 */
[----:B------:R-:W3:Y:S04]  /*98c50*/  LDL.LU R13, [R1+0x90c] ;  /* 0x00090c00010d7983 */ /* 0x000ee80000300800 */
[----:B------:R-:W3:Y:S01]  /*98c60*/  LDL.LU R12, [R1+0x91c] ;  /* 0x00091c00010c7983 */ /* 0x000ee20000300800 */
[----:B------:R-:W-:Y:S02]  /*98c70*/  PRMT R10, R24, 0x5410, R23 ;  /* 0x00005410180a7816 */ /* 0x000fe40000000017 */
[----:B------:R-:W-:-:S05]  /*98c80*/  PRMT R11, R26, 0x5410, R25 ;  /* 0x000054101a0b7816 */ /* 0x000fca0000000019 */
[----:B------:R4:W-:Y:S02]  /*98c90*/  STSM.16.M88.4 [R28+0x200], R8 ;  /* 0x000200081c007844 */ /* 0x0009e40000000200 */
[----:B----4-:R-:W-:Y:S01]  /*98ca0*/  PRMT R10, R4, 0x5410, R27 ;  /* 0x00005410040a7816 */ /* 0x010fe2000000001b */
[----:B------:R-:W-:Y:S06]  /*98cb0*/  BAR.SYNC.DEFER_BLOCKING 0x0 ;  /* 0x0000000000007b1d */ /* 0x000fec0000010000 */
[----:B------:R-:W4:Y:S01]  /*98cc0*/  LDS.128 R24, [R0] ;  /* 0x0000000000187984 */ /* 0x000f220000000c00 */
[----:B------:R-:W-:Y:S01]  /*98cd0*/  PRMT R8, R6, 0x5410, R5 ;  /* 0x0000541006087816 */ /* 0x000fe20000000005 */
[----:B------:R-:W-:Y:S01]  /*98ce0*/  VIADD R2, R2, UR17 ;  /* 0x0000001102027c36 */ /* 0x000fe20008000000 */
[----:B------:R-:W-:Y:S01]  /*98cf0*/  PRMT R9, R16, 0x5410, R7 ;  /* 0x0000541010097816 */ /* 0x000fe20000000007 */
[----:B------:R-:W3:Y:S01]  /*98d00*/  LDL.LU R5, [R1+0x810] ;  /* 0x0008100001057983 */ /* 0x000ee20000300800 */
[----:B------:R-:W-:Y:S01]  /*98d10*/  PRMT R11, R18, 0x5410, R17 ;  /* 0x00005410120b7816 */ /* 0x000fe20000000011 */
[----:B------:R-:W0:Y:S02]  /*98d20*/  LDCU UR17, c[0x0][0x3b8] ;  /* 0x00007700ff1177ac */ /* 0x000e240008000800 */
[----:B------:R-:W3:Y:S04]  /*98d30*/  LDL.LU R6, [R1+0x818] ;  /* 0x0008180001067983 */ /* 0x000ee80000300800 */
[----:B------:R-:W3:Y:S04]  /*98d40*/  LDL.LU R7, [R1+0x80c] ;  /* 0x00080c0001077983 */ /* 0x000ee80000300800 */
[----:B------:R-:W3:Y:S04]  /*98d50*/  LDL.LU R16, [R1+0x814] ;  /* 0x0008140001107983 */ /* 0x000ee80000300800 */
[----:B------:R0:W-:Y:S02]  /*98d60*/  STL [R1+0xf50], R2 ;  /* 0x000f500201007387 */ /* 0x0001e40000100800 */
[----:B0-----:R-:W-:Y:S01]  /*98d70*/  VIADD R2, R2, UR18 ;  /* 0x0000001202027c36 */ /* 0x001fe20008000000 */
[----:B------:R-:W0:Y:S04]  /*98d80*/  LDCU UR18, c[0x0][0x3b8] ;  /* 0x00007700ff1277ac */ /* 0x000e280008000800 */
[----:B------:R0:W-:Y:S04]  /*98d90*/  STL [R1+0xf78], R2 ;  /* 0x000f780201007387 */ /* 0x0001e80000100800 */
[----:B----4-:R-:W-:Y:S04]  /*98da0*/  STL.64 [R1+0x30], R24 ;  /* 0x0000301801007387 */ /* 0x010fe80000100a00 */
[----:B------:R-:W-:Y:S04]  /*98db0*/  STL.64 [R1+0x38], R26 ;  /* 0x0000381a01007387 */ /* 0x000fe80000100a00 */
[----:B------:R-:W4:Y:S01]  /*98dc0*/  LDS.128 R24, [R0+0x400] ;  /* 0x0004000000187984 */ /* 0x000f220000000c00 */
[----:B0-----:R-:W-:Y:S01]  /*98dd0*/  VIADD R2, R2, UR18 ;  /* 0x0000001202027c36 */ /* 0x001fe20008000000 */
[----:B------:R-:W0:Y:S01]  /*98de0*/  LDCU UR18, c[0x0][0x3b8] ;  /* 0x00007700ff1277ac */ /* 0x000e220008000800 */
[----:B------:R-:W-:Y:S06]  /*98df0*/  BAR.SYNC.DEFER_BLOCKING 0x0 ;  /* 0x0000000000007b1d */ /* 0x000fec0000010000 */
[----:B------:R-:W3:Y:S04]  /*98e00*/  LDL.LU R23, [R1+0x1190] ;  /* 0x0011900001177983 */ /* 0x000ee80000300800 */
[----:B----4-:R4:W-:Y:S04]  /*98e10*/  STL.64 [R1+0x20], R24 ;  /* 0x0000201801007387 */ /* 0x0109e80000100a00 */
[----:B------:R0:W-:Y:S04]  /*98e20*/  STL.64 [R1+0x28], R26 ;  /* 0x0000281a01007387 */ /* 0x0001e80000100a00 */
[----:B----4-:R-:W4:Y:S04]  /*98e30*/  LDL.LU R24, [R1+0x11a8] ;  /* 0x0011a80001187983 */ /* 0x010f280000300800 */
[----:B------:R-:W4:Y:S04]  /*98e40*/  LDL.LU R25, [R1+0x118c] ;  /* 0x00118c0001197983 */ /* 0x000f280000300800 */
[----:B------:R1:W-:Y:S04]  /*98e50*/  STL [R1+0xf8c], R2 ;  /* 0x000f8c0201007387 */ /* 0x0003e80000100800 */
[----:B0-----:R-:W4:Y:S04]  /*98e60*/  LDL.LU R26, [R1+0x1198] ;  /* 0x00119800011a7983 */ /* 0x001f280000300800 */
[----:B------:R-:W4:Y:S01]  /*98e70*/  LDL.LU R27, [R1+0xfc0] ;  /* 0x000fc000011b7983 */ /* 0x000f220000300800 */
[----:B-1----:R-:W-:Y:S01]  /*98e80*/  VIADD R2, R2, UR18 ;  /* 0x0000001202027c36 */ /* 0x002fe20008000000 */
[----:B------:R-:W0:Y:S02]  /*98e90*/  LDCU UR18, c[0x0][0x3b8] ;  /* 0x00007700ff1277ac */ /* 0x000e240008000800 */
[----:B------:R-:W4:Y:S04]  /*98ea0*/  LDL.LU R4, [R1+0xfc8] ;  /* 0x000fc80001047983 */ /* 0x000f280000300800 */
[----:B------:R-:W4:Y:S04]  /*98eb0*/  LDL.LU R17, [R1+0xfac] ;  /* 0x000fac0001117983 */ /* 0x000f280000300800 */
[----:B------:R-:W4:Y:S04]  /*98ec0*/  LDL.LU R18, [R1+0xfc4] ;  /* 0x000fc40001127983 */ /* 0x000f280000300800 */
[----:B------:R1:W-:Y:S04]  /*98ed0*/  STL [R1+0xf64], R2 ;  /* 0x000f640201007387 */ /* 0x0003e80000100800 */
[----:B------:R-:W-:Y:S01]  /*98ee0*/  STSM.16.M88.4 [R28], R8 ;  /* 0x000000081c007844 */ /* 0x000fe20000000200 */
[----:B-1----:R-:W-:Y:S01]  /*98ef0*/  VIADD R2, R2, UR19 ;  /* 0x0000001302027c36 */ /* 0x002fe20008000000 */
[----:B------:R-:W1:Y:S04]  /*98f00*/  LDCU UR19, c[0x0][0x3b8] ;  /* 0x00007700ff1377ac */ /* 0x000e680008000800 */
[----:B------:R0:W-:Y:S02]  /*98f10*/  STL [R1+0xf88], R2 ;  /* 0x000f880201007387 */ /* 0x0001e40000100800 */
[----:B0-----:R-:W-:Y:S01]  /*98f20*/  VIADD R2, R2, UR20 ;  /* 0x0000001402027c36 */ /* 0x001fe20008000000 */
[----:B------:R-:W0:Y:S01]  /*98f30*/  LDCU UR20, c[0x0][0x3b8] ;  /* 0x00007700ff1477ac */ /* 0x000e220008000800 */
[----:B--2---:R-:W-:-:S02]  /*98f40*/  PRMT R8, R14, 0x5410, R15 ;  /* 0x000054100e087816 */ /* 0x004fc4000000000f */
[----:B------:R-:W2:Y:S04]  /*98f50*/  LDL.LU R15, [R1+0x930] ;  /* 0x00093000010f7983 */ /* 0x000ea80000300800 */
[----:B------:R-:W2:Y:S01]  /*98f60*/  LDL.LU R14, [R1+0x940] ;  /* 0x00094000010e7983 */ /* 0x000ea20000300800 */
[----:B---3--:R-:W-:-:S03]  /*98f70*/  PRMT R9, R12, 0x5410, R13 ;  /* 0x000054100c097816 */ /* 0x008fc6000000000d */
[----:B------:R-:W3:Y:S04]  /*98f80*/  LDL.LU R13, [R1+0x92c] ;  /* 0x00092c00010d7983 */ /* 0x000ee80000300800 */
[----:B------:R0:W-:Y:S04]  /*98f90*/  STL [R1+0xf60], R2 ;  /* 0x000f600201007387 */ /* 0x0001e80000100800 */
[----:B------:R-:W3:Y:S01]  /*98fa0*/  LDL.LU R12, [R1+0x93c] ;  /* 0x00093c00010c7983 */ /* 0x000ee20000300800 */
[----:B------:R-:W-:Y:S02]  /*98fb0*/  PRMT R10, R6, 0x5410, R5 ;  /* 0x00005410060a7816 */ /* 0x000fe40000000005 */
[----:B------:R-:W-:-:S05]  /*98fc0*/  PRMT R11, R16, 0x5410, R7 ;  /* 0x00005410100b7816 */ /* 0x000fca0000000007 */
[----:B------:R4:W-:Y:S01]  /*98fd0*/  STSM.16.M88.4 [R28+0x200], R8 ;  /* 0x000200081c007844 */ /* 0x0009e20000000200 */
[----:B0-----:R-:W-:Y:S01]  /*98fe0*/  VIADD R2, R2, UR21 ;  /* 0x0000001502027c36 */ /* 0x001fe20008000000 */
[----:B------:R-:W0:Y:S01]  /*98ff0*/  LDCU UR21, c[0x0][0x3b8] ;  /* 0x00007700ff1577ac */ /* 0x000e220008000800 */
[----:B----4-:R-:W-:Y:S02]  /*99000*/  PRMT R8, R24, 0x5410, R23 ;  /* 0x0000541018087816 */ /* 0x010fe40000000017 */
[----:B------:R-:W-:Y:S02]  /*99010*/  PRMT R9, R26, 0x5410, R25 ;  /* 0x000054101a097816 */ /* 0x000fe40000000019 */
[----:B------:R-:W-:Y:S02]  /*99020*/  PRMT R10, R4, 0x5410, R27 ;  /* 0x00005410040a7816 */ /* 0x000fe4000000001b */
[----:B------:R-:W-:Y:S01]  /*99030*/  PRMT R11, R18, 0x5410, R17 ;  /* 0x00005410120b7816 */ /* 0x000fe20000000011 */
[----:B------:R-:W-:Y:S06]  /*99040*/  BAR.SYNC.DEFER_BLOCKING 0x0 ;  /* 0x0000000000007b1d */ /* 0x000fec0000010000 */
[----:B--2---:R-:W-:Y:S04]  /*99050*/  STL.64 [R1+0x2490], R14 ;  /* 0x0024900e01007387 */ /* 0x004fe80000100a00 */
[----:B---3--:R-:W-:Y:S04]  /*99060*/  STL.64 [R1+0x2488], R12 ;  /* 0x0024880c01007387 */ /* 0x008fe80000100a00 */
[----:B------:R-:W2:Y:S04]  /*99070*/  LDS.128 R12, [R0] ;  /* 0x00000000000c7984 */ /* 0x000ea80000000c00 */
[----:B------:R-:W3:Y:S04]  /*99080*/  LDL.LU R5, [R1+0x820] ;  /* 0x0008200001057983 */ /* 0x000ee80000300800 */
[----:B------:R-:W3:Y:S04]  /*99090*/  LDL.LU R6, [R1+0x828] ;  /* 0x0008280001067983 */ /* 0x000ee80000300800 */
[----:B------:R-:W4:Y:S04]  /*990a0*/  LDL.LU R7, [R1+0x81c] ;  /* 0x00081c0001077983 */ /* 0x000f280000300800 */
[----:B------:R-:W4:Y:S04]  /*990b0*/  LDL.LU R16, [R1+0x824] ;  /* 0x0008240001107983 */ /* 0x000f280000300800 */
[----:B------:R0:W-:Y:S02]  /*990c0*/  STL [R1+0xf7c], R2 ;  /* 0x000f7c0201007387 */ /* 0x0001e40000100800 */
[----:B0-----:R-:W-:Y:S01]  /*990d0*/  VIADD R2, R2, UR5 ;  /* 0x0000000502027c36 */ /* 0x001fe20008000000 */
[----:B------:R-:W0:Y:S04]  /*990e0*/  LDCU UR5, c[0x0][0x3b8] ;  /* 0x00007700ff0577ac */ /* 0x000e280008000800 */
[----:B------:R0:W-:Y:S04]  /*990f0*/  STL [R1+0xfac], R2 ;  /* 0x000fac0201007387 */ /* 0x0001e80000100800 */
[----:B--2---:R-:W-:Y:S04]  /*99100*/  STL.64 [R1+0x10], R12 ;  /* 0x0000100c01007387 */ /* 0x004fe80000100a00 */
[----:B------:R-:W-:Y:S04]  /*99110*/  STL.64 [R1+0x18], R14 ;  /* 0x0000180e01007387 */ /* 0x000fe80000100a00 */
[----:B------:R-:W2:Y:S01]  /*99120*/  LDS.128 R12, [R0+0x400] ;  /* 0x00040000000c7984 */ /* 0x000ea20000000c00 */
[----:B0-----:R-:W-:Y:S01]  /*99130*/  VIADD R2, R2, UR6 ;  /* 0x0000000602027c36 */ /* 0x001fe20008000000 */
[----:B------:R-:W0:Y:S02]  /*99140*/  LDCU UR6, c[0x0][0x3b8] ;  /* 0x00007700ff0677ac */ /* 0x000e240008000800 */
[----:B------:R-:W3:Y:S04]  /*99150*/  LDL.LU R23, [R1+0x11b8] ;  /* 0x0011b80001177983 */ /* 0x000ee80000300800 */
[----:B------:R-:W3:Y:S04]  /*99160*/  LDL.LU R24, [R1+0x11c8] ;  /* 0x0011c80001187983 */ /* 0x000ee80000300800 */
[----:B------:R-:W3:Y:S04]  /*99170*/  LDL.LU R25, [R1+0x11b4] ;  /* 0x0011b40001197983 */ /* 0x000ee80000300800 */
[----:B------:R-:W-:Y:S04]  /*99180*/  STL [R1+0xfc8], R2 ;  /* 0x000fc80201007387 */ /* 0x000fe80000100800 */
[----:B------:R-:W3:Y:S04]  /*99190*/  LDL.LU R26, [R1+0x11c4] ;  /* 0x0011c400011a7983 */ /* 0x000ee80000300800 */
[----:B------:R-:W3:Y:S04]  /*991a0*/  LDL.LU R27, [R1+0xfdc] ;  /* 0x000fdc00011b7983 */ /* 0x000ee80000300800 */
[----:B------:R-:W3:Y:S04]  /*991b0*/  LDL.LU R4, [R1+0xff4] ;  /* 0x000ff40001047983 */ /* 0x000ee80000300800 */
[----:B------:R-:W3:Y:S04]  /*991c0*/  LDL.LU R17, [R1+0xfe4] ;  /* 0x000fe40001117983 */ /* 0x000ee80000300800 */
[----:B------:R-:W3:Y:S04]  /*991d0*/  LDL.LU R18, [R1+0xfec] ;  /* 0x000fec0001127983 */ /* 0x000ee80000300800 */
[----:B--2---:R-:W-:Y:S04]  /*991e0*/  STL.64 [R1+0xa0], R12 ;  /* 0x0000a00c01007387 */ /* 0x004fe80000100a00 */
[----:B------:R2:W-:Y:S01]  /*991f0*/  STL.64 [R1+0xa8], R14 ;  /* 0x0000a80e01007387 */ /* 0x0005e20000100a00 */
[----:B------:R-:W-:Y:S06]  /*99200*/  BAR.SYNC.DEFER_BLOCKING 0x0 ;  /* 0x0000000000007b1d */ /* 0x000fec0000010000 */
[----:B--2---:R-:W2:Y:S04]  /*99210*/  LDL.LU.64 R14, [R1+0x2490] ;  /* 0x00249000010e7983 */ /* 0x004ea80000300a00 */
[----:B------:R-:W3:Y:S01]  /*99220*/  LDL.LU.64 R12, [R1+0x2488] ;  /* 0x00248800010c7983 */ /* 0x000ee20000300a00 */
[----:B------:R-:W-:Y:S01]  /*99230*/  VIADD R2, R2, UR7 ;  /* 0x0000000702027c36 */ /* 0x000fe20008000000 */
[----:B------:R-:W0:Y:S04]  /*99240*/  LDCU UR7, c[0x0][0x3b8] ;  /* 0x00007700ff0777ac */ /* 0x000e280008000800 */
[----:B------:R1:W-:Y:S02]  /*99250*/  STL [R1+0xfc0], R2 ;  /* 0x000fc00201007387 */ /* 0x0003e40000100800 */
[----:B-1----:R-:W-:-:S02]  /*99260*/  VIADD R2, R2, UR8 ;  /* 0x0000000802027c36 */ /* 0x002fc40008000000 */
[----:B------:R-:W-:Y:S01]  /*99270*/  STSM.16.M88.4 [R28], R8 ;  /* 0x000000081c007844 */ /* 0x000fe20000000200 */
[----:B------:R-:W1:Y:S03]  /*99280*/  LDCU UR8, c[0x0][0x3b8] ;  /* 0x00007700ff0877ac */ /* 0x000e660008000800 */
[----:B------:R0:W-:Y:S02]  /*99290*/  STL [R1+0xfc4], R2 ;  /* 0x000fc40201007387 */ /* 0x0001e40000100800 */
[----:B0-----:R-:W-:Y:S01]  /*992a0*/  VIADD R2, R2, UR9 ;  /* 0x0000000902027c36 */ /* 0x001fe20008000000 */
[----:B------:R-:W0:Y:S01]  /*992b0*/  LDCU UR9, c[0x0][0x3b8] ;  /* 0x00007700ff0977ac */ /* 0x000e220008000800 */
[----:B--2---:R-:W-:Y:S02]  /*992c0*/  PRMT R8, R14, 0x5410, R15 ;  /* 0x000054100e087816 */ /* 0x004fe4000000000f */
[----:B------:R-:W2:Y:S01]  /*992d0*/  LDL.LU R15, [R1+0x954] ;  /* 0x00095400010f7983 */ /* 0x000ea20000300800 */
[----:B---3--:R-:W-:-:S03]  /*992e0*/  PRMT R9, R12, 0x5410, R13 ;  /* 0x000054100c097816 */ /* 0x008fc6000000000d */
[----:B------:R-:W2:Y:S04]  /*992f0*/  LDL.LU R14, [R1+0x964] ;  /* 0x00096400010e7983 */ /* 0x000ea80000300800 */
[----:B------:R-:W3:Y:S04]  /*99300*/  LDL.LU R13, [R1+0x950] ;  /* 0x00095000010d7983 */ /* 0x000ee80000300800 */
[----:B------:R0:W-:Y:S04]  /*99310*/  STL [R1+0xfcc], R2 ;  /* 0x000fcc0201007387 */ /* 0x0001e80000100800 */
[----:B------:R-:W3:Y:S01]  /*99320*/  LDL.LU R12, [R1+0x960] ;  /* 0x00096000010c7983 */ /* 0x000ee20000300800 */
[----:B------:R-:W-:-:S02]  /*99330*/  PRMT R10, R6, 0x5410, R5 ;  /* 0x00005410060a7816 */ /* 0x000fc40000000005 */
[----:B----4-:R-:W-:-:S05]  /*99340*/  PRMT R11, R16, 0x5410, R7 ;  /* 0x00005410100b7816 */ /* 0x010fca0000000007 */
        /* <DEDUP_REMOVED lines=17> */
[----:B------:R-:W-:Y:S01]  /*99460*/  ISETP.LT.AND P6, PT, R29, UR77, !P6 ;  /* 0x0000004d1d007c0c */ /* 0x000fe2000f7c1270 */
[----:B------:R-:W0:Y:S03]  /*99470*/  LDCU UR11, c[0x0][0x3b8] ;  /* 0x00007700ff0b77ac */ /* 0x000e260008000800 */
[----:B------:R0:W-:Y:S04]  /*99480*/  STL [R1+0xfdc], R2 ;  /* 0x000fdc0201007387 */ /* 0x0001e80000100800 */
[----:B------:R-:W3:Y:S04]  /*99490*/  LDL.LU R23, [R1+0x11e0] ;  /* 0x0011e00001177983 */ /* 0x000ee80000300800 */
[----:B------:R-:W3:Y:S04]  /*994a0*/  LDL.LU R24, [R1+0x11f0] ;  /* 0x0011f00001187983 */ /* 0x000ee80000300800 */
[----:B--2---:R-:W-:Y:S04]  /*994b0*/  STL.64 [R1+0x90], R12 ;  /* 0x0000900c01007387 */ /* 0x004fe80000100a00 */
[----:B------:R-:W-:Y:S04]  /*994c0*/  STL.64 [R1+0x98], R14 ;  /* 0x0000980e01007387 */ /* 0x000fe80000100a00 */
[----:B------:R-:W2:Y:S01]  /*994d0*/  LDS.128 R12, [R0+0x400] ;  /* 0x00040000000c7984 */ /* 0x000ea20000000c00 */
[----:B0-----:R-:W-:Y:S01]  /*994e0*/  VIADD R2, R2, UR12 ;  /* 0x0000000c02027c36 */ /* 0x001fe20008000000 */
[----:B------:R-:W0:Y:S01]  /*994f0*/  LDCU UR12, c[0x0][0x3b8] ;  /* 0x00007700ff0c77ac */ /* 0x000e220008000800 */
[----:B------:R-:W-:Y:S06]  /*99500*/  BAR.SYNC.DEFER_BLOCKING 0x0 ;  /* 0x0000000000007b1d */ /* 0x000fec0000010000 */
[----:B------:R-:W-:Y:S04]  /*99510*/  STL [R1+0xfe4], R2 ;  /* 0x000fe40201007387 */ /* 0x000fe80000100800 */
[----:B------:R-:W3:Y:S04]  /*99520*/  LDL.LU R25, [R1+0x11dc] ;  /* 0x0011dc0001197983 */ /* 0x000ee80000300800 */
[----:B------:R-:W3:Y:S04]  /*99530*/  LDL.LU R26, [R1+0x11ec] ;  /* 0x0011ec00011a7983 */ /* 0x000ee80000300800 */
[----:B------:R-:W3:Y:S04]  /*99540*/  LDL.LU R27, [R1+0x102c] ;  /* 0x00102c00011b7983 */ /* 0x000ee80000300800 */
[----:B------:R-:W3:Y:S04]  /*99550*/  LDL.LU R4, [R1+0x1054] ;  /* 0x0010540001047983 */ /* 0x000ee80000300800 */
[----:B------:R-:W3:Y:S04]  /*99560*/  LDL.LU R17, [R1+0x1024] ;  /* 0x0010240001117983 */ /* 0x000ee80000300800 */
[----:B------:R-:W3:Y:S04]  /*99570*/  LDL.LU R18, [R1+0x1034] ;  /* 0x0010340001127983 */ /* 0x000ee80000300800 */
[----:B--2---:R-:W-:Y:S04]  /*99580*/  STL.64 [R1+0x80], R12 ;  /* 0x0000800c01007387 */ /* 0x004fe80000100a00 */
[----:B------:R2:W-:Y:S04]  /*99590*/  STL.64 [R1+0x88], R14 ;  /* 0x0000880e01007387 */ /* 0x0005e80000100a00 */
        /* <DEDUP_REMOVED lines=15> */
[----:B------:R3:W-:Y:S04]  /*99690*/  STL [R1+0x1004], R2 ;  /* 0x0010040201007387 */ /* 0x0007e80000100800 */
[----:B------:R-:W2:Y:S04]  /*996a0*/  LDL.LU R13, [R1+0x99c] ;  /* 0x00099c00010d7983 */ /* 0x000ea80000300800 */
[----:B------:R-:W2:Y:S01]  /*996b0*/  LDL.LU R12, [R1+0x1028] ;  /* 0x00102800010c7983 */ /* 0x000ea20000300800 */
[----:B------:R-:W-:-:S02]  /*996c0*/  PRMT R10, R6, 0x5410, R5 ;  /* 0x00005410060a7816 */ /* 0x000fc40000000005 */
[----:B----4-:R-:W-:-:S05]  /*996d0*/  PRMT R11, R16, 0x5410, R7 ;  /* 0x00005410100b7816 */ /* 0x010fca0000000007 */
[----:B------:R4:W-:Y:S01]  /*996e0*/  STSM.16.M88.4 [R28+0x200], R8 ;  /* 0x000200081c007844 */ /* 0x0009e20000000200 */
[----:B---3--:R-:W-:Y:S01]  /*996f0*/  VIADD R2, R2, UR15 ;  /* 0x0000000f02027c36 */ /* 0x008fe20008000000 */
[----:B------:R-:W3:Y:S01]  /*99700*/  LDCU UR15, c[0x0][0x3b8] ;  /* 0x00007700ff0f77ac */ /* 0x000ee20008000800 */
[----:B----4-:R-:W-:Y:S02]  /*99710*/  PRMT R8, R24, 0x5410, R23 ;  /* 0x0000541018087816 */ /* 0x010fe40000000017 */
[----:B------:R-:W-:Y:S02]  /*99720*/  PRMT R9, R26, 0x5410, R25 ;  /* 0x000054101a097816 */ /* 0x000fe40000000019 */
[----:B------:R-:W-:Y:S02]  /*99730*/  PRMT R10, R4, 0x5410, R27 ;  /* 0x00005410040a7816 */ /* 0x000fe4000000001b */
[----:B------:R-:W-:Y:S01]  /*99740*/  PRMT R11, R18, 0x5410, R17 ;  /* 0x00005410120b7816 */ /* 0x000fe20000000011 */
[----:B------:R-:W-:Y:S06]  /*99750*/  BAR.SYNC.DEFER_BLOCKING 0x0 ;  /* 0x0000000000007b1d */ /* 0x000fec0000010000 */
[----:B--2---:R-:W-:Y:S04]  /*99760*/  STL.64 [R1+0x2470], R14 ;  /* 0x0024700e01007387 */ /* 0x004fe80000100a00 */
[----:B------:R-:W-:Y:S04]  /*99770*/  STL.64 [R1+0x2468], R12 ;  /* 0x0024680c01007387 */ /* 0x000fe80000100a00 */
[----:B------:R-:W2:Y:S04]  /*99780*/  LDS.128 R12, [R0] ;  /* 0x00000000000c7984 */ /* 0x000ea80000000c00 */
[----:B------:R-:W4:Y:S04]  /*99790*/  LDL.LU R5, [R1+0x840] ;  /* 0x0008400001057983 */ /* 0x000f280000300800 */
[----:B------:R-:W4:Y:S04]  /*997a0*/  LDL.LU R6, [R1+0x848] ;  /* 0x0008480001067983 */ /* 0x000f280000300800 */
[----:B------:R-:W3:Y:S04]  /*997b0*/  LDL.LU R7, [R1+0x83c] ;  /* 0x00083c0001077983 */ /* 0x000ee80000300800 */
[----:B------:R-:W3:Y:S04]  /*997c0*/  LDL.LU R16, [R1+0x844] ;  /* 0x0008440001107983 */ /* 0x000ee80000300800 */
[----:B------:R0:W-:Y:S02]  /*997d0*/  STL [R1+0xff8], R2 ;  /* 0x000ff80201007387 */ /* 0x0001e40000100800 */
[----:B0-----:R-:W-:Y:S01]  /*997e0*/  VIADD R2, R2, UR16 ;  /* 0x0000001002027c36 */ /* 0x001fe20008000000 */
[----:B------:R-:W0:Y:S04]  /*997f0*/  LDCU UR16, c[0x0][0x3b8] ;  /* 0x00007700ff1077ac */ /* 0x000e280008000800 */
[----:B------:R1:W-:Y:S04]  /*99800*/  STL [R1+0xffc], R2 ;  /* 0x000ffc0201007387 */ /* 0x0003e80000100800 */
[----:B------:R-:W3:Y:S01]  /*99810*/  LDL.LU R23, [R1+0x1208] ;  /* 0x0012080001177983 */ /* 0x000ee20000300800 */
[----:B-1----:R-:W-:Y:S01]  /*99820*/  VIADD R2, R2, UR17 ;  /* 0x0000001102027c36 */ /* 0x002fe20008000000 */
[----:B------:R-:W1:Y:S04]  /*99830*/  LDCU UR17, c[0x0][0x3b8] ;  /* 0x00007700ff1177ac */ /* 0x000e680008000800 */
[----:B------:R-:W-:Y:S04]  /*99840*/  STL [R1+0x1024], R2 ;  /* 0x0010240201007387 */ /* 0x000fe80000100800 */
[----:B--2---:R-:W-:Y:S04]  /*99850*/  STL.64 [R1+0x70], R12 ;  /* 0x0000700c01007387 */ /* 0x004fe80000100a00 */
[----:B------:R-:W-:Y:S04]  /*99860*/  STL.64 [R1+0x78], R14 ;  /* 0x0000780e01007387 */ /* 0x000fe80000100a00 */
[----:B------:R-:W2:Y:S04]  /*99870*/  LDS.128 R12, [R0+0x400] ;  /* 0x00040000000c7984 */ /* 0x000ea80000000c00 */
[----:B------:R-:W3:Y:S04]  /*99880*/  LDL.LU R24, [R1+0x1210] ;  /* 0x0012100001187983 */ /* 0x000ee80000300800 */
[----:B------:R-:W3:Y:S04]  /*99890*/  LDL.LU R25, [R1+0x1204] ;  /* 0x0012040001197983 */ /* 0x000ee80000300800 */
[----:B------:R-:W3:Y:S04]  /*998a0*/  LDL.LU R26, [R1+0x120c] ;  /* 0x00120c00011a7983 */ /* 0x000ee80000300800 */
[----:B------:R-:W3:Y:S04]  /*998b0*/  LDL.LU R27, [R1+0x1068] ;  /* 0x00106800011b7983 */ /* 0x000ee80000300800 */
[----:B------:R-:W3:Y:S04]  /*998c0*/  LDL.LU R4, [R1+0x109c] ;  /* 0x00109c0001047983 */ /* 0x000ee80000300800 */
[----:B------:R-:W3:Y:S04]  /*998d0*/  LDL.LU R17, [R1+0x1060] ;  /* 0x0010600001117983 */ /* 0x000ee80000300800 */
[----:B------:R-:W3:Y:S01]  /*998e0*/  LDL.LU R18, [R1+0x1090] ;  /* 0x0010900001127983 */ /* 0x000ee20000300800 */
[----:B------:R-:W-:Y:S06]  /*998f0*/  BAR.SYNC.DEFER_BLOCKING 0x0 ;  /* 0x0000000000007b1d */ /* 0x000fec0000010000 */
[----:B--2---:R-:W-:Y:S04]  /*99900*/  STL.64 [R1+0x60], R12 ;  /* 0x0000600c01007387 */ /* 0x004fe80000100a00 */
[----:B------:R2:W-:Y:S04]  /*99910*/  STL.64 [R1+0x68], R14 ;  /* 0x0000680e01007387 */ /* 0x0005e80000100a00 */
[----:B--2---:R-:W2:Y:S04]  /*99920*/  LDL.LU.64 R14, [R1+0x2470] ;  /* 0x00247000010e7983 */ /* 0x004ea80000300a00 */
[----:B------:R-:W3:Y:S01]  /*99930*/  LDL.LU.64 R12, [R1+0x2468] ;  /* 0x00246800010c7983 */ /* 0x000ee20000300a00 */
[----:B------:R-:W-:-:S05]  /*99940*/  VIADD R2, R2, UR18 ;  /* 0x0000001202027c36 */ /* 0x000fca0008000000 */
[----:B------:R0:W-:Y:S02]  /*99950*/  STL [R1+0x1034], R2 ;  /* 0x0010340201007387 */ /* 0x0001e40000100800 */
[----:B0-----:R-:W-:-:S05]  /*99960*/  VIADD R2, R2, UR19 ;  /* 0x0000001302027c36 */ /* 0x001fca0008000000 */
[----:B------:R0:W-:Y:S04]  /*99970*/  STL [R1+0x1014], R2 ;  /* 0x0010140201007387 */ /* 0x0001e80000100800 */
[----:B------:R-:W-:Y:S01]  /*99980*/  STSM.16.M88.4 [R28], R8 ;  /* 0x000000081c007844 */ /* 0x000fe20000000200 */
[----:B0-----:R-:W-:-:S05]  /*99990*/  VIADD R2, R2, UR20 ;  /* 0x0000001402027c36 */ /* 0x001fca0008000000 */
[----:B------:R0:W-:Y:S02]  /*999a0*/  STL [R1+0x102c], R2 ;  /* 0x00102c0201007387 */ /* 0x0001e40000100800 */
[----:B0-----:R-:W-:Y:S01]  /*999b0*/  VIADD R2, R2, UR21 ;  /* 0x0000001502027c36 */ /* 0x001fe20008000000 */
[----:B--2---:R-:W-:Y:S02]  /*999c0*/  PRMT R8, R14, 0x5410, R15 ;  /* 0x000054100e087816 */ /* 0x004fe4000000000f */
[----:B------:R-:W2:Y:S01]  /*999d0*/  LDL.LU R15, [R1+0x106c] ;  /* 0x00106c00010f7983 */ /* 0x000ea20000300800 */
[----:B---3--:R-:W-:-:S03]  /*999e0*/  PRMT R9, R12, 0x5410, R13 ;  /* 0x000054100c097816 */ /* 0x008fc6000000000d */
[----:B------:R-:W2:Y:S04]  /*999f0*/  LDL.LU R14, [R1+0x1084] ;  /* 0x00108400010e7983 */ /* 0x000ea80000300800 */
[----:B------:R-:W3:Y:S04]  /*99a00*/  LDL.LU R13, [R1+0x1064] ;  /* 0x00106400010d7983 */ /* 0x000ee80000300800 */
[----:B------:R0:W-:Y:S04]  /*99a10*/  STL [R1+0x1010], R2 ;  /* 0x0010100201007387 */ /* 0x0001e80000100800 */
[----:B------:R-:W3:Y:S01]  /*99a20*/  LDL.LU R12, [R1+0x1074] ;  /* 0x00107400010c7983 */ /* 0x000ee20000300800 */
[----:B----4-:R-:W-:-:S02]  /*99a30*/  PRMT R10, R6, 0x5410, R5 ;  /* 0x00005410060a7816 */ /* 0x010fc40000000005 */
        /* <DEDUP_REMOVED lines=16> */
[----:B------:R0:W-:Y:S04]  /*99b40*/  STL [R1+0x1028], R2 ;  /* 0x0010280201007387 */ /* 0x0001e80000100800 */
[----:B------:R-:W4:Y:S04]  /*99b50*/  LDL.LU R17, [R1+0x1218] ;  /* 0x0012180001117983 */ /* 0x000f280000300800 */
[----:B------:R-:W4:Y:S01]  /*99b60*/  LDL.LU R18, [R1+0x1220] ;  /* 0x0012200001127983 */ /* 0x000f220000300800 */
[----:B0-----:R-:W-:Y:S01]  /*99b70*/  VIADD R2, R2, UR6 ;  /* 0x0000000602027c36 */ /* 0x001fe20008000000 */
[----:B------:R-:W0:Y:S04]  /*99b80*/  LDCU UR6, c[0x0][0x3b8] ;  /* 0x00007700ff0677ac */ /* 0x000e280008000800 */
[----:B------:R0:W-:Y:S04]  /*99b90*/  STL [R1+0x1054], R2 ;  /* 0x0010540201007387 */ /* 0x0001e80000100800 */
[----:B------:R-:W4:Y:S04]  /*99ba0*/  LDL.LU R23, [R1+0x1214] ;  /* 0x0012140001177983 */ /* 0x000f280000300800 */
[----:B--2---:R-:W-:Y:S04]  /*99bb0*/  STL.64 [R1+0xe0], R12 ;  /* 0x0000e00c01007387 */ /* 0x004fe80000100a00 */
[----:B------:R-:W-:Y:S04]  /*99bc0*/  STL.64 [R1+0xe8], R14 ;  /* 0x0000e80e01007387 */ /* 0x000fe80000100a00 */
[----:B------:R-:W2:Y:S01]  /*99bd0*/  LDS.128 R12, [R0+0x400] ;  /* 0x00040000000c7984 */ /* 0x000ea20000000c00 */
[----:B0-----:R-:W-:Y:S01]  /*99be0*/  VIADD R2, R2, UR7 ;  /* 0x0000000702027c36 */ /* 0x001fe20008000000 */
[----:B------:R-:W0:Y:S02]  /*99bf0*/  LDCU UR7, c[0x0][0x3b8] ;  /* 0x00007700ff0777ac */ /* 0x000e240008000800 */
[----:B------:R-:W4:Y:S04]  /*99c00*/  LDL.LU R24, [R1+0x121c] ;  /* 0x00121c0001187983 */ /* 0x000f280000300800 */
[----:B------:R-:W4:Y:S04]  /*99c10*/  LDL.LU R25, [R1+0x10b0] ;  /* 0x0010b00001197983 */ /* 0x000f280000300800 */
[----:B------:R-:W-:Y:S04]  /*99c20*/  STL [R1+0x1068], R2 ;  /* 0x0010680201007387 */ /* 0x000fe80000100800 */
[----:B------:R-:W4:Y:S04]  /*99c30*/  LDL.LU R26, [R1+0x10d8] ;  /* 0x0010d800011a7983 */ /* 0x000f280000300800 */
[----:B------:R-:W4:Y:S04]  /*99c40*/  LDL.LU R27, [R1+0x10a8] ;  /* 0x0010a800011b7983 */ /* 0x000f280000300800 */
[----:B------:R-:W4:Y:S01]  /*99c50*/  LDL.LU R4, [R1+0x10d4] ;  /* 0x0010d40001047983 */ /* 0x000f220000300800 */
[----:B------:R-:W-:Y:S06]  /*99c60*/  BAR.SYNC.DEFER_BLOCKING 0x0 ;  /* 0x0000000000007b1d */ /* 0x000fec0000010000 */
[----:B--2---:R-:W-:Y:S04]  /*99c70*/  STL.64 [R1+0xd0], R12 ;  /* 0x0000d00c01007387 */ /* 0x004fe80000100a00 */
[----:B------:R2:W-:Y:S04]  /*99c80*/  STL.64 [R1+0xd8], R14 ;  /* 0x0000d80e01007387 */ /* 0x0005e80000100a00 */
[----:B--2---:R-:W2:Y:S04]  /*99c90*/  LDL.LU.64 R14, [R1+0x2460] ;  /* 0x00246000010e7983 */ /* 0x004ea80000300a00 */
[----:B------:R-:W2:Y:S01]  /*99ca0*/  LDL.LU.64 R12, [R1+0x2458] ;  /* 0x00245800010c7983 */ /* 0x000ea20000300a00 */
[----:B------:R-:W-:Y:S01]  /*99cb0*/  VIADD R2, R2, UR8 ;  /* 0x0000000802027c36 */ /* 0x000fe20008000000 */
[----:B------:R-:W0:Y:S04]  /*99cc0*/  LDCU UR8, c[0x0][0x3b8] ;  /* 0x00007700ff0877ac */ /* 0x000e280008000800 */
[----:B------:R1:W-:Y:S02]  /*99cd0*/  STL [R1+0x1060], R2 ;  /* 0x0010600201007387 */ /* 0x0003e40000100800 */
[----:B-1----:R-:W-:-:S02]  /*99ce0*/  VIADD R2, R2, UR9 ;  /* 0x0000000902027c36 */ /* 0x002fc40008000000 */
[----:B------:R-:W-:Y:S01]  /*99cf0*/  STSM.16.M88.4 [R28], R8 ;  /* 0x000000081c007844 */ /* 0x000fe20000000200 */
[----:B------:R-:W1:Y:S03]  /*99d00*/  LDCU UR9, c[0x0][0x3b8] ;  /* 0x00007700ff0977ac */ /* 0x000e660008000800 */
[----:B------:R0:W-:Y:S04]  /*99d10*/  STL [R1+0x106c], R2 ;  /* 0x00106c0201007387 */ /* 0x0001e80000100800 */
[----:B------:R-:W2:Y:S01]  /*99d20*/  LDL.LU R29, [R1+0x108c] ;  /* 0x00108c00011d7983 */ /* 0x000ea20000300800 */
[----:B0-----:R-:W-:Y:S01]  /*99d30*/  VIADD R2, R2, UR10 ;  /* 0x0000000a02027c36 */ /* 0x001fe20008000000 */
[----:B------:R-:W0:Y:S01]  /*99d40*/  LDCU UR10, c[0x0][0x3b8] ;  /* 0x00007700ff0a77ac */ /* 0x000e220008000800 */
[----:B---3--:R-:W-:-:S02]  /*99d50*/  PRMT R10, R6, 0x5410, R5 ;  /* 0x00005410060a7816 */ /* 0x008fc40000000005 */
[----:B----4-:R-:W-:Y:S02]  /*99d60*/  PRMT R11, R16, 0x5410, R7 ;  /* 0x00005410100b7816 */ /* 0x010fe40000000007 */
[----:B--2---:R-:W-:Y:S02]  /*99d70*/  PRMT R8, R14, 0x5410, R15 ;  /* 0x000054100e087816 */ /* 0x004fe4000000000f */
[----:B------:R-:W2:Y:S01]  /*99d80*/  LDL.LU R15, [R1+0x1098] ;  /* 0x00109800010f7983 */ /* 0x000ea20000300800 */
[----:B------:R-:W-:-:S03]  /*99d90*/  PRMT R9, R12, 0x5410, R13 ;  /* 0x000054100c097816 */ /* 0x000fc6000000000d */
[----:B------:R-:W3:Y:S04]  /*99da0*/  LDL.LU R5, [R1+0x1088] ;  /* 0x0010880001057983 */ /* 0x000ee80000300800 */
[----:B------:R-:W-:Y:S04]  /*99db0*/  STL [R1+0x1074], R2 ;  /* 0x0010740201007387 */ /* 0x000fe80000100800 */
[----:B------:R-:W3:Y:S04]  /*99dc0*/  LDL.LU R6, [R1+0x1094] ;  /* 0x0010940001067983 */ /* 0x000ee80000300800 */
[----:B------:R-:W4:Y:S04]  /*99dd0*/  LDL.LU R7, [R1+0x860] ;  /* 0x0008600001077983 */ /* 0x000f280000300800 */
[----:B------:R0:W-:Y:S04]  /*99de0*/  STSM.16.M88.4 [R28+0x200], R8 ;  /* 0x000200081c007844 */ /* 0x0001e80000000200 */
[----:B------:R-:W2:Y:S01]  /*99df0*/  LDL.LU R16, [R1+0x868] ;  /* 0x0008680001107983 */ /* 0x000ea20000300800 */
[----:B0-----:R-:W-:-:S03]  /*99e00*/  PRMT R8, R18, 0x5410, R17 ;  /* 0x0000541012087816 */ /* 0x001fc60000000011 */
[----:B------:R-:W2:Y:S04]  /*99e10*/  LDL.LU R17, [R1+0x85c] ;  /* 0x00085c0001117983 */ /* 0x000ea80000300800 */
[----:B------:R-:W2:Y:S01]  /*99e20*/  LDL.LU R18, [R1+0x864] ;  /* 0x0008640001127983 */ /* 0x000ea20000300800 */
[----:B------:R-:W-:Y:S01]  /*99e30*/  VIADD R2, R2, UR4 ;  /* 0x0000000402027c36 */ /* 0x000fe20008000000 */
[----:B------:R-:W-:Y:S01]  /*99e40*/  PRMT R9, R24, 0x5410, R23 ;  /* 0x0000541018097816 */ /* 0x000fe20000000017 */
[----:B------:R-:W0:Y:S01]  /*99e50*/  LDCU UR4, c[0x0][0x3b8] ;  /* 0x00007700ff0477ac */ /* 0x000e220008000800 */
[----:B------:R-:W-:Y:S02]  /*99e60*/  PRMT R10, R26, 0x5410, R25 ;  /* 0x000054101a0a7816 */ /* 0x000fe40000000019 */
[----:B------:R-:W-:Y:S01]  /*99e70*/  PRMT R11, R4, 0x5410, R27 ;  /* 0x00005410040b7816 */ /* 0x000fe2000000001b */
[----:B------:R-:W-:Y:S06]  /*99e80*/  BAR.SYNC.DEFER_BLOCKING 0x0 ;  /* 0x0000000000007b1d */ /* 0x000fec0000010000 */
[----:B--2---:R-:W-:Y:S04]  /*99e90*/  STL.64 [R1+0x2450], R18 ;  /* 0x0024501201007387 */ /* 0x004fe80000100a00 */
[----:B------:R-:W-:Y:S04]  /*99ea0*/  STL.64 [R1+0x2448], R16 ;  /* 0x0024481001007387 */ /* 0x000fe80000100a00 */
[----:B------:R-:W2:Y:S04]  /*99eb0*/  LDS.128 R16, [R0] ;  /* 0x0000000000107984 */ /* 0x000ea80000000c00 */
[----:B------:R0:W-:Y:S02]  /*99ec0*/  STL [R1+0x1064], R2 ;  /* 0x0010640201007387 */ /* 0x0001e40000100800 */
[----:B0-----:R-:W-:Y:S01]  /*99ed0*/  VIADD R2, R2, UR11 ;  /* 0x0000000b02027c36 */ /* 0x001fe20008000000 */
[----:B------:R-:W0:Y:S04]  /*99ee0*/  LDCU UR11, c[0x0][0x3b8] ;  /* 0x00007700ff0b77ac */ /* 0x000e280008000800 */
[----:B------:R1:W-:Y:S04]  /*99ef0*/  STL [R1+0x1084], R2 ;  /* 0x0010840201007387 */ /* 0x0003e80000100800 */
[----:B------:R-:W4:Y:S04]  /*99f00*/  LDL.LU R14, [R1+0x1228] ;  /* 0x00122800010e7983 */ /* 0x000f280000300800 */
[----:B------:R-:W4:Y:S01]  /*99f10*/  LDL.LU R13, [R1+0x1230] ;  /* 0x00123000010d7983 */ /* 0x000f220000300800 */
[----:B-1----:R-:W-:Y:S01]  /*99f20*/  VIADD R2, R2, UR12 ;  /* 0x0000000c02027c36 */ /* 0x002fe20008000000 */
[----:B------:R-:W1:Y:S02]  /*99f30*/  LDCU UR12, c[0x0][0x3b8] ;  /* 0x00007700ff0c77ac */ /* 0x000e640008000800 */
[----:B------:R-:W4:Y:S04]  /*99f40*/  LDL.LU R23, [R1+0x1224] ;  /* 0x0012240001177983 */ /* 0x000f280000300800 */
[----:B------:R-:W-:Y:S04]  /*99f50*/  STL [R1+0x1090], R2 ;  /* 0x0010900201007387 */ /* 0x000fe80000100800 */
[----:B------:R-:W4:Y:S04]  /*99f60*/  LDL.LU R24, [R1+0x122c] ;  /* 0x00122c0001187983 */ /* 0x000f280000300800 */
[----:B------:R-:W4:Y:S04]  /*99f70*/  LDL.LU R25, [R1+0x10fc] ;  /* 0x0010fc0001197983 */ /* 0x000f280000300800 */
[----:B------:R-:W4:Y:S01]  /*99f80*/  LDL.LU R26, [R1+0x1118] ;  /* 0x00111800011a7983 */ /* 0x000f220000300800 */
[----:B--2---:R-:W-:-:S03]  /*99f90*/  IMAD.MOV.U32 R12, RZ, RZ, R17 ;  /* 0x000000ffff0c7224 */ /* 0x004fc600078e0011 */
[----:B------:R-:W2:Y:S04]  /*99fa0*/  LDL.LU R27, [R1+0x10e4] ;  /* 0x0010e400011b7983 */ /* 0x000ea80000300800 */
[----:B------:R-:W2:Y:S04]  /*99fb0*/  LDL.LU R4, [R1+0x1100] ;  /* 0x0011000001047983 */ /* 0x000ea80000300800 */
[----:B------:R-:W-:Y:S04]  /*99fc0*/  STL.64 [R1+0xc0], R16 ;  /* 0x0000c01001007387 */ /* 0x000fe80000100a00 */
[----:B------:R-:W-:Y:S04]  /*99fd0*/  STL.64 [R1+0xc8], R18 ;  /* 0x0000c81201007387 */ /* 0x000fe80000100a00 */
[----:B------:R-:W0:Y:S01]  /*99fe0*/  LDS.128 R16, [R0+0x400] ;  /* 0x0004000000107984 */ /* 0x000e220000000c00 */
[----:B------:R-:W-:Y:S06]  /*99ff0*/  BAR.SYNC.DEFER_BLOCKING 0x0 ;  /* 0x0000000000007b1d */ /* 0x000fec0000010000 */
[----:B0-----:R-:W-:Y:S04]  /*9a000*/  STL.64 [R1+0xb0], R16 ;  /* 0x0000b01001007387 */ /* 0x001fe80000100a00 */
[----:B------:R0:W-:Y:S04]  /*9a010*/  STL.64 [R1+0xb8], R18 ;  /* 0x0000b81201007387 */ /* 0x0001e80000100a00 */
[----:B0-----:R-:W2:Y:S04]  /*9a020*/  LDL.LU.64 R18, [R1+0x2450] ;  /* 0x0024500001127983 */ /* 0x001ea80000300a00 */
[----:B------:R-:W4:Y:S01]  /*9a030*/  LDL.LU.64 R16, [R1+0x2448] ;  /* 0x0024480001107983 */ /* 0x000f220000300a00 */
        /* <DEDUP_REMOVED lines=9> */
[----:B------:R-:W-:Y:S02]  /*9a0d0*/  PRMT R8, R15, 0x5410, R29 ;  /* 0x000054100f087816 */ /* 0x000fe4000000001d */
[----:B---3--:R-:W-:Y:S01]  /*9a0e0*/  PRMT R9, R6, 0x5410, R5 ;  /* 0x0000541006097816 */ /* 0x008fe20000000005 */
[----:B------:R-:W3:Y:S04]  /*9a0f0*/  LDL.LU R29, [R1+0x10d0] ;  /* 0x0010d000011d7983 */ /* 0x000ee80000300800 */
[----:B------:R-:W3:Y:S04]  /*9a100*/  LDL.LU R5, [R1+0x10a0] ;  /* 0x0010a00001057983 */ /* 0x000ee80000300800 */
[----:B------:R0:W-:Y:S04]  /*9a110*/  STL [R1+0x1098], R2 ;  /* 0x0010980201007387 */ /* 0x0001e80000100800 */
[----:B------:R-:W3:Y:S01]  /*9a120*/  LDL.LU R6, [R1+0x10ac] ;  /* 0x0010ac0001067983 */ /* 0x000ee20000300800 */
[----:B----4-:R-:W-:-:S03]  /*9a130*/  PRMT R10, R16, 0x5410, R7 ;  /* 0x00005410100a7816 */ /* 0x010fc60000000007 */
[----:B------:R-:W4:Y:S01]  /*9a140*/  LDL.LU R7, [R1+0x870] ;  /* 0x0008700001077983 */ /* 0x000f220000300800 */
[----:B--2---:R-:W-:-:S03]  /*9a150*/  PRMT R11, R18, 0x5410, R17 ;  /* 0x00005410120b7816 */ /* 0x004fc60000000011 */
[----:B------:R-:W2:Y:S04]  /*9a160*/  LDL.LU R16, [R1+0x878] ;  /* 0x0008780001107983 */ /* 0x000ea80000300800 */
[----:B------:R-:W2:Y:S04]  /*9a170*/  LDL.LU R17, [R1+0x86c] ;  /* 0x00086c0001117983 */ /* 0x000ea80000300800 */
[----:B------:R-:W2:Y:S04]  /*9a180*/  LDL.LU R18, [R1+0x874] ;  /* 0x0008740001127983 */ /* 0x000ea80000300800 */
[----:B------:R1:W-:Y:S01]  /*9a190*/  STSM.16.M88.4 [R28+0x200], R8 ;  /* 0x000200081c007844 */ /* 0x0003e20000000200 */
[----:B0-----:R-:W-:Y:S01]  /*9a1a0*/  VIADD R2, R2, UR16 ;  /* 0x0000001002027c36 */ /* 0x001fe20008000000 */
[----:B-1----:R-:W-:-:S02]  /*9a1b0*/  PRMT R8, R13, 0x5410, R14 ;  /* 0x000054100d087816 */ /* 0x002fc4000000000e */
[----:B------:R-:W-:Y:S02]  /*9a1c0*/  PRMT R9, R24, 0x5410, R23 ;  /* 0x0000541018097816 */ /* 0x000fe40000000017 */
[----:B------:R-:W-:Y:S02]  /*9a1d0*/  PRMT R10, R26, 0x5410, R25 ;  /* 0x000054101a0a7816 */ /* 0x000fe40000000019 */
[----:B------:R-:W-:Y:S01]  /*9a1e0*/  PRMT R11, R4, 0x5410, R27 ;  /* 0x00005410040b7816 */ /* 0x000fe2000000001b */
[----:B------:R-:W-:Y:S06]  /*9a1f0*/  BAR.SYNC.DEFER_BLOCKING 0x0 ;  /* 0x0000000000007b1d */ /* 0x000fec0000010000 */
[----:B--2---:R-:W-:Y:S04]  /*9a200*/  STL.64 [R1+0x2440], R18 ;  /* 0x0024401201007387 */ /* 0x004fe80000100a00 */
[----:B------:R0:W-:Y:S04]  /*9a210*/  STL [R1+0x1088], R2 ;  /* 0x0010880201007387 */ /* 0x0001e80000100800 */
[----:B------:R-:W-:Y:S04]  /*9a220*/  STL.64 [R1+0x2438], R16 ;  /* 0x0024381001007387 */ /* 0x000fe80000100a00 */
[----:B------:R-:W1:Y:S01]  /*9a230*/  LDS.128 R16, [R0] ;  /* 0x0000000000107984 */ /* 0x000e620000000c00 */
[----:B0-----:R-:W-:-:S05]  /*9a240*/  VIADD R2, R2, UR17 ;  /* 0x0000001102027c36 */ /* 0x001fca0008000000 */
[----:B------:R0:W-:Y:S04]  /*9a250*/  STL [R1+0x1094], R2 ;  /* 0x0010940201007387 */ /* 0x0001e80000100800 */
[----:B------:R-:W2:Y:S01]  /*9a260*/  LDL.LU R15, [R1+0x1238] ;  /* 0x00123800010f7983 */ /* 0x000ea20000300800 */
[----:B0-----:R-:W-:Y:S01]  /*9a270*/  VIADD R2, R2, UR5 ;  /* 0x0000000502027c36 */ /* 0x001fe20008000000 */
[----:B------:R-:W0:Y:S04]  /*9a280*/  LDCU UR5, c[0x0][0x3b8] ;  /* 0x00007700ff0577ac */ /* 0x000e280008000800 */
[----:B------:R-:W-:Y:S04]  /*9a290*/  STL [R1+0x10a8], R2 ;  /* 0x0010a80201007387 */ /* 0x000fe80000100800 */
[----:B-1----:R-:W-:Y:S04]  /*9a2a0*/  STL.64 [R1+0x140], R16 ;  /* 0x0001401001007387 */ /* 0x002fe80000100a00 */
[----:B------:R-:W-:Y:S04]  /*9a2b0*/  STL.64 [R1+0x148], R18 ;  /* 0x0001481201007387 */ /* 0x000fe80000100a00 */
[----:B------:R-:W1:Y:S01]  /*9a2c0*/  LDS.128 R16, [R0+0x400] ;  /* 0x0004000000107984 */ /* 0x000e620000000c00 */
[----:B------:R-:W-:Y:S06]  /*9a2d0*/  BAR.SYNC.DEFER_BLOCKING 0x0 ;  /* 0x0000000000007b1d */ /* 0x000fec0000010000 */
[----:B------:R-:W2:Y:S04]  /*9a2e0*/  LDL.LU R13, [R1+0x1240] ;  /* 0x00124000010d7983 */ /* 0x000ea80000300800 */
[----:B------:R-:W2:Y:S04]  /*9a2f0*/  LDL.LU R23, [R1+0x1234] ;  /* 0x0012340001177983 */ /* 0x000ea80000300800 */
[----:B------:R-:W2:Y:S04]  /*9a300*/  LDL.LU R24, [R1+0x123c] ;  /* 0x00123c0001187983 */ /* 0x000ea80000300800 */
[----:B------:R-:W2:Y:S04]  /*9a310*/  LDL.LU R25, [R1+0x112c] ;  /* 0x00112c0001197983 */ /* 0x000ea80000300800 */
[----:B------:R-:W2:Y:S04]  /*9a320*/  LDL.LU R26, [R1+0x1134] ;  /* 0x00113400011a7983 */ /* 0x000ea80000300800 */
[----:B------:R-:W2:Y:S04]  /*9a330*/  LDL.LU R27, [R1+0x111c] ;  /* 0x00111c00011b7983 */ /* 0x000ea80000300800 */
[----:B------:R-:W2:Y:S04]  /*9a340*/  LDL.LU R4, [R1+0x1130] ;  /* 0x0011300001047983 */ /* 0x000ea80000300800 */
[----:B-1----:R-:W-:Y:S01]  /*9a350*/  STL.64 [R1+0x130], R16 ;  /* 0x0001301001007387 */ /* 0x002fe20000100a00 */
[----:B------:R-:W-:-:S03]  /*9a360*/  IMAD.MOV.U32 R14, RZ, RZ, R16 ;  /* 0x000000ffff0e7224 */ /* 0x000fc600078e0010 */
[----:B------:R1:W-:Y:S04]  /*9a370*/  STL.64 [R1+0x138], R18 ;  /* 0x0001381201007387 */ /* 0x0003e80000100a00 */
[----:B------:R0:W-:Y:S04]  /*9a380*/  STSM.16.M88.4 [R28], R8 ;  /* 0x000000081c007844 */ /* 0x0001e80000000200 */
[----:B-1----:R-:W2:Y:S04]  /*9a390*/  LDL.LU.64 R18, [R1+0x2440] ;  /* 0x0024400001127983 */ /* 0x002ea80000300a00 */
[----:B------:R-:W4:Y:S04]  /*9a3a0*/  LDL.LU.64 R16, [R1+0x2438] ;  /* 0x0024380001107983 */ /* 0x000f280000300a00 */
[----:B0-----:R-:W2:Y:S01]  /*9a3b0*/  LDL.LU R11, [R1+0x10a4] ;  /* 0x0010a400010b7983 */ /* 0x001ea20000300800 */
[----:B------:R-:W-:Y:S01]  /*9a3c0*/  VIADD R2, R2, UR6 ;  /* 0x0000000602027c36 */ /* 0x000fe20008000000 */
[----:B---3--:R-:W-:Y:S01]  /*9a3d0*/  PRMT R9, R6, 0x5410, R5 ;  /* 0x0000541006097816 */ /* 0x008fe20000000005 */
[----:B------:R-:W0:Y:S03]  /*9a3e0*/  LDCU UR6, c[0x0][0x3b8] ;  /* 0x00007700ff0677ac */ /* 0x000e260008000800 */
[----:B------:R1:W-:Y:S02]  /*9a3f0*/  STL [R1+0x10b0], R2 ;  /* 0x0010b00201007387 */ /* 0x0003e40000100800 */
[----:B-1----:R-:W-:Y:S01]  /*9a400*/  VIADD R2, R2, UR7 ;  /* 0x0000000702027c36 */ /* 0x002fe20008000000 */
[----:B------:R-:W1:Y:S04]  /*9a410*/  LDCU UR7, c[0x0][0x3b8] ;  /* 0x00007700ff0777ac */ /* 0x000e680008000800 */
[----:B------:R3:W-:Y:S02]  /*9a420*/  STL [R1+0x10a4], R2 ;  /* 0x0010a40201007387 */ /* 0x0007e40000100800 */
[----:B---3--:R-:W-:Y:S01]  /*9a430*/  VIADD R2, R2, UR8 ;  /* 0x0000000802027c36 */ /* 0x008fe20008000000 */
[----:B------:R-:W3:Y:S04]  /*9a440*/  LDCU UR8, c[0x0][0x3b8] ;  /* 0x00007700ff0877ac */ /* 0x000ee80008000800 */
[----:B------:R0:W-:Y:S02]  /*9a450*/  STL [R1+0x10ac], R2 ;  /* 0x0010ac0201007387 */ /* 0x0001e40000100800 */
[----:B0-----:R-:W-:Y:S01]  /*9a460*/  VIADD R2, R2, UR9 ;  /* 0x0000000902027c36 */ /* 0x001fe20008000000 */
[----:B------:R-:W0:Y:S01]  /*9a470*/  LDCU UR9, c[0x0][0x3b8] ;  /* 0x00007700ff0977ac */ /* 0x000e220008000800 */
[----:B----4-:R-:W-:-:S02]  /*9a480*/  PRMT R10, R16, 0x5410, R7 ;  /* 0x00005410100a7816 */ /* 0x010fc40000000007 */
[----:B--2---:R-:W-:Y:S02]  /*9a490*/  PRMT R8, R29, 0x5410, R11 ;  /* 0x000054101d087816 */ /* 0x004fe4000000000b */
[----:B------:R-:W2:Y:S04]  /*9a4a0*/  LDL.LU R29, [R1+0x10f4] ;  /* 0x0010f400011d7983 */ /* 0x000ea80000300800 */
[----:B------:R-:W4:Y:S01]  /*9a4b0*/  LDL.LU R5, [R1+0x10dc] ;  /* 0x0010dc0001057983 */ /* 0x000f220000300800 */
[----:B------:R-:W-:-:S03]  /*9a4c0*/  PRMT R11, R18, 0x5410, R17 ;  /* 0x00005410120b7816 */ /* 0x000fc60000000011 */
[----:B------:R-:W4:Y:S04]  /*9a4d0*/  LDL.LU R6, [R1+0x10f0] ;  /* 0x0010f00001067983 */ /* 0x000f280000300800 */
[----:B------:R0:W-:Y:S04]  /*9a4e0*/  STL [R1+0x10a0], R2 ;  /* 0x0010a00201007387 */ /* 0x0001e80000100800 */
[----:B------:R-:W2:Y:S04]  /*9a4f0*/  LDL.LU R7, [R1+0x890] ;  /* 0x0008900001077983 */ /* 0x000ea80000300800 */
[----:B------:R-:W2:Y:S04]  /*9a500*/  LDL.LU R16, [R1+0x898] ;  /* 0x0008980001107983 */ /* 0x000ea80000300800 */
[----:B------:R-:W2:Y:S04]  /*9a510*/  LDL.LU R17, [R1+0x88c] ;  /* 0x00088c0001117983 */ /* 0x000ea80000300800 */
[----:B------:R-:W2:Y:S04]  /*9a520*/  LDL.LU R18, [R1+0x894] ;  /* 0x0008940001127983 */ /* 0x000ea80000300800 */
[----:B------:R1:W-:Y:S01]  /*9a530*/  STSM.16.M88.4 [R28+0x200], R8 ;  /* 0x000200081c007844 */ /* 0x0003e20000000200 */
[----:B0-----:R-:W-:Y:S01]  /*9a540*/  VIADD R2, R2, UR4 ;  /* 0x0000000402027c36 */ /* 0x001fe20008000000 */
[----:B------:R-:W0:Y:S01]  /*9a550*/  LDCU UR4, c[0x0][0x3b8] ;  /* 0x00007700ff0477ac */ /* 0x000e220008000800 */
[----:B-1----:R-:W-:-:S02]  /*9a560*/  PRMT R8, R13, 0x5410, R15 ;  /* 0x000054100d087816 */ /* 0x002fc4000000000f */
[----:B------:R-:W-:Y:S02]  /*9a570*/  PRMT R9, R24, 0x5410, R23 ;  /* 0x0000541018097816 */ /* 0x000fe40000000017 */
[----:B------:R-:W-:Y:S02]  /*9a580*/  PRMT R10, R26, 0x5410, R25 ;  /* 0x000054101a0a7816 */ /* 0x000fe40000000019 */
[----:B------:R-:W-:Y:S01]  /*9a590*/  PRMT R11, R4, 0x5410, R27 ;  /* 0x00005410040b7816 */ /* 0x000fe2000000001b */
[----:B------:R-:W-:Y:S06]  /*9a5a0*/  BAR.SYNC.DEFER_BLOCKING 0x0 ;  /* 0x0000000000007b1d */ /* 0x000fec0000010000 */
[----:B--2---:R-:W-:Y:S04]  /*9a5b0*/  STL.64 [R1+0x2430], R18 ;  /* 0x0024301201007387 */ /* 0x004fe80000100a00 */
[----:B------:R-:W-:Y:S04]  /*9a5c0*/  STL.64 [R1+0x2428], R16 ;  /* 0x0024281001007387 */ /* 0x000fe80000100a00 */
[----:B------:R-:W1:Y:S04]  /*9a5d0*/  LDS.128 R16, [R0] ;  /* 0x0000000000107984 */ /* 0x000e680000000c00 */
[----:B------:R2:W-:Y:S04]  /*9a5e0*/  STL [R1+0x10d0], R2 ;  /* 0x0010d00201007387 */ /* 0x0005e80000100800 */
[----:B------:R-:W3:Y:S04]  /*9a5f0*/  LDL.LU R15, [R1+0x1248] ;  /* 0x00124800010f7983 */ /* 0x000ee80000300800 */
[----:B------:R-:W3:Y:S01]  /*9a600*/  LDL.LU R13, [R1+0x1250] ;  /* 0x00125000010d7983 */ /* 0x000ee20000300800 */
[----:B--2---:R-:W-:Y:S01]  /*9a610*/  VIADD R2, R2, UR10 ;  /* 0x0000000a02027c36 */ /* 0x004fe20008000000 */
[----:B------:R-:W2:Y:S02]  /*9a620*/  LDCU UR10, c[0x0][0x3b8] ;  /* 0x00007700ff0a77ac */ /* 0x000ea40008000800 */
[----:B------:R-:W2:Y:S04]  /*9a630*/  LDL.LU R23, [R1+0x1244] ;  /* 0x0012440001177983 */ /* 0x000ea80000300800 */
[----:B------:R0:W-:Y:S04]  /*9a640*/  STL [R1+0x10d8], R2 ;  /* 0x0010d80201007387 */ /* 0x0001e80000100800 */
[----:B------:R-:W2:Y:S04]  /*9a650*/  LDL.LU R24, [R1+0x124c] ;  /* 0x00124c0001187983 */ /* 0x000ea80000300800 */
[----:B------:R-:W2:Y:S04]  /*9a660*/  LDL.LU R25, [R1+0x1144] ;  /* 0x0011440001197983 */ /* 0x000ea80000300800 */
[----:B------:R-:W2:Y:S04]  /*9a670*/  LDL.LU R26, [R1+0x115c] ;  /* 0x00115c00011a7983 */ /* 0x000ea80000300800 */
[----:B------:R-:W2:Y:S04]  /*9a680*/  LDL.LU R27, [R1+0x1140] ;  /* 0x00114000011b7983 */ /* 0x000ea80000300800 */
[----:B------:R-:W2:Y:S04]  /*9a690*/  LDL.LU R4, [R1+0x1158] ;  /* 0x0011580001047983 */ /* 0x000ea80000300800 */
[----:B-1----:R-:W-:Y:S04]  /*9a6a0*/  STL.64 [R1+0x120], R16 ;  /* 0x0001201001007387 */ /* 0x002fe80000100a00 */
[----:B------:R-:W-:Y:S04]  /*9a6b0*/  STL.64 [R1+0x128], R18 ;  /* 0x0001281201007387 */ /* 0x000fe80000100a00 */
[----:B------:R-:W1:Y:S01]  /*9a6c0*/  LDS.128 R16, [R0+0x400] ;  /* 0x0004000000107984 */ /* 0x000e620000000c00 */
[----:B------:R-:W-:Y:S01]  /*9a6d0*/  BAR.SYNC.DEFER_BLOCKING 0x0 ;  /* 0x0000000000007b1d */ /* 0x000fe20000010000 */
[----:B0-----:R-:W-:-:S05]  /*9a6e0*/  VIADD R2, R2, UR11 ;  /* 0x0000000b02027c36 */ /* 0x001fca0008000000 */
[----:B------:R-:W0:Y:S01]  /*9a6f0*/  LDCU UR11, c[0x0][0x3b8] ;  /* 0x00007700ff0b77ac */ /* 0x000e220008000800 */
[----:B------:R-:W-:Y:S04]  /*9a700*/  STSM.16.M88.4 [R28], R8 ;  /* 0x000000081c007844 */ /* 0x000fe80000000200 */
[----:B-1----:R-:W-:Y:S04]  /*9a710*/  STL.64 [R1+0x110], R16 ;  /* 0x0001101001007387 */ /* 0x002fe80000100a00 */
[----:B------:R1:W-:Y:S04]  /*9a720*/  STL.64 [R1+0x118], R18 ;  /* 0x0001181201007387 */ /* 0x0003e80000100a00 */
[----:B-1----:R-:W2:Y:S04]  /*9a730*/  LDL.LU.64 R18, [R1+0x2430] ;  /* 0x0024300001127983 */ /* 0x002ea80000300a00 */
[----:B------:R-:W2:Y:S04]  /*9a740*/  LDL.LU.64 R16, [R1+0x2428] ;  /* 0x0024280001107983 */ /* 0x000ea80000300a00 */
[----:B------:R1:W-:Y:S04]  /*9a750*/  STL [R1+0x10e4], R2 ;  /* 0x0010e40201007387 */ /* 0x0003e80000100800 */
[----:B------:R-:W3:Y:S01]  /*9a760*/  LDL.LU R11, [R1+0x10e0] ;  /* 0x0010e000010b7983 */ /* 0x000ee20000300800 */
[----:B-1----:R-:W-:Y:S01]  /*9a770*/  VIADD R2, R2, UR12 ;  /* 0x0000000c02027c36 */ /* 0x002fe20008000000 */
[----:B----4-:R-:W-:Y:S01]  /*9a780*/  PRMT R9, R6, 0x5410, R5 ;  /* 0x0000541006097816 */ /* 0x010fe20000000005 */
[----:B------:R-:W1:Y:S03]  /*9a790*/  LDCU UR12, c[0x0][0x3b8] ;  /* 0x00007700ff0c77ac */ /* 0x000e660008000800 */
[----:B------:R4:W-:Y:S02]  /*9a7a0*/  STL [R1+0x10d4], R2 ;  /* 0x0010d40201007387 */ /* 0x0009e40000100800 */
[----:B----4-:R-:W-:-:S05]  /*9a7b0*/  VIADD R2, R2, UR13 ;  /* 0x0000000d02027c36 */ /* 0x010fca0008000000 */
[----:B------:R4:W-:Y:S04]  /*9a7c0*/  STL [R1+0x10e0], R2 ;  /* 0x0010e00201007387 */ /* 0x0009e80000100800 */
[----:B------:R-:W3:Y:S04]  /*9a7d0*/  LDL.LU R5, [R1+0x1104] ;  /* 0x0011040001057983 */ /* 0x000ee80000300800 */
[----:B------:R-:W3:Y:S01]  /*9a7e0*/  LDL.LU R6, [R1+0x110c] ;  /* 0x00110c0001067983 */ /* 0x000ee20000300800 */
[----:B----4-:R-:W-:Y:S01]  /*9a7f0*/  VIADD R2, R2, UR14 ;  /* 0x0000000e02027c36 */ /* 0x010fe20008000000 */
[----:B--2---:R-:W-:-:S02]  /*9a800*/  PRMT R10, R16, 0x5410, R7 ;  /* 0x00005410100a7816 */ /* 0x004fc40000000007 */
[----:B------:R-:W2:Y:S04]  /*9a810*/  LDL.LU R7, [R1+0x10f8] ;  /* 0x0010f80001077983 */ /* 0x000ea80000300800 */
[----:B------:R4:W-:Y:S01]  /*9a820*/  STL [R1+0x10fc], R2 ;  /* 0x0010fc0201007387 */ /* 0x0009e20000100800 */
[----:B---3--:R-:W-:Y:S02]  /*9a830*/  PRMT R8, R29, 0x5410, R11 ;  /* 0x000054101d087816 */ /* 0x008fe4000000000b */
[----:B------:R-:W-:Y:S01]  /*9a840*/  PRMT R11, R18, 0x5410, R17 ;  /* 0x00005410120b7816 */ /* 0x000fe20000000011 */
[----:B------:R-:W3:Y:S04]  /*9a850*/  LDL.LU R16, [R1+0x1108] ;  /* 0x0011080001107983 */ /* 0x000ee80000300800 */
[----:B------:R-:W3:Y:S04]  /*9a860*/  LDL.LU R17, [R1+0x8a8] ;  /* 0x0008a80001117983 */ /* 0x000ee80000300800 */
[----:B------:R-:W2:Y:S04]  /*9a870*/  LDL.LU R18, [R1+0x908] ;  /* 0x0009080001127983 */ /* 0x000ea80000300800 */
[----:B------:R0:W-:Y:S01]  /*9a880*/  STSM.16.M88.4 [R28+0x200], R8 ;  /* 0x000200081c007844 */ /* 0x0001e20000000200 */
[----:B----4-:R-:W-:Y:S01]  /*9a890*/  VIADD R2, R2, UR15 ;  /* 0x0000000f02027c36 */ /* 0x010fe20008000000 */
[----:B0-----:R-:W-:-:S02]  /*9a8a0*/  PRMT R8, R13, 0x5410, R15 ;  /* 0x000054100d087816 */ /* 0x001fc4000000000f */
[----:B------:R-:W-:Y:S02]  /*9a8b0*/  PRMT R9, R24, 0x5410, R23 ;  /* 0x0000541018097816 */ /* 0x000fe40000000017 */
[----:B------:R-:W-:Y:S02]  /*9a8c0*/  PRMT R10, R26, 0x5410, R25 ;  /* 0x000054101a0a7816 */ /* 0x000fe40000000019 */
[----:B------:R-:W-:Y:S01]  /*9a8d0*/  PRMT R11, R4, 0x5410, R27 ;  /* 0x00005410040b7816 */ /* 0x000fe2000000001b */
[----:B------:R-:W-:Y:S06]  /*9a8e0*/  BAR.SYNC.DEFER_BLOCKING 0x0 ;  /* 0x0000000000007b1d */ /* 0x000fec0000010000 */
[----:B--2---:R-:W-:Y:S04]  /*9a8f0*/  STL.64 [R1+0x2420], R18 ;  /* 0x0024201201007387 */ /* 0x004fe80000100a00 */
[----:B---3--:R-:W-:Y:S04]  /*9a900*/  STL.64 [R1+0x2418], R16 ;  /* 0x0024181001007387 */ /* 0x008fe80000100a00 */
[----:B------:R-:W0:Y:S04]  /*9a910*/  LDS.128 R16, [R0] ;  /* 0x0000000000107984 */ /* 0x000e280000000c00 */
[----:B------:R2:W-:Y:S02]  /*9a920*/  STL [R1+0x10dc], R2 ;  /* 0x0010dc0201007387 */ /* 0x0005e40000100800 */
[----:B--2---:R-:W-:Y:S01]  /*9a930*/  VIADD R2, R2, UR5 ;  /* 0x0000000502027c36 */ /* 0x004fe20008000000 */
[----:B------:R-:W2:Y:S04]  /*9a940*/  LDCU UR5, c[0x0][0x3b8] ;  /* 0x00007700ff0577ac */ /* 0x000ea80008000800 */
[----:B------:R3:W-:Y:S04]  /*9a950*/  STL [R1+0x1100], R2 ;  /* 0x0011000201007387 */ /* 0x0007e80000100800 */
[----:B------:R-:W4:Y:S04]  /*9a960*/  LDL.LU R15, [R1+0x1258] ;  /* 0x00125800010f7983 */ /* 0x000f280000300800 */
[----:B------:R-:W4:Y:S01]  /*9a970*/  LDL.LU R13, [R1+0x1260] ;  /* 0x00126000010d7983 */ /* 0x000f220000300800 */
[----:B---3--:R-:W-:Y:S01]  /*9a980*/  VIADD R2, R2, UR6 ;  /* 0x0000000602027c36 */ /* 0x008fe20008000000 */
[----:B------:R-:W3:Y:S02]  /*9a990*/  LDCU UR6, c[0x0][0x3b8] ;  /* 0x00007700ff0677ac */ /* 0x000ee40008000800 */
[----:B------:R-:W2:Y:S04]  /*9a9a0*/  LDL.LU R23, [R1+0x1254] ;  /* 0x0012540001177983 */ /* 0x000ea80000300800 */
[----:B------:R-:W-:Y:S04]  /*9a9b0*/  STL [R1+0x111c], R2 ;  /* 0x00111c0201007387 */ /* 0x000fe80000100800 */
[----:B------:R-:W2:Y:S04]  /*9a9c0*/  LDL.LU R24, [R1+0x125c] ;  /* 0x00125c0001187983 */ /* 0x000ea80000300800 */
[----:B------:R-:W2:Y:S04]  /*9a9d0*/  LDL.LU R25, [R1+0x1180] ;  /* 0x0011800001197983 */ /* 0x000ea80000300800 */
[----:B------:R-:W2:Y:S01]  /*9a9e0*/  LDL.LU R26, [R1+0x1188] ;  /* 0x00118800011a7983 */ /* 0x000ea20000300800 */
[----:B0-----:R-:W-:-:S03]  /*9a9f0*/  IMAD.MOV.U32 R29, RZ, RZ, R16 ;  /* 0x000000ffff1d7224 */ /* 0x001fc600078e0010 */
        /* <DEDUP_REMOVED lines=9> */
[----:B------:R-:W2:Y:S01]  /*9aa90*/  LDL.LU.64 R16, [R1+0x2418] ;  /* 0x0024180001107983 */ /* 0x000ea20000300a00 */
[----:B------:R-:W-:Y:S01]  /*9aaa0*/  VIADD R2, R2, UR7 ;  /* 0x0000000702027c36 */ /* 0x000fe20008000000 */
[----:B------:R-:W0:Y:S02]  /*9aab0*/  LDCU UR7, c[0x0][0x3b8] ;  /* 0x00007700ff0777ac */ /* 0x000e240008000800 */
[----:B------:R0:W-:Y:S04]  /*9aac0*/  STSM.16.M88.4 [R28], R8 ;  /* 0x000000081c007844 */ /* 0x0001e80000000200 */
[----:B0-----:R-:W3:Y:S04]  /*9aad0*/  LDL.LU R11, [R1+0x904] ;  /* 0x00090400010b7983 */ /* 0x001ee80000300800 */
[----:B------:R0:W-:Y:S01]  /*9aae0*/  STL [R1+0x112c], R2 ;  /* 0x00112c0201007387 */ /* 0x0001e20000100800 */
[----:B------:R-:W-:-:S03]  /*9aaf0*/  PRMT R8, R6, 0x5410, R5 ;  /* 0x0000541006087816 */ /* 0x000fc60000000005 */
[----:B------:R-:W3:Y:S01]  /*9ab00*/  LDL.LU R5, [R1+0x1114] ;  /* 0x0011140001057983 */ /* 0x000ee20000300800 */
[----:B0-----:R-:W-:Y:S01]  /*9ab10*/  VIADD R2, R2, UR4 ;  /* 0x0000000402027c36 */ /* 0x001fe20008000000 */
[----:B------:R-:W0:Y:S04]  /*9ab20*/  LDCU UR4, c[0x0][0x3b8] ;  /* 0x00007700ff0477ac */ /* 0x000e280008000800 */
[----:B------:R-:W-:Y:S04]  /*9ab30*/  STL [R1+0x1118], R2 ;  /* 0x0011180201007387 */ /* 0x000fe80000100800 */
[----:B------:R-:W3:Y:S01]  /*9ab40*/  LDL.LU R6, [R1+0x1124] ;  /* 0x0011240001067983 */ /* 0x000ee20000300800 */
[----:B--2---:R-:W-:-:S03]  /*9ab50*/  PRMT R9, R16, 0x5410, R7 ;  /* 0x0000541010097816 */ /* 0x004fc60000000007 */
[----:B------:R-:W3:Y:S04]  /*9ab60*/  LDL.LU R7, [R1+0x1110] ;  /* 0x0011100001077983 */ /* 0x000ee80000300800 */
[----:B---3--:R2:W-:Y:S04]  /*9ab70*/  STL.64 [R1+0x2410], R6 ;  /* 0x0024100601007387 */ /* 0x0085e80000100a00 */
[----:B--2---:R-:W2:Y:S01]  /*9ab80*/  LDL.LU R7, [R1+0x8a4] ;  /* 0x0008a40001077983 */ /* 0x004ea20000300800 */
[----:B------:R-:W-:-:S03]  /*9ab90*/  PRMT R10, R18, 0x5410, R17 ;  /* 0x00005410120a7816 */ /* 0x000fc60000000011 */
[----:B------:R-:W-:Y:S01]  /*9aba0*/  STL [R1+0x240c], R5 ;  /* 0x00240c0501007387 */ /* 0x000fe20000100800 */
[----:B------:R-:W-:Y:S01]  /*9abb0*/  VIADD R2, R2, UR8 ;  /* 0x0000000802027c36 */ /* 0x000fe20008000000 */
[----:B------:R-:W3:Y:S02]  /*9abc0*/  LDCU UR8, c[0x0][0x3b8] ;  /* 0x00007700ff0877ac */ /* 0x000ee40008000800 */
[----:B------:R-:W3:Y:S04]  /*9abd0*/  LDL.LU R16, [R1+0x1120] ;  /* 0x0011200001107983 */ /* 0x000ee80000300800 */
[----:B------:R-:W3:Y:S04]  /*9abe0*/  LDL.LU R17, [R1+0x918] ;  /* 0x0009180001117983 */ /* 0x000ee80000300800 */
[----:B------:R-:W3:Y:S04]  /*9abf0*/  LDL.LU R18, [R1+0x928] ;  /* 0x0009280001127983 */ /* 0x000ee80000300800 */
[----:B------:R0:W-:Y:S02]  /*9ac00*/  STL [R1+0x1134], R2 ;  /* 0x0011340201007387 */ /* 0x0001e40000100800 */
[----:B0-----:R-:W-:Y:S01]  /*9ac10*/  VIADD R2, R2, UR9 ;  /* 0x0000000902027c36 */ /* 0x001fe20008000000 */
[----:B------:R-:W0:Y:S04]  /*9ac20*/  LDCU UR9, c[0x0][0x3b8] ;  /* 0x00007700ff0977ac */ /* 0x000e280008000800 */
[----:B------:R1:W-:Y:S02]  /*9ac30*/  STL [R1+0x1104], R2 ;  /* 0x0011040201007387 */ /* 0x0003e40000100800 */
[----:B-1----:R-:W-:Y:S01]  /*9ac40*/  VIADD R2, R2, UR10 ;  /* 0x0000000a02027c36 */ /* 0x002fe20008000000 */
[----:B--2---:R-:W-:-:S05]  /*9ac50*/  PRMT R11, R11, 0x5410, R7 ;  /* 0x000054100b0b7816 */ /* 0x004fca0000000007 */
[----:B------:R1:W-:Y:S02]  /*9ac60*/  STSM.16.M88.4 [R28+0x200], R8 ;  /* 0x000200081c007844 */ /* 0x0003e40000000200 */
[----:B-1----:R-:W-:Y:S01]  /*9ac70*/  PRMT R11, R4, 0x5410, R27 ;  /* 0x00005410040b7816 */ /* 0x002fe2000000001b */
[----:B------:R-:W-:Y:S06]  /*9ac80*/  BAR.SYNC.DEFER_BLOCKING 0x0 ;  /* 0x0000000000007b1d */ /* 0x000fec0000010000 */
[----:B------:R-:W1:Y:S01]  /*9ac90*/  LDS.128 R4, [R0] ;  /* 0x0000000000047984 */ /* 0x000e620000000c00 */
[----:B------:R-:W-:-:S03]  /*9aca0*/  PRMT R9, R24, 0x5410, R23 ;  /* 0x0000541018097816 */ /* 0x000fc60000000017 */
[----:B------:R-:W2:Y:S01]  /*9acb0*/  LDL.LU R23, [R1+0x914] ;  /* 0x0009140001177983 */ /* 0x000ea20000300800 */
[----:B----4-:R-:W-:-:S03]  /*9acc0*/  PRMT R8, R13, 0x5410, R15 ;  /* 0x000054100d087816 */ /* 0x010fc6000000000f */
[----:B------:R4:W-:Y:S01]  /*9acd0*/  STL [R1+0x1130], R2 ;  /* 0x0011300201007387 */ /* 0x0009e20000100800 */
[----:B------:R-:W-:-:S03]  /*9ace0*/  PRMT R10, R26, 0x5410, R25 ;  /* 0x000054101a0a7816 */ /* 0x000fc60000000019 */
[----:B------:R-:W2:Y:S04]  /*9acf0*/  LDL.LU R15, [R1+0x126c] ;  /* 0x00126c00010f7983 */ /* 0x000ea80000300800 */
[----:B------:R-:W2:Y:S01]  /*9ad00*/  LDL.LU R24, [R1+0x119c] ;  /* 0x00119c0001187983 */ /* 0x000ea20000300800 */
[----:B----4-:R-:W-:-:S03]  /*9ad10*/  VIADD R2, R2, UR11 ;  /* 0x0000000b02027c36 */ /* 0x010fc60008000000 */
[----:B------:R-:W4:Y:S04]  /*9ad20*/  LDL.LU R25, [R1+0x11b0] ;  /* 0x0011b00001197983 */ /* 0x000f280000300800 */
[----:B------:R-:W-:Y:S04]  /*9ad30*/  STL [R1+0x1158], R2 ;  /* 0x0011580201007387 */ /* 0x000fe80000100800 */
[----:B------:R-:W2:Y:S04]  /*9ad40*/  LDL.LU R26, [R1+0x1194] ;  /* 0x00119400011a7983 */ /* 0x000ea80000300800 */
[----:B------:R-:W2:Y:S04]  /*9ad50*/  LDL.LU R27, [R1+0x11ac] ;  /* 0x0011ac00011b7983 */ /* 0x000ea80000300800 */
[----:B-1----:R-:W-:Y:S04]  /*9ad60*/  STL.64 [R1+0x1a0], R4 ;  /* 0x0001a00401007387 */ /* 0x002fe80000100a00 */
[----:B------:R-:W-:Y:S04]  /*9ad70*/  STL.64 [R1+0x1a8], R6 ;  /* 0x0001a80601007387 */ /* 0x000fe80000100a00 */
[----:B------:R-:W1:Y:S01]  /*9ad80*/  LDS.128 R4, [R0+0x400] ;  /* 0x0004000000047984 */ /* 0x000e620000000c00 */
[----:B------:R-:W-:Y:S06]  /*9ad90*/  BAR.SYNC.DEFER_BLOCKING 0x0 ;  /* 0x0000000000007b1d */ /* 0x000fec0000010000 */
[----:B------:R-:W-:Y:S04]  /*9ada0*/  STSM.16.M88.4 [R28], R8 ;  /* 0x000000081c007844 */ /* 0x000fe80000000200 */
[----:B-1----:R-:W-:Y:S04]  /*9adb0*/  STL.64 [R1+0x190], R4 ;  /* 0x0001900401007387 */ /* 0x002fe80000100a00 */
[----:B------:R1:W-:Y:S04]  /*9adc0*/  STL.64 [R1+0x198], R6 ;  /* 0x0001980601007387 */ /* 0x0003e80000100a00 */
[----:B-1----:R-:W2:Y:S04]  /*9add0*/  LDL.LU.64 R6, [R1+0x2410] ;  /* 0x0024100001067983 */ /* 0x002ea80000300a00 */
[----:B------:R-:W4:Y:S04]  /*9ade0*/  LDL.LU R5, [R1+0x240c] ;  /* 0x00240c0001057983 */ /* 0x000f280000300800 */
[----:B------:R-:W4:Y:S01]  /*9adf0*/  LDL.LU R11, [R1+0x924] ;  /* 0x00092400010b7983 */ /* 0x000f220000300800 */
[----:B------:R-:W-:-:S05]  /*9ae00*/  VIADD R2, R2, UR12 ;  /* 0x0000000c02027c36 */ /* 0x000fca0008000000 */
[----:B------:R1:W-:Y:S01]  /*9ae10*/  STL [R1+0x1170], R2 ;  /* 0x0011700201007387 */ /* 0x0003e20000100800 */
[----:B---3--:R-:W-:Y:S01]  /*9ae20*/  PRMT R10, R18, 0x5410, R17 ;  /* 0x00005410120a7816 */ /* 0x008fe20000000011 */
[----:B-1----:R-:W-:Y:S01]  /*9ae30*/  VIADD R2, R2, UR5 ;  /* 0x0000000502027c36 */ /* 0x002fe20008000000 */
[----:B------:R-:W1:Y:S03]  /*9ae40*/  LDCU UR5, c[0x0][0x3b8] ;  /* 0x00007700ff0577ac */ /* 0x000e660008000800 */
[----:B------:R-:W-:Y:S01]  /*9ae50*/  VIADD R4, R2, UR6 ;  /* 0x0000000602047c36 */ /* 0x000fe20008000000 */
[----:B------:R3:W-:Y:S01]  /*9ae60*/  STL [R1+0x1140], R2 ;  /* 0x0011400201007387 */ /* 0x0007e20000100800 */
[----:B------:R-:W0:Y:S01]  /*9ae70*/  LDCU UR6, c[0x0][0x3b8] ;  /* 0x00007700ff0677ac */ /* 0x000e220008000800 */
[----:B--2---:R-:W-:Y:S02]  /*9ae80*/  PRMT R9, R16, 0x5410, R7 ;  /* 0x0000541010097816 */ /* 0x004fe40000000007 */
[----:B------:R-:W2:Y:S04]  /*9ae90*/  LDL.LU R16, [R1+0x1138] ;  /* 0x0011380001107983 */ /* 0x000ea80000300800 */
[----:B---3--:R-:W3:Y:S01]  /*9aea0*/  LDL.LU R2, [R1+0x1128] ;  /* 0x0011280001027983 */ /* 0x008ee20000300800 */
[----:B----4-:R-:W-:-:S03]  /*9aeb0*/  PRMT R8, R6, 0x5410, R5 ;  /* 0x0000541006087816 */ /* 0x010fc60000000005 */
[----:B------:R-:W4:Y:S01]  /*9aec0*/  LDL.LU R17, [R1+0x938] ;  /* 0x0009380001117983 */ /* 0x000f220000300800 */
[----:B------:R-:W-:-:S03]  /*9aed0*/  PRMT R11, R11, 0x5410, R23 ;  /* 0x000054100b0b7816 */ /* 0x000fc60000000017 */
[----:B------:R-:W-:Y:S04]  /*9aee0*/  STL [R1+0x115c], R4 ;  /* 0x00115c0401007387 */ /* 0x000fe80000100800 */
[----:B------:R-:W2:Y:S04]  /*9aef0*/  LDL.LU R18, [R1+0x934] ;  /* 0x0009340001127983 */ /* 0x000ea80000300800 */
[----:B------:R-:W2:Y:S04]  /*9af00*/  LDL.LU R13, [R1+0x11c0] ;  /* 0x0011c000010d7983 */ /* 0x000ea80000300800 */
[----:B------:R-:W2:Y:S04]  /*9af10*/  LDL.LU R5, [R1+0x11d0] ;  /* 0x0011d00001057983 */ /* 0x000ea80000300800 */
[----:B------:R-:W2:Y:S04]  /*9af20*/  LDL.LU R6, [R1+0x11bc] ;  /* 0x0011bc0001067983 */ /* 0x000ea80000300800 */
[----:B------:R-:W2:Y:S04]  /*9af30*/  LDL.LU R7, [R1+0x11cc] ;  /* 0x0011cc0001077983 */ /* 0x000ea80000300800 */
[----:B------:R-:W2:Y:S04]  /*9af40*/  LDL.LU R23, [R1+0x2408] ;  /* 0x0024080001177983 */ /* 0x000ea80000300800 */
[----:B------:R0:W-:Y:S04]  /*9af50*/  STSM.16.M88.4 [R28+0x200], R8 ;  /* 0x000200081c007844 */ /* 0x0001e80000000200 */
[----:B0-----:R-:W2:Y:S04]  /*9af60*/  LDL.LU R9, [R1+0x1268] ;  /* 0x0012680001097983 */ /* 0x001ea80000300800 */
[----:B------:R-:W2:Y:S04]  /*9af70*/  LDL.LU R10, [R1+0x1270] ;  /* 0x00127000010a7983 */ /* 0x000ea80000300800 */
[----:B------:R-:W3:Y:S01]  /*9af80*/  LDL.LU R11, [R1+0x1264] ;  /* 0x00126400010b7983 */ /* 0x000ee20000300800 */
[----:B------:R-:W-:Y:S01]  /*9af90*/  VIADD R4, R4, UR4 ;  /* 0x0000000404047c36 */ /* 0x000fe20008000000 */
        /* <DEDUP_REMOVED lines=9> */
[----:B------:R-:W-:Y:S01]  /*9b030*/  BAR.SYNC.DEFER_BLOCKING 0x0 ;  /* 0x0000000000007b1d */ /* 0x000fe20000010000 */
[----:B--2---:R-:W-:-:S02]  /*9b040*/  PRMT R8, R10, 0x5410, R9 ;  /* 0x000054100a087816 */ /* 0x004fc40000000009 */
[----:B------:R-:W-:Y:S02]  /*9b050*/  PRMT R10, R25, 0x5410, R24 ;  /* 0x00005410190a7816 */ /* 0x000fe40000000018 */
[----:B---3--:R-:W-:Y:S02]  /*9b060*/  PRMT R9, R15, 0x5410, R11 ;  /* 0x000054100f097816 */ /* 0x008fe4000000000b */
[----:B------:R-:W-:Y:S02]  /*9b070*/  PRMT R11, R27, 0x5410, R26 ;  /* 0x000054101b0b7816 */ /* 0x000fe4000000001a */
[----:B------:R-:W1:Y:S04]  /*9b080*/  LDS.128 R24, [R0] ;  /* 0x0000000000187984 */ /* 0x000e680000000c00 */
[----:B-1----:R-:W-:Y:S04]  /*9b090*/  STL.64 [R1+0x180], R24 ;  /* 0x0001801801007387 */ /* 0x002fe80000100a00 */
[----:B------:R-:W-:Y:S04]  /*9b0a0*/  STL.64 [R1+0x188], R26 ;  /* 0x0001881a01007387 */ /* 0x000fe80000100a00 */
[----:B------:R-:W1:Y:S01]  /*9b0b0*/  LDS.128 R24, [R0+0x400] ;  /* 0x0004000000187984 */ /* 0x000e620000000c00 */
[----:B------:R-:W-:Y:S06]  /*9b0c0*/  BAR.SYNC.DEFER_BLOCKING 0x0 ;  /* 0x0000000000007b1d */ /* 0x000fec0000010000 */
[----:B------:R-:W-:Y:S04]  /*9b0d0*/  STSM.16.M88.4 [R28], R8 ;  /* 0x000000081c007844 */ /* 0x000fe80000000200 */
[----:B-1----:R-:W-:Y:S01]  /*9b0e0*/  STL.64 [R1+0x170], R24 ;  /* 0x0001701801007387 */ /* 0x002fe20000100a00 */
[----:B------:R-:W-:-:S03]  /*9b0f0*/  IMAD.MOV.U32 R15, RZ, RZ, R26 ;  /* 0x000000ffff0f7224 */ /* 0x000fc600078e001a */
[----:B------:R1:W-:Y:S04]  /*9b100*/  STL.64 [R1+0x178], R26 ;  /* 0x0001781a01007387 */ /* 0x0003e80000100a00 */
[----:B-1----:R-:W2:Y:S04]  /*9b110*/  LDL.LU.64 R26, [R1+0x2400] ;  /* 0x00240000011a7983 */ /* 0x002ea80000300a00 */
[----:B------:R-:W3:Y:S04]  /*9b120*/  LDL.LU.64 R24, [R1+0x23f8] ;  /* 0x0023f80001187983 */ /* 0x000ee80000300a00 */
[----:B------:R1:W-:Y:S04]  /*9b130*/  STL [R1+0x1198], R4 ;  /* 0x0011980401007387 */ /* 0x0003e80000100800 */
[----:B------:R-:W2:Y:S04]  /*9b140*/  LDL.LU R8, [R1+0x1148] ;  /* 0x0011480001087983 */ /* 0x000ea80000300800 */
[----:B------:R-:W3:Y:S04]  /*9b150*/  LDL.LU R9, [R1+0x113c] ;  /* 0x00113c0001097983 */ /* 0x000ee80000300800 */
[----:B------:R-:W4:Y:S04]  /*9b160*/  LDL.LU R10, [R1+0x948] ;  /* 0x00094800010a7983 */ /* 0x000f280000300800 */
[----:B------:R-:W4:Y:S01]  /*9b170*/  LDL.LU R11, [R1+0x944] ;  /* 0x00094400010b7983 */ /* 0x000f220000300800 */
[----:B-1----:R-:W-:Y:S01]  /*9b180*/  VIADD R4, R4, UR5 ;  /* 0x0000000504047c36 */ /* 0x002fe20008000000 */
[----:B--2---:R-:W-:-:S02]  /*9b190*/  PRMT R8, R8, 0x5410, R16 ;  /* 0x0000541008087816 */ /* 0x004fc40000000010 */
[----:B------:R-:W2:Y:S01]  /*9b1a0*/  LDL.LU R16, [R1+0x23f4] ;  /* 0x0023f40001107983 */ /* 0x000ea20000300800 */
[----:B---3--:R-:W-:-:S03]  /*9b1b0*/  PRMT R9, R9, 0x5410, R2 ;  /* 0x0000541009097816 */ /* 0x008fc60000000002 */
[----:B------:R-:W3:Y:S01]  /*9b1c0*/  LDL.LU R2, [R1+0x23f0] ;  /* 0x0023f00001027983 */ /* 0x000ee20000300800 */
[----:B----4-:R-:W-:-:S03]  /*9b1d0*/  PRMT R10, R10, 0x5410, R17 ;  /* 0x000054100a0a7816 */ /* 0x010fc60000000011 */
[----:B------:R-:W4:Y:S01]  /*9b1e0*/  LDL.LU R17, [R1+0x23ec] ;  /* 0x0023ec0001117983 */ /* 0x000f220000300800 */
[----:B------:R-:W-:-:S03]  /*9b1f0*/  PRMT R11, R11, 0x5410, R18 ;  /* 0x000054100b0b7816 */ /* 0x000fc60000000012 */
[----:B------:R1:W-:Y:S04]  /*9b200*/  STL [R1+0x1188], R4 ;  /* 0x0011880401007387 */ /* 0x0003e80000100800 */
[----:B------:R-:W2:Y:S04]  /*9b210*/  LDL.LU R18, [R1+0x23e8] ;  /* 0x0023e80001127983 */ /* 0x000ea80000300800 */
[----:B------:R0:W-:Y:S01]  /*9b220*/  STSM.16.M88.4 [R28+0x200], R8 ;  /* 0x000200081c007844 */ /* 0x0001e20000000200 */
[----:B-1----:R-:W-:-:S03]  /*9b230*/  VIADD R4, R4, UR6 ;  /* 0x0000000604047c36 */ /* 0x002fc60008000000 */
[----:B0-----:R-:W2:Y:S04]  /*9b240*/  LDL.LU R8, [R1+0x1278] ;  /* 0x0012780001087983 */ /* 0x001ea80000300800 */
[----:B------:R-:W2:Y:S04]  /*9b250*/  LDL.LU R9, [R1+0x1280] ;  /* 0x0012800001097983 */ /* 0x000ea80000300800 */
[----:B------:R-:W3:Y:S04]  /*9b260*/  LDL.LU R10, [R1+0x1274] ;  /* 0x00127400010a7983 */ /* 0x000ee80000300800 */
[----:B------:R0:W-:Y:S04]  /*9b270*/  STL [R1+0x1194], R4 ;  /* 0x0011940401007387 */ /* 0x0001e80000100800 */
[----:B------:R-:W3:Y:S01]  /*9b280*/  LDL.LU R11, [R1+0x127c] ;  /* 0x00127c00010b7983 */ /* 0x000ee20000300800 */
[----:B0-----:R-:W-:-:S05]  /*9b290*/  VIADD R4, R4, UR4 ;  /* 0x0000000404047c36 */ /* 0x001fca0008000000 */
[----:B------:R-:W-:Y:S01]  /*9b2a0*/  STL [R1+0x1184], R4 ;  /* 0x0011840401007387 */ /* 0x000fe20000100800 */
[----:B------:R-:W-:Y:S01]  /*9b2b0*/  BAR.SYNC.DEFER_BLOCKING 0x0 ;  /* 0x0000000000007b1d */ /* 0x000fe20000010000 */
[----:B--2---:R-:W-:Y:S02]  /*9b2c0*/  PRMT R8, R9, 0x5410, R8 ;  /* 0x0000541009087816 */ /* 0x004fe40000000008 */
[----:B---3--:R-:W-:Y:S02]  /*9b2d0*/  PRMT R9, R11, 0x5410, R10 ;  /* 0x000054100b097816 */ /* 0x008fe4000000000a */
[----:B------:R-:W-:Y:S01]  /*9b2e0*/  PRMT R10, R5, 0x5410, R13 ;  /* 0x00005410050a7816 */ /* 0x000fe2000000000d */
[----:B------:R-:W-:Y:S01]  /*9b2f0*/  VIADD R13, R4, UR7 ;  /* 0x00000007040d7c36 */ /* 0x000fe20008000000 */
[----:B------:R-:W-:Y:S02]  /*9b300*/  PRMT R11, R7, 0x5410, R6 ;  /* 0x00005410070b7816 */ /* 0x000fe40000000006 */
[----:B------:R-:W0:Y:S04]  /*9b310*/  LDS.128 R4, [R0] ;  /* 0x0000000000047984 */ /* 0x000e280000000c00 */
[----:B0-----:R-:W-:Y:S04]  /*9b320*/  STL.64 [R1+0x160], R4 ;  /* 0x0001600401007387 */ /* 0x001fe80000100a00 */
[----:B------:R-:W-:Y:S04]  /*9b330*/  STL.64 [R1+0x168], R6 ;  /* 0x0001680601007387 */ /* 0x000fe80000100a00 */
[----:B------:R-:W0:Y:S04]  /*9b340*/  LDS.128 R4, [R0+0x400] ;  /* 0x0004000000047984 */ /* 0x000e280000000c00 */
[----:B0-----:R-:W-:Y:S04]  /*9b350*/  STL.64 [R1+0x150], R4 ;  /* 0x0001500401007387 */ /* 0x001fe80000100a00 */
[----:B------:R0:W-:Y:S04]  /*9b360*/  STL.64 [R1+0x158], R6 ;  /* 0x0001580601007387 */ /* 0x0001e80000100a00 */
[----:B0-----:R-:W2:Y:S04]  /*9b370*/  LDL.LU.64 R6, [R1+0x23e0] ;  /* 0x0023e00001067983 */ /* 0x001ea80000300a00 */
[----:B------:R-:W3:Y:S04]  /*9b380*/  LDL.LU.64 R4, [R1+0x23d8] ;  /* 0x0023d80001047983 */ /* 0x000ee80000300a00 */
[----:B------:R0:W-:Y:S02]  /*9b390*/  STL [R1+0x1190], R13 ;  /* 0x0011900d01007387 */ /* 0x0001e40000100800 */
[----:B0-----:R-:W-:-:S05]  /*9b3a0*/  VIADD R13, R13, UR8 ;  /* 0x000000080d0d7c36 */ /* 0x001fca0008000000 */
[----:B------:R-:W-:Y:S04]  /*9b3b0*/  STL [R1+0x119c], R13 ;  /* 0x00119c0d01007387 */ /* 0x000fe80000100800 */
[----:B------:R0:W-:Y:S01]  /*9b3c0*/  STL [R1+0x2804], R29 ;  /* 0x0028041d01007387 */ /* 0x0001e20000100800 */
[----:B------:R-:W-:Y:S01]  /*9b3d0*/  LOP3.LUT R2, R2, 0xbfffffff, RZ, 0xc0, !PT ;  /* 0xbfffffff02027812 */ /* 0x000fe200078ec0ff */
[----:B------:R-:W-:Y:S06]  /*9b3e0*/  BAR.SYNC.DEFER_BLOCKING 0x0 ;  /* 0x0000000000007b1d */ /* 0x000fec0000010000 */
[----:B0-----:R-:W2:Y:S04]  /*9b3f0*/  LDL.LU R29, [R1+0x1150] ;  /* 0x00115000011d7983 */ /* 0x001ea80000300800 */
[----:B---3--:R0:W-:Y:S04]  /*9b400*/  STL [R1+0x2800], R4 ;  /* 0x0028000401007387 */ /* 0x0081e80000100800 */
[----:B0-----:R-:W3:Y:S04]  /*9b410*/  LDL.LU R4, [R1+0x114c] ;  /* 0x00114c0001047983 */ /* 0x001ee80000300800 */
[----:B------:R0:W-:Y:S04]  /*9b420*/  STL [R1+0x27fc], R18 ;  /* 0x0027fc1201007387 */ /* 0x0001e80000100800 */
[----:B0-----:R-:W2:Y:S04]  /*9b430*/  LDL.LU R18, [R1+0x958] ;  /* 0x0009580001127983 */ /* 0x001ea80000300800 */
[----:B----4-:R0:W-:Y:S04]  /*9b440*/  STL [R1+0x27f8], R17 ;  /* 0x0027f81101007387 */ /* 0x0101e80000100800 */
[----:B0-----:R-:W4:Y:S04]  /*9b450*/  LDL.LU R17, [R1+0x94c] ;  /* 0x00094c0001117983 */ /* 0x001f280000300800 */
[----:B------:R-:W2:Y:S01]  /*9b460*/  LDL.LU R13, [R1+0x12a0] ;  /* 0x0012a000010d7983 */ /* 0x000ea20000300800 */
[----:B------:R-:W-:-:S03]  /*9b470*/  @P3 LOP3.LUT R2, R2, 0x40000000, RZ, 0xfc, !PT ;  /* 0x4000000002023812 */ /* 0x000fc600078efcff */
[----:B------:R0:W-:Y:S01]  /*9b480*/  STL.64 [R1+0x27f0], R14 ;  /* 0x0027f00e01007387 */ /* 0x0001e20000100a00 */
[----:B------:R-:W-:-:S04]  /*9b490*/  LOP3.LUT R2, R2, 0xdfffffff, RZ, 0xc0, !PT ;  /* 0xdfffffff02027812 */ /* 0x000fc800078ec0ff */
[----:B------:R-:W-:-:S04]  /*9b4a0*/  @P2 LOP3.LUT R2, R2, 0x20000000, RZ, 0xfc, !PT ;  /* 0x2000000002022812 */ /* 0x000fc800078efcff */
[----:B------:R-:W-:Y:S01]  /*9b4b0*/  LOP3.LUT R2, R2, 0xefffffff, RZ, 0xc0, !PT ;  /* 0xefffffff02027812 */ /* 0x000fe200078ec0ff */
[----:B0-----:R-:W3:Y:S03]  /*9b4c0*/  LDL.LU R14, [R1+0x11d4] ;  /* 0x0011d400010e7983 */ /* 0x001ee60000300800 */
[----:B------:R-:W-:Y:S01]  /*9b4d0*/  @P1 LOP3.LUT R2, R2, 0x10000000, RZ, 0xfc, !PT ;  /* 0x1000000002021812 */ /* 0x000fe200078efcff */
[----:B------:R-:W3:Y:S03]  /*9b4e0*/  LDL.LU R15, [R1+0x11e4] ;  /* 0x0011e400010f7983 */ /* 0x000ee60000300800 */
[----:B------:R-:W-:-:S04]  /*9b4f0*/  LOP3.LUT R2, R2, 0xf7ffffff, RZ, 0xc0, !PT ;  /* 0xf7ffffff02027812 */ /* 0x000fc800078ec0ff */
[----:B------:R-:W-:-:S04]  /*9b500*/  @P0 LOP3.LUT R2, R2, 0x8000000, RZ, 0xfc, !PT ;  /* 0x0800000002020812 */ /* 0x000fc800078efcff */
[----:B------:R-:W-:-:S04]  /*9b510*/  LOP3.LUT R2, R2, 0xfbffffff, RZ, 0xc0, !PT ;  /* 0xfbffffff02027812 */ /* 0x000fc800078ec0ff */
[----:B------:R-:W-:-:S04]  /*9b520*/  @P6 LOP3.LUT R2, R2, 0x4000000, RZ, 0xfc, !PT ;  /* 0x0400000002026812 */ /* 0x000fc800078efcff */
[----:B------:R-:W-:-:S04]  /*9b530*/  LOP3.LUT R2, R2, 0xfdffffff, RZ, 0xc0, !PT ;  /* 0xfdffffff02027812 */ /* 0x000fc800078ec0ff */
[----:B------:R-:W-:Y:S01]  /*9b540*/  @P5 LOP3.LUT R2, R2, 0x2000000, RZ, 0xfc, !PT ;  /* 0x0200000002025812 */ /* 0x000fe200078efcff */
[----:B------:R-:W-:Y:S01]  /*9b550*/  STSM.16.M88.4 [R28], R8 ;  /* 0x000000081c007844 */ /* 0x000fe20000000200 */
[C---:B------:R-:W-:Y:S02]  /*9b560*/  LOP3.LUT P3, RZ, R3.reuse, 0x20, RZ, 0xc0, !PT ;  /* 0x0000002003ff7812 */ /* 0x040fe4000786c0ff */
[C---:B------:R-:W-:Y:S02]  /*9b570*/  LOP3.LUT P2, RZ, R3.reuse, 0x10, RZ, 0xc0, !PT ;  /* 0x0000001003ff7812 */ /* 0x040fe4000784c0ff */
[C---:B------:R-:W-:Y:S02]  /*9b580*/  LOP3.LUT P1, RZ, R3.reuse, 0x8, RZ, 0xc0, !PT ;  /* 0x0000000803ff7812 */ /* 0x040fe4000782c0ff */
[C---:B------:R-:W-:Y:S02]  /*9b590*/  LOP3.LUT P0, RZ, R3.reuse, 0x4, RZ, 0xc0, !PT ;  /* 0x0000000403ff7812 */ /* 0x040fe4000780c0ff */
[----:B------:R-:W-:-:S02]  /*9b5a0*/  LOP3.LUT P6, RZ, R3, 0x2, RZ, 0xc0, !PT ;  /* 0x0000000203ff7812 */ /* 0x000fc400078cc0ff */
[----:B------:R-:W-:Y:S01]  /*9b5b0*/  LOP3.LUT P5, RZ, R3, 0x1, RZ, 0xc0, !PT ;  /* 0x0000000103ff7812 */ /* 0x000fe200078ac0ff */
[----:B--2---:R0:W-:Y:S04]  /*9b5c0*/  STL.64 [R1+0x27e8], R12 ;  /* 0x0027e80c01007387 */ /* 0x0041e80000100a00 */
[----:B0-----:R-:W2:Y:S04]  /*9b5d0*/  LDL.LU R12, [R1+0x11d8] ;  /* 0x0011d800010c7983 */ /* 0x001ea80000300800 */
[----:B------:R-:W2:Y:S04]  /*9b5e0*/  LDL.LU R13, [R1+0x11e8] ;  /* 0x0011e800010d7983 */ /* 0x000ea80000300800 */
[----:B------:R0:W-:Y:S04]  /*9b5f0*/  STL [R1+0x27b4], R16 ;  /* 0x0027b41001007387 */ /* 0x0001e80000100800 */
[----:B0-----:R-:W2:Y:S04]  /*9b600*/  LDL.LU R16, [R1+0x11fc] ;  /* 0x0011fc0001107983 */ /* 0x001ea80000300800 */
[----:B------:R0:W-:Y:S04]  /*9b610*/  STL [R1+0x27b0], R5 ;  /* 0x0027b00501007387 */ /* 0x0001e80000100800 */
[----:B0-----:R-:W2:Y:S04]  /*9b620*/  LDL.LU R5, [R1+0x129c] ;  /* 0x00129c0001057983 */ /* 0x001ea80000300800 */
[----:B------:R0:W-:Y:S04]  /*9b630*/  STL.64 [R1+0x2758], R6 ;  /* 0x0027580601007387 */ /* 0x0001e80000100a00 */
[----:B0-----:R-:W2:Y:S04]  /*9b640*/  LDL.LU R6, [R1+0x1200] ;  /* 0x0012000001067983 */ /* 0x001ea80000300800 */
[----:B------:R-:W2:Y:S04]  /*9b650*/  LDL.LU R7, [R1+0x11f4] ;  /* 0x0011f40001077983 */ /* 0x000ea80000300800 */
        /* <DEDUP_REMOVED lines=16> */
[----:B------:R0:W-:Y:S04]  /*9b760*/  STL.64 [R1+0x2670], R2 ;  /* 0x0026700201007387 */ /* 0x0001e80000100a00 */
[----:B0-----:R-:W2:Y:S04]  /*9b770*/  LDL.LU R2, [R1+0x116c] ;  /* 0x00116c0001027983 */ /* 0x001ea80000300800 */
[----:B------:R-:W2:Y:S04]  /*9b780*/  LDL.LU R3, [R1+0x980] ;  /* 0x0009800001037983 */ /* 0x000ea80000300800 */
[----:B------:R-:W2:Y:S04]  /*9b790*/  LDL.LU R8, [R1+0x1160] ;  /* 0x0011600001087983 */ /* 0x000ea80000300800 */
[----:B------:R-:W3:Y:S04]  /*9b7a0*/  LDL.LU R9, [R1+0x1154] ;  /* 0x0011540001097983 */ /* 0x000ee80000300800 */
[----:B------:R-:W4:Y:S04]  /*9b7b0*/  LDL.LU R10, [R1+0x968] ;  /* 0x00096800010a7983 */ /* 0x000f280000300800 */
[----:B------:R-:W4:Y:S01]  /*9b7c0*/  LDL.LU R11, [R1+0x95c] ;  /* 0x00095c00010b7983 */ /* 0x000f220000300800 */
[----:B--2---:R-:W-:-:S03]  /*9b7d0*/  PRMT R8, R8, 0x5410, R29 ;  /* 0x0000541008087816 */ /* 0x004fc6000000001d */
[----:B------:R-:W2:Y:S01]  /*9b7e0*/  LDL.LU R29, [R1+0x2804] ;  /* 0x00280400011d7983 */ /* 0x000ea20000300800 */
[----:B---3--:R-:W-:-:S03]  /*9b7f0*/  PRMT R9, R9, 0x5410, R4 ;  /* 0x0000541009097816 */ /* 0x008fc60000000004 */
[----:B------:R-:W3:Y:S01]  /*9b800*/  LDL.LU R4, [R1+0x2800] ;  /* 0x0028000001047983 */ /* 0x000ee20000300800 */
[----:B----4-:R-:W-:-:S03]  /*9b810*/  PRMT R10, R10, 0x5410, R18 ;  /* 0x000054100a0a7816 */ /* 0x010fc60000000012 */
[----:B------:R-:W4:Y:S01]  /*9b820*/  LDL.LU R18, [R1+0x27fc] ;  /* 0x0027fc0001127983 */ /* 0x000f220000300800 */
[----:B------:R-:W-:-:S03]  /*9b830*/  PRMT R11, R11, 0x5410, R17 ;  /* 0x000054100b0b7816 */ /* 0x000fc60000000011 */
[----:B------:R-:W2:Y:S04]  /*9b840*/  LDL.LU R17, [R1+0x27f8] ;  /* 0x0027f80001117983 */ /* 0x000ea80000300800 */
[----:B------:R0:W-:Y:S04]  /*9b850*/  STSM.16.M88.4 [R28+0x200], R8 ;  /* 0x000200081c007844 */ /* 0x0001e80000000200 */
[----:B0-----:R-:W2:Y:S04]  /*9b860*/  LDL.LU R10, [R1+0x1288] ;  /* 0x00128800010a7983 */ /* 0x001ea80000300800 */
[----:B------:R-:W2:Y:S01]  /*9b870*/  LDL.LU R11, [R1+0x1290] ;  /* 0x00129000010b7983 */ /* 0x000ea20000300800 */
[----:B------:R-:W-:Y:S01]  /*9b880*/  PRMT R9, R20, 0x5410, R19 ;  /* 0x0000541014097816 */ /* 0x000fe20000000013 */
[----:B------:R-:W-:Y:S01]  /*9b890*/  BAR.SYNC.DEFER_BLOCKING 0x0 ;  /* 0x0000000000007b1d */ /* 0x000fe20000010000 */
[----:B--2---:R-:W-:-:S02]  /*9b8a0*/  PRMT R8, R11, 0x5410, R10 ;  /* 0x000054100b087816 */ /* 0x004fc4000000000a */
[----:B------:R-:W-:Y:S02]  /*9b8b0*/  PRMT R10, R13, 0x5410, R12 ;  /* 0x000054100d0a7816 */ /* 0x000fe4000000000c */
[----:B------:R-:W-:Y:S02]  /*9b8c0*/  PRMT R11, R15, 0x5410, R14 ;  /* 0x000054100f0b7816 */ /* 0x000fe4000000000e */
[----:B------:R-:W0:Y:S04]  /*9b8d0*/  LDS.128 R12, [R0] ;  /* 0x00000000000c7984 */ /* 0x000e280000000c00 */
[----:B0-----:R-:W-:Y:S01]  /*9b8e0*/  STL [R1+0xf4], R13 ;  /* 0x0000f40d01007387 */ /* 0x001fe20000100800 */
[----:B------:R-:W-:Y:S02]  /*9b8f0*/  IMAD.MOV.U32 R20, RZ, RZ, R14 ;  /* 0x000000ffff147224 */ /* 0x000fe400078e000e */
[----:B------:R-:W-:Y:S01]  /*9b900*/  IMAD.MOV.U32 R19, RZ, RZ, R12 ;  /* 0x000000ffff137224 */ /* 0x000fe200078e000c */
[----:B------:R-:W-:Y:S04]  /*9b910*/  STL [R1+0xfc], R15 ;  /* 0x0000fc0f01007387 */ /* 0x000fe80000100800 */
[----:B------:R-:W0:Y:S04]  /*9b920*/  LDS.128 R12, [R0+0x400] ;  /* 0x00040000000c7984 */ /* 0x000e280000000c00 */
[----:B------:R1:W-:Y:S01]  /*9b930*/  STL [R1+0x2760], R19 ;  /* 0x0027601301007387 */ /* 0x0003e20000100800 */
[----:B------:R-:W-:Y:S06]  /*9b940*/  BAR.SYNC.DEFER_BLOCKING 0x0 ;  /* 0x0000000000007b1d */ /* 0x000fec0000010000 */
[----:B-1----:R-:W2:Y:S04]  /*9b950*/  LDL.LU R19, [R1+0x1164] ;  /* 0x0011640001137983 */ /* 0x002ea80000300800 */
[----:B------:R1:W-:Y:S04]  /*9b960*/  STL.64 [R1+0x24c8], R20 ;  /* 0x0024c81401007387 */ /* 0x0003e80000100a00 */
[----:B-1----:R-:W3:Y:S04]  /*9b970*/  LDL.LU R20, [R1+0x1168] ;  /* 0x0011680001147983 */ /* 0x002ee80000300800 */
[----:B------:R-:W3:Y:S04]  /*9b980*/  LDL.LU R21, [R1+0x1174] ;  /* 0x0011740001157983 */ /* 0x000ee80000300800 */
[----:B0-----:R-:W-:Y:S04]  /*9b990*/  STL.64 [R1], R12 ;  /* 0x0000000c01007387 */ /* 0x001fe80000100a00 */
[----:B------:R0:W-:Y:S04]  /*9b9a0*/  STL.64 [R1+0x8], R14 ;  /* 0x0000080e01007387 */ /* 0x0001e80000100a00 */
[----:B0-----:R-:W4:Y:S04]  /*9b9b0*/  LDL.LU.64 R14, [R1+0x27f0] ;  /* 0x0027f000010e7983 */ /* 0x001f280000300a00 */
[----:B------:R0:W-:Y:S04]  /*9b9c0*/  STSM.16.M88.4 [R28], R8 ;  /* 0x000000081c007844 */ /* 0x0001e80000000200 */
[----:B------:R-:W4:Y:S01]  /*9b9d0*/  LDL.LU.64 R12, [R1+0x27e8] ;  /* 0x0027e800010c7983 */ /* 0x000f220000300a00 */
[----:B------:R-:W-:-:S02]  /*9b9e0*/  PRMT R5, R5, 0x5410, R26 ;  /* 0x0000541005057816 */ /* 0x000fc4000000001a */
[----:B0-----:R-:W-:Y:S02]  /*9b9f0*/  PRMT R10, R22, 0x5410, R3 ;  /* 0x00005410160a7816 */ /* 0x001fe40000000003 */
[----:B------:R-:W-:Y:S01]  /*9ba00*/  PRMT R3, R6, 0x5410, R27 ;  /* 0x0000541006037816 */ /* 0x000fe2000000001b */
[----:B------:R-:W4:Y:S01]  /*9ba10*/  LDL.LU R22, [R1+0x11a4] ;  /* 0x0011a40001167983 */ /* 0x000f220000300800 */
[----:B------:R-:W-:Y:S02]  /*9ba20*/  PRMT R11, R24, 0x5410, R23 ;  /* 0x00005410180b7816 */ /* 0x000fe40000000017 */
[----:B--2---:R-:W-:Y:S02]  /*9ba30*/  PRMT R9, R2, 0x5410, R19 ;  /* 0x0000541002097816 */ /* 0x004fe40000000013 */
[----:B------:R-:W-:Y:S01]  /*9ba40*/  PRMT R2, R16, 0x5410, R7 ;  /* 0x0000541010027816 */ /* 0x000fe20000000007 */
[----:B------:R-:W-:Y:S02]  /*9ba50*/  IMAD.MOV.U32 R16, RZ, RZ, R29 ;  /* 0x000000ffff107224 */ /* 0x000fe400078e001d */
[----:B------:R-:W2:Y:S04]  /*9ba60*/  LDL.LU R29, [R1+0xac4] ;  /* 0x000ac400011d7983 */ /* 0x000ea80000300800 */
[----:B------:R-:W2:Y:S01]  /*9ba70*/  LDL.LU R24, [R1+0xac0] ;  /* 0x000ac00001187983 */ /* 0x000ea20000300800 */
[----:B---3--:R-:W-:-:S05]  /*9ba80*/  PRMT R8, R21, 0x5410, R20 ;  /* 0x0000541015087816 */ /* 0x008fca0000000014 */
[----:B------:R-:W-:Y:S01]  /*9ba90*/  STSM.16.M88.4 [R28+0x200], R8 ;  /* 0x000200081c007844 */ /* 0x000fe20000000200 */
[----:B------:R-:W-:Y:S01]  /*9baa0*/  BAR.SYNC.DEFER_BLOCKING 0x0 ;  /* 0x0000000000007b1d */ /* 0x000fe20000010000 */
[----:B----4-:R-:W-:Y:S02]  /*9bab0*/  IMAD.MOV.U32 R6, RZ, RZ, R15 ;  /* 0x000000ffff067224 */ /* 0x010fe400078e000f */
[----:B------:R-:W-:-:S05]  /*9bac0*/  IMAD.MOV.U32 R7, RZ, RZ, R14 ;  /* 0x000000ffff077224 */ /* 0x000fca00078e000e */
[----:B------:R0:W-:Y:S01]  /*9bad0*/  STL.64 [R1+0x27e0], R6 ;  /* 0x0027e00601007387 */ /* 0x0001e20000100a00 */
[----:B------:R-:W-:-:S03]  /*9bae0*/  PRMT R13, R13, 0x5410, R25 ;  /* 0x000054100d0d7816 */ /* 0x000fc60000000019 */
[----:B------:R1:W-:Y:S04]  /*9baf0*/  STL [R1+0x27d8], R4 ;  /* 0x0027d80401007387 */ /* 0x0003e80000100800 */
[----:B------:R-:W3:Y:S01]  /*9bb00*/  LDS.128 R8, [R0] ;  /* 0x0000000000087984 */ /* 0x000ee20000000c00 */
[----:B0-----:R-:W-:Y:S02]  /*9bb10*/  IMAD.MOV.U32 R6, RZ, RZ, R3 ;  /* 0x000000ffff067224 */ /* 0x001fe400078e0003 */
[----:B------:R-:W-:Y:S02]  /*9bb20*/  IMAD.MOV.U32 R7, RZ, RZ, R2 ;  /* 0x000000ffff077224 */ /* 0x000fe400078e0002 */
[----:B------:R-:W4:Y:S04]  /*9bb30*/  LDL.LU.64 R2, [R1+0x378] ;  /* 0x0003780001027983 */ /* 0x000f280000300a00 */
[----:B------:R-:W2:Y:S04]  /*9bb40*/  LDL.LU.64 R20, [R1+0x380] ;  /* 0x0003800001147983 */ /* 0x000ea80000300a00 */
[----:B------:R-:W2:Y:S01]  /*9bb50*/  LDL.LU R19, [R1+0x8b8] ;  /* 0x0008b80001137983 */ /* 0x000ea20000300800 */
[----:B-1----:R-:W-:-:S02]  /*9bb60*/  IMAD.MOV.U32 R4, RZ, RZ, R13 ;  /* 0x000000ffff047224 */ /* 0x002fc400078e000d */
[----:B------:R-:W-:Y:S02]  /*9bb70*/  IMAD.MOV.U32 R27, RZ, RZ, R12 ;  /* 0x000000ffff1b7224 */ /* 0x000fe400078e000c */
[----:B------:R-:W0:Y:S01]  /*9bb80*/  LDS.128 R12, [R0+0x400] ;  /* 0x00040000000c7984 */ /* 0x000e220000000c00 */
[----:B------:R-:W-:Y:S06]  /*9bb90*/  BAR.SYNC.DEFER_BLOCKING 0x0 ;  /* 0x0000000000007b1d */ /* 0x000fec0000010000 */
[----:B--2---:R1:W-:Y:S04]  /*9bba0*/  STL.64 [R1+0x27d0], R18 ;  /* 0x0027d01201007387 */ /* 0x0043e80000100a00 */
[----:B-1----:R-:W2:Y:S04]  /*9bbb0*/  LDL.LU R18, [R1+0xab4] ;  /* 0x000ab40001127983 */ /* 0x002ea80000300800 */
[----:B------:R-:W4:Y:S04]  /*9bbc0*/  LDL.LU R19, [R1+0xab0] ;  /* 0x000ab00001137983 */ /* 0x000f280000300800 */
[----:B------:R1:W-:Y:S04]  /*9bbd0*/  STL.64 [R1+0x27c8], R16 ;  /* 0x0027c81001007387 */ /* 0x0003e80000100a00 */
[----:B-1----:R-:W4:Y:S04]  /*9bbe0*/  LDL.LU R16, [R1+0x117c] ;  /* 0x00117c0001107983 */ /* 0x002f280000300800 */
[----:B------:R-:W4:Y:S04]  /*9bbf0*/  LDL.LU R17, [R1+0x11a0] ;  /* 0x0011a00001117983 */ /* 0x000f280000300800 */
[----:B------:R-:W4:Y:S04]  /*9bc00*/  LDL R25, [R1+0x54] ;  /* 0x0000540001197983 */ /* 0x000f280000100800 */
[----:B------:R-:W4:Y:S04]  /*9bc10*/  LDL.LU R26, [R1+0x8bc] ;  /* 0x0008bc00011a7983 */ /* 0x000f280000300800 */
[----:B------:R-:W4:Y:S04]  /*9bc20*/  LDL R23, [R1+0x58] ;  /* 0x0000580001177983 */ /* 0x000f280000100800 */
[----:B---3--:R1:W-:Y:S04]  /*9bc30*/  STL.64 [R1+0x2428], R8 ;  /* 0x0024280801007387 */ /* 0x0083e80000100a00 */
[----:B-1----:R-:W3:Y:S04]  /*9bc40*/  LDL R8, [R1+0x50] ;  /* 0x0000500001087983 */ /* 0x002ee80000100800 */
[----:B------:R-:W3:Y:S04]  /*9bc50*/  LDL.LU R9, [R1+0x8b4] ;  /* 0x0008b40001097983 */ /* 0x000ee80000300800 */
[----:B------:R1:W-:Y:S04]  /*9bc60*/  STL.64 [R1+0x2420], R10 ;  /* 0x0024200a01007387 */ /* 0x0003e80000100a00 */
[----:B-1----:R-:W3:Y:S04]  /*9bc70*/  LDL.LU R10, [R1+0x1178] ;  /* 0x00117800010a7983 */ /* 0x002ee80000300800 */
[----:B------:R-:W3:Y:S04]  /*9bc80*/  LDL.LU R11, [R1+0x8b0] ;  /* 0x0008b000010b7983 */ /* 0x000ee80000300800 */
[----:B------:R-:W-:Y:S04]  /*9bc90*/  STL [R1+0x2430], R0 ;  /* 0x0024300001007387 */ /* 0x000fe80000100800 */
[----:B0-----:R0:W-:Y:S04]  /*9bca0*/  STL.64 [R1+0x2418], R12 ;  /* 0x0024180c01007387 */ /* 0x0011e80000100a00 */
[----:B------:R1:W-:Y:S04]  /*9bcb0*/  STSM.16.M88.4 [R28], R4 ;  /* 0x000000041c007844 */ /* 0x0003e80000000200 */
[----:B0-----:R-:W3:Y:S04]  /*9bcc0*/  LDL.LU.64 R12, [R1+0x368] ;  /* 0x00036800010c7983 */ /* 0x001ee80000300a00 */
[----:B------:R-:W-:Y:S04]  /*9bcd0*/  STL.64 [R1+0x2410], R14 ;  /* 0x0024100e01007387 */ /* 0x000fe80000100a00 */
[----:B-1----:R-:W3:Y:S04]  /*9bce0*/  LDL.LU.64 R6, [R1+0x27e0] ;  /* 0x0027e00001067983 */ /* 0x002ee80000300a00 */
[----:B------:R-:W3:Y:S04]  /*9bcf0*/  LDL.LU R4, [R1+0x27d8] ;  /* 0x0027d80001047983 */ /* 0x000ee80000300800 */
[----:B------:R-:W3:Y:S01]  /*9bd00*/  LDL R5, [R1+0x5c] ;  /* 0x00005c0001057983 */ /* 0x000ee20000100800 */
[----:B--2---:R-:W-:-:S02]  /*9bd10*/  PRMT R18, R29, 0x5410, R18 ;  /* 0x000054101d127816 */ /* 0x004fc40000000012 */
[----:B----4-:R-:W-:Y:S02]  /*9bd20*/  PRMT R19, R24, 0x5410, R19 ;  /* 0x0000541018137816 */ /* 0x010fe40000000013 */
[----:B------:R-:W-:Y:S02]  /*9bd30*/  PRMT R16, R22, 0x5410, R16 ;  /* 0x0000541016107816 */ /* 0x000fe40000000010 */
[----:B------:R-:W2:Y:S01]  /*9bd40*/  LDL.LU R22, [R1+0x8c0] ;  /* 0x0008c00001167983 */ /* 0x000ea20000300800 */
[----:B---3--:R-:W-:-:S05]  /*9bd50*/  PRMT R17, R17, 0x5410, R10 ;  /* 0x0000541011117816 */ /* 0x008fca000000000a */
[----:B------:R0:W-:Y:S04]  /*9bd60*/  STSM.16.M88.4 [R28+0x200], R16 ;  /* 0x000200101c007844 */ /* 0x0001e80000000200 */
[----:B0-----:R-:W3:Y:S04]  /*9bd70*/  LDL.LU.64 R18, [R1+0x27d0] ;  /* 0x0027d00001127983 */ /* 0x001ee80000300a00 */
[----:B------:R-:W4:Y:S04]  /*9bd80*/  LDL.LU.64 R16, [R1+0x27c8] ;  /* 0x0027c80001107983 */ /* 0x000f280000300a00 */
[----:B------:R-:W2:Y:S01]  /*9bd90*/  LDL.LU R24, [R1+0x8c4] ;  /* 0x0008c40001187983 */ /* 0x000ea20000300800 */
[C---:B------:R-:W-:Y:S01]  /*9bda0*/  PRMT R29, R8.reuse, 0x7770, RZ ;  /* 0x00007770081d7816 */ /* 0x040fe200000000ff */
[----:B------:R-:W-:Y:S01]  /*9bdb0*/  BAR.SYNC.DEFER_BLOCKING 0x0 ;  /* 0x0000000000007b1d */ /* 0x000fe20000010000 */
[----:B------:R-:W-:-:S05]  /*9bdc0*/  PRMT R0, R8, 0x7771, RZ ;  /* 0x0000777108007816 */ /* 0x000fca00000000ff */
[----:B------:R-:W-:Y:S04]  /*9bdd0*/  @P4 STG.E.U8 desc[UR40][R12.64], R29 ;  /* 0x0000001d0c004986 */ /* 0x000fe8000c101128 */
[----:B------:R0:W-:Y:S02]  /*9bde0*/  @P5 STG.E.U8 desc[UR40][R2.64], R0 ;  /* 0x0000000002005986 */ /* 0x0001e4000c101128 */
[----:B0-----:R-:W-:-:S05]  /*9bdf0*/  PRMT R0, R25, 0x7770, RZ ;  /* 0x0000777019007816 */ /* 0x001fca00000000ff */
[----:B------:R0:W-:Y:S02]  /*9be00*/  @P6 STG.E.U8 desc[UR40][R20.64], R0 ;  /* 0x0000000014006986 */ /* 0x0001e4000c101128 */
[----:B0-----:R-:W-:Y:S02]  /*9be10*/  PRMT R0, R25, 0x7771, RZ ;  /* 0x0000777119007816 */ /* 0x001fe400000000ff */
[----:B------:R-:W2:Y:S01]  /*9be20*/  LDL.LU R25, [R1+0x8c8] ;  /* 0x0008c80001197983 */ /* 0x000ea20000300800 */
[----:B---3--:R-:W-:-:S04]  /*9be30*/  IADD3 R28, P4, PT, R11, R18, RZ ;  /* 0x000000120b1c7210 */ /* 0x008fc80007f9e0ff */
[----:B----4-:R-:W-:Y:S02]  /*9be40*/  LEA.HI.X.SX32 R29, R11, R17, 0x1, P4 ;  /* 0x000000110b1d7211 */ /* 0x010fe400020f0eff */
[----:B------:R-:W-:-:S04]  /*9be50*/  IADD3 R2, P4, PT, R9, R18, RZ ;  /* 0x0000001209027210 */ /* 0x000fc80007f9e0ff */
[-C--:B------:R-:W-:Y:S02]  /*9be60*/  LEA.HI.X.SX32 R3, R9, R17.reuse, 0x1, P4 ;  /* 0x0000001109037211 */ /* 0x080fe400020f0eff */
[CC--:B------:R-:W-:Y:S01]  /*9be70*/  IADD3 R8, P4, PT, R19.reuse, R18.reuse, RZ ;  /* 0x0000001213087210 */ /* 0x0c0fe20007f9e0ff */
[----:B------:R0:W-:Y:S03]  /*9be80*/  @P0 STG.E.U8 desc[UR40][R28.64], R0 ;  /* 0x000000001c000986 */ /* 0x0001e6000c101128 */
[----:B------:R-:W-:Y:S02]  /*9be90*/  LEA.HI.X.SX32 R9, R19, R17, 0x1, P4 ;  /* 0x0000001113097211 */ /* 0x000fe400020f0eff */
[----:B0-----:R-:W-:Y:S02]  /*9bea0*/  PRMT R0, R23, 0x7770, RZ ;  /* 0x0000777017007816 */ /* 0x001fe400000000ff */
[----:B------:R-:W-:-:S03]  /*9beb0*/  IADD3 R28, P4, PT, R26, R18, RZ ;  /* 0x000000121a1c7210 */ /* 0x000fc60007f9e0ff */
[----:B------:R2:W-:Y:S01]  /*9bec0*/  @P1 STG.E.U8 desc[UR40][R2.64], R0 ;  /* 0x0000000002001986 */ /* 0x0005e2000c101128 */
[----:B------:R-:W-:-:S03]  /*9bed0*/  LEA.HI.X.SX32 R29, R26, R17, 0x1, P4 ;  /* 0x000000111a1d7211 */ /* 0x000fc600020f0eff */
[----:B------:R-:W3:Y:S01]  /*9bee0*/  LDL.LU R26, [R1+0x8cc] ;  /* 0x0008cc00011a7983 */ /* 0x000ee20000300800 */
[----:B--2---:R-:W-:-:S04]  /*9bef0*/  IADD3 R2, P4, PT, R22, R18, RZ ;  /* 0x0000001216027210 */ /* 0x004fc80007f9e0ff */
[----:B------:R-:W-:-:S05]  /*9bf00*/  LEA.HI.X.SX32 R3, R22, R17, 0x1, P4 ;  /* 0x0000001116037211 */ /* 0x000fca00020f0eff */
[----:B------:R0:W-:Y:S01]  /*9bf10*/  STL.64 [R1+0x998], R2 ;  /* 0x0009980201007387 */ /* 0x0001e20000100a00 */
[----:B------:R-:W-:-:S03]  /*9bf20*/  PRMT R0, R23, 0x7771, RZ ;  /* 0x0000777117007816 */ /* 0x000fc600000000ff */
[----:B0-----:R-:W2:Y:S04]  /*9bf30*/  LDL.LU R3, [R1+0x8d0] ;  /* 0x0008d00001037983 */ /* 0x001ea80000300800 */
[----:B------:R-:W4:Y:S04]  /*9bf40*/  LDL.LU R20, [R1+0x8d4] ;  /* 0x0008d40001147983 */ /* 0x000f280000300800 */
[----:B------:R0:W-:Y:S02]  /*9bf50*/  @P2 STG.E.U8 desc[UR40][R8.64], R0 ;  /* 0x0000000008002986 */ /* 0x0001e4000c101128 */
[----:B0-----:R-:W-:-:S04]  /*9bf60*/  IADD3 R8, P4, PT, R24, R18, RZ ;  /* 0x0000001218087210 */ /* 0x001fc80007f9e0ff */
[----:B------:R-:W-:-:S05]  /*9bf70*/  LEA.HI.X.SX32 R9, R24, R17, 0x1, P4 ;  /* 0x0000001118097211 */ /* 0x000fca00020f0eff */
[----:B------:R0:W-:Y:S04]  /*9bf80*/  STL.64 [R1+0x980], R8 ;  /* 0x0009800801007387 */ /* 0x0001e80000100a00 */
[----:B------:R-:W4:Y:S04]  /*9bf90*/  LDL.LU R21, [R1+0x8d8] ;  /* 0x0008d80001157983 */ /* 0x000f280000300800 */
[----:B------:R-:W4:Y:S04]  /*9bfa0*/  LDL.LU R19, [R1+0x8dc] ;  /* 0x0008dc0001137983 */ /* 0x000f280000300800 */
[----:B------:R-:W4:Y:S04]  /*9bfb0*/  LDL.LU R2, [R1+0x8e0] ;  /* 0x0008e00001027983 */ /* 0x000f280000300800 */
[----:B------:R-:W4:Y:S04]  /*9bfc0*/  LDL.LU R22, [R1+0x8e4] ;  /* 0x0008e40001167983 */ /* 0x000f280000300800 */
[----:B------:R-:W4:Y:S04]  /*9bfd0*/  LDL.LU R23, [R1+0x8e8] ;  /* 0x0008e80001177983 */ /* 0x000f280000300800 */
[----:B------:R-:W4:Y:S01]  /*9bfe0*/  LDL.LU R24, [R1+0x8ec] ;  /* 0x0008ec0001187983 */ /* 0x000f220000300800 */
[----:B0-----:R-:W-:-:S03]  /*9bff0*/  IADD3 R8, P4, PT, R25, R18, RZ ;  /* 0x0000001219087210 */ /* 0x001fc60007f9e0ff */
[----:B------:R-:W-:Y:S01]  /*9c000*/  STL [R1+0x27bc], R5 ;  /* 0x0027bc0501007387 */ /* 0x000fe20000100800 */
[----:B------:R-:W-:-:S03]  /*9c010*/  LEA.HI.X.SX32 R9, R25, R17, 0x1, P4 ;  /* 0x0000001119097211 */ /* 0x000fc600020f0eff */
[----:B------:R3:W-:Y:S04]  /*9c020*/  STL [R1+0x27c0], R4 ;  /* 0x0027c00401007387 */ /* 0x0007e80000100800 */
[----:B------:R-:W4:Y:S01]  /*9c030*/  LDL.LU R25, [R1+0x8f0] ;  /* 0x0008f00001197983 */ /* 0x000f220000300800 */
[----:B------:R-:W-:Y:S02]  /*9c040*/  PRMT R0, R5, 0x7770, RZ ;  /* 0x0000777005007816 */ /* 0x000fe400000000ff */
[C---:B------:R-:W-:Y:S02]  /*9c050*/  LOP3.LUT P5, RZ, R4.reuse, 0x8000, RZ, 0xc0, !PT ;  /* 0x0000800004ff7812 */ /* 0x040fe400078ac0ff */
[C---:B------:R-:W-:Y:S01]  /*9c060*/  LOP3.LUT P6, RZ, R4.reuse, 0x10000, RZ, 0xc0, !PT ;  /* 0x0001000004ff7812 */ /* 0x040fe200078cc0ff */
[----:B------:R-:W-:Y:S01]  /*9c070*/  @P3 STG.E.U8 desc[UR40][R28.64], R0 ;  /* 0x000000001c003986 */ /* 0x000fe2000c101128 */
[----:B------:R-:W-:-:S02]  /*9c080*/  LOP3.LUT P0, RZ, R4, 0x20000, RZ, 0xc0, !PT ;  /* 0x0002000004ff7812 */ /* 0x000fc4000780c0ff */
[C---:B------:R-:W-:Y:S02]  /*9c090*/  LOP3.LUT P1, RZ, R4.reuse, 0x40000, RZ, 0xc0, !PT ;  /* 0x0004000004ff7812 */ /* 0x040fe4000782c0ff */
[C---:B------:R-:W-:Y:S02]  /*9c0a0*/  LOP3.LUT P2, RZ, R4.reuse, 0x80000, RZ, 0xc0, !PT ;  /* 0x0008000004ff7812 */ /* 0x040fe4000784c0ff */
[----:B------:R-:W-:Y:S01]  /*9c0b0*/  LOP3.LUT P3, RZ, R4, 0x100000, RZ, 0xc0, !PT ;  /* 0x0010000004ff7812 */ /* 0x000fe2000786c0ff */
[----:B------:R-:W-:Y:S01]  /*9c0c0*/  STL.64 [R1+0x968], R8 ;  /* 0x0009680801007387 */ /* 0x000fe20000100a00 */
[----:B---3--:R-:W-:-:S04]  /*9c0d0*/  IADD3 R4, P4, PT, R26, R18, RZ ;  /* 0x000000121a047210 */ /* 0x008fc80007f9e0ff */
[----:B------:R-:W-:Y:S02]  /*9c0e0*/  LEA.HI.X.SX32 R5, R26, R17, 0x1, P4 ;  /* 0x000000111a057211 */ /* 0x000fe400020f0eff */
[----:B------:R-:W3:Y:S04]  /*9c0f0*/  LDL.LU R26, [R1+0x8f4] ;  /* 0x0008f400011a7983 */ /* 0x000ee80000300800 */
[----:B------:R2:W-:Y:S02]  /*9c100*/  STL.64 [R1+0x960], R4 ;  /* 0x0009600401007387 */ /* 0x0005e40000100a00 */
[----:B--2---:R-:W-:-:S04]  /*9c110*/  IADD3 R4, P4, PT, R3, R18, RZ ;  /* 0x0000001203047210 */ /* 0x004fc80007f9e0ff */
[----:B------:R-:W-:Y:S02]  /*9c120*/  LEA.HI.X.SX32 R5, R3, R17, 0x1, P4 ;  /* 0x0000001103057211 */ /* 0x000fe400020f0eff */
[----:B------:R-:W2:Y:S04]  /*9c130*/  LDL.LU R3, [R1+0x8f8] ;  /* 0x0008f80001037983 */ /* 0x000ea80000300800 */
[----:B------:R4:W-:Y:S02]  /*9c140*/  STL.64 [R1+0x958], R4 ;  /* 0x0009580401007387 */ /* 0x0009e40000100a00 */
[----:B----4-:R-:W-:-:S04]  /*9c150*/  IADD3 R4, P4, PT, R20, R18, RZ ;  /* 0x0000001214047210 */ /* 0x010fc80007f9e0ff */
[----:B------:R-:W-:-:S05]  /*9c160*/  LEA.HI.X.SX32 R5, R20, R17, 0x1, P4 ;  /* 0x0000001114057211 */ /* 0x000fca00020f0eff */
[----:B------:R0:W-:Y:S04]  /*9c170*/  STL.64 [R1+0x950], R4 ;  /* 0x0009500401007387 */ /* 0x0001e80000100a00 */
[----:B------:R-:W4:Y:S01]  /*9c180*/  LDL.LU R20, [R1+0x8fc] ;  /* 0x0008fc0001147983 */ /* 0x000f220000300800 */
[----:B0-----:R-:W-:-:S04]  /*9c190*/  IADD3 R4, P4, PT, R21, R18, RZ ;  /* 0x0000001215047210 */ /* 0x001fc80007f9e0ff */
[----:B------:R-:W-:Y:S02]  /*9c1a0*/  LEA.HI.X.SX32 R5, R21, R17, 0x1, P4 ;  /* 0x0000001115057211 */ /* 0x000fe400020f0eff */
[----:B------:R-:W4:Y:S04]  /*9c1b0*/  LDL.LU R21, [R1+0x970] ;  /* 0x0009700001157983 */ /* 0x000f280000300800 */
[----:B------:R0:W-:Y:S02]  /*9c1c0*/  STL.64 [R1+0x948], R4 ;  /* 0x0009480401007387 */ /* 0x0001e40000100a00 */
        /* <DEDUP_REMOVED lines=24> */
[----:B---3--:R-:W-:-:S04]  /*9c350*/  IADD3 R4, P4, PT, R26, R18, RZ ;  /* 0x000000121a047210 */ /* 0x008fc80007f9e0ff */
[----:B------:R-:W-:Y:S02]  /*9c360*/  LEA.HI.X.SX32 R5, R26, R17, 0x1, P4 ;  /* 0x000000111a057211 */ /* 0x000fe400020f0eff */
[----:B------:R-:W3:Y:S04]  /*9c370*/  LDL.LU R26, [R1+0x994] ;  /* 0x00099400011a7983 */ /* 0x000ee80000300800 */
[----:B------:R2:W-:Y:S02]  /*9c380*/  STL.64 [R1+0x910], R4 ;  /* 0x0009100401007387 */ /* 0x0005e40000100a00 */
[----:B--2---:R-:W-:-:S04]  /*9c390*/  IADD3 R4, P4, PT, R3, R18, RZ ;  /* 0x0000001203047210 */ /* 0x004fc80007f9e0ff */
[----:B------:R-:W-:-:S05]  /*9c3a0*/  LEA.HI.X.SX32 R5, R3, R17, 0x1, P4 ;  /* 0x0000001103057211 */ /* 0x000fca00020f0eff */
[----:B------:R4:W-:Y:S04]  /*9c3b0*/  STL.64 [R1+0x908], R4 ;  /* 0x0009080401007387 */ /* 0x0009e80000100a00 */
[----:B------:R-:W2:Y:S01]  /*9c3c0*/  LDL.LU R3, [R1+0x9a0] ;  /* 0x0009a00001037983 */ /* 0x000ea20000300800 */
[----:B----4-:R-:W-:-:S04]  /*9c3d0*/  IADD3 R4, P4, PT, R20, R18, RZ ;  /* 0x0000001214047210 */ /* 0x010fc80007f9e0ff */
        /* <DEDUP_REMOVED lines=32> */
[----:B------:R-:W-:Y:S01]  /*9c5e0*/  LEA.HI.X.SX32 R5, R26, R17, 0x1, P4 ;  /* 0x000000111a057211 */ /* 0x000fe200020f0eff */
[----:B------:R-:W-:Y:S02]  /*9c5f0*/  IMAD.MOV.U32 R26, RZ, RZ, R6 ;  /* 0x000000ffff1a7224 */ /* 0x000fe400078e0006 */
[----:B------:R-:W-:Y:S02]  /*9c600*/  IMAD.MOV.U32 R6, RZ, RZ, R7 ;  /* 0x000000ffff067224 */ /* 0x000fe400078e0007 */
[----:B------:R2:W-:Y:S04]  /*9c610*/  STL.64 [R1+0x8c0], R4 ;  /* 0x0008c00401007387 */ /* 0x0005e80000100a00 */
[----:B------:R-:W3:Y:S01]  /*9c620*/  LDL.LU R7, [R1+0x9c4] ;  /* 0x0009c40001077983 */ /* 0x000ee20000300800 */
[----:B--2---:R-:W-:-:S04]  /*9c630*/  IADD3 R4, P4, PT, R3, R18, RZ ;  /* 0x0000001203047210 */ /* 0x004fc80007f9e0ff */
[----:B------:R-:W-:Y:S02]  /*9c640*/  LEA.HI.X.SX32 R5, R3, R17, 0x1, P4 ;  /* 0x0000001103057211 */ /* 0x000fe400020f0eff */
[----:B------:R-:W2:Y:S04]  /*9c650*/  LDL.LU R3, [R1+0x9c8] ;  /* 0x0009c80001037983 */ /* 0x000ea80000300800 */
[----:B------:R4:W-:Y:S02]  /*9c660*/  STL.64 [R1+0x8b8], R4 ;  /* 0x0008b80401007387 */ /* 0x0009e40000100a00 */
        /* <DEDUP_REMOVED lines=29> */
[----:B------:R-:W-:Y:S01]  /*9c840*/  LEA.HI.X.SX32 R5, R25, R17, 0x1, P4 ;  /* 0x0000001119057211 */ /* 0x000fe200020f0eff */
[----:B------:R-:W-:-:S04]  /*9c850*/  IMAD.MOV.U32 R25, RZ, RZ, R6 ;  /* 0x000000ffff197224 */ /* 0x000fc800078e0006 */
[----:B------:R3:W-:Y:S04]  /*9c860*/  STL.64 [R1+0x878], R4 ;  /* 0x0008780401007387 */ /* 0x0007e80000100a00 */
[----:B------:R-:W4:Y:S01]  /*9c870*/  LDL.LU R6, [R1+0x9e8] ;  /* 0x0009e80001067983 */ /* 0x000f220000300800 */
        /* <DEDUP_REMOVED lines=34> */
[----:B------:R0:W-:Y:S04]  /*9caa0*/  STL.64 [R1+0x830], R4 ;  /* 0x0008300401007387 */ /* 0x0001e80000100a00 */
[----:B------:R-:W4:Y:S01]  /*9cab0*/  LDL.LU R10, [R1+0xa0c] ;  /* 0x000a0c00010a7983 */ /* 0x000f220000300800 */
[----:B0-----:R-:W-:-:S04]  /*9cac0*/  IADD3 R4, P4, PT, R6, R18, RZ ;  /* 0x0000001206047210 */ /* 0x001fc80007f9e0ff */
[----:B------:R-:W-:-:S05]  /*9cad0*/  LEA.HI.X.SX32 R5, R6, R17, 0x1, P4 ;  /* 0x0000001106057211 */ /* 0x000fca00020f0eff */
[----:B------:R3:W-:Y:S04]  /*9cae0*/  STL.64 [R1+0x828], R4 ;  /* 0x0008280401007387 */ /* 0x0007e80000100a00 */
[----:B------:R-:W4:Y:S01]  /*9caf0*/  LDL.LU R19, [R1+0xa10] ;  /* 0x000a100001137983 */ /* 0x000f220000300800 */
[----:B---3--:R-:W-:-:S04]  /*9cb00*/  IADD3 R4, P4, PT, R7, R18, RZ ;  /* 0x0000001207047210 */ /* 0x008fc80007f9e0ff */
[----:B------:R-:W-:-:S05]  /*9cb10*/  LEA.HI.X.SX32 R5, R7, R17, 0x1, P4 ;  /* 0x0000001107057211 */ /* 0x000fca00020f0eff */
[----:B------:R-:W-:Y:S04]  /*9cb20*/  STL.64 [R1+0x820], R4 ;  /* 0x0008200401007387 */ /* 0x000fe80000100a00 */
[----:B------:R-:W3:Y:S04]  /*9cb30*/  LDL.LU R11, [R1+0xa14] ;  /* 0x000a1400010b7983 */ /* 0x000ee80000300800 */
[----:B------:R-:W3:Y:S01]  /*9cb40*/  LDL.LU R8, [R1+0xa18] ;  /* 0x000a180001087983 */ /* 0x000ee20000300800 */
[----:B--2---:R-:W-:-:S04]  /*9cb50*/  IADD3 R6, P4, PT, R3, R18, RZ ;  /* 0x0000001203067210 */ /* 0x004fc80007f9e0ff */
[----:B------:R-:W-:-:S05]  /*9cb60*/  LEA.HI.X.SX32 R7, R3, R17, 0x1, P4 ;  /* 0x0000001103077211 */ /* 0x000fca00020f0eff */
[----:B------:R-:W-:Y:S01]  /*9cb70*/  STL.64 [R1+0x2768], R6 ;  /* 0x0027680601007387 */ /* 0x000fe20000100a00 */
[----:B----4-:R-:W-:-:S04]  /*9cb80*/  IADD3 R2, P4, PT, R20, R18, RZ ;  /* 0x0000001214027210 */ /* 0x010fc80007f9e0ff */
[----:B------:R-:W-:Y:S02]  /*9cb90*/  LEA.HI.X.SX32 R3, R20, R17, 0x1, P4 ;  /* 0x0000001114037211 */ /* 0x000fe400020f0eff */
[----:B------:R-:W2:Y:S04]  /*9cba0*/  LDL.LU R20, [R1+0xa1c] ;  /* 0x000a1c0001147983 */ /* 0x000ea80000300800 */
        /* <DEDUP_REMOVED lines=33> */
[----:B0-----:R-:W-:-:S04]  /*9cdc0*/  IADD3 R2, P4, PT, R8, R18, RZ ;  /* 0x0000001208027210 */ /* 0x001fc80007f9e0ff */
        /* <DEDUP_REMOVED lines=200> */
[----:B------:R-:W-:-:S05]  /*9da50*/  LEA.HI.X.SX32 R3, R8, R17, 0x1, P4 ;  /* 0x0000001108037211 */ /* 0x000fca00020f0eff */
        /* <DEDUP_REMOVED lines=28> */
[----:B------:R0:W-:Y:S02]  /*9dc20*/  STL.64 [R1+0x600], R2 ;  /* 0x0006000201007387 */ /* 0x0001e40000100a00 */
[----:B0-----:R-:W-:-:S04]  /*9dc30*/  IADD3 R2, P4, PT, R19, R18, RZ ;  /* 0x0000001213027210 */ /* 0x001fc80007f9e0ff */
[----:B------:R-:W-:Y:S02]  /*9dc40*/  LEA.HI.X.SX32 R3, R19, R17, 0x1, P4 ;  /* 0x0000001113037211 */ /* 0x000fe400020f0eff */
[----:B------:R-:W4:Y:S04]  /*9dc50*/  LDL.LU R19, [R1+0xb44] ;  /* 0x000b440001137983 */ /* 0x000f280000300800 */
[----:B------:R3:W-:Y:S04]  /*9dc60*/  STL.64 [R1+0x5f8], R2 ;  /* 0x0005f80201007387 */ /* 0x0007e80000100a00 */
[----:B------:R-:W4:Y:S01]  /*9dc70*/  LDL.LU R10, [R1+0xb48] ;  /* 0x000b4800010a7983 */ /* 0x000f220000300800 */
[----:B---3--:R-:W-:-:S04]  /*9dc80*/  IADD3 R2, P4, PT, R11, R18, RZ ;  /* 0x000000120b027210 */ /* 0x008fc80007f9e0ff */
[----:B------:R-:W-:-:S05]  /*9dc90*/  LEA.HI.X.SX32 R3, R11, R17, 0x1, P4 ;  /* 0x000000110b037211 */ /* 0x000fca00020f0eff */
[----:B------:R0:W-:Y:S04]  /*9dca0*/  STL.64 [R1+0x5f0], R2 ;  /* 0x0005f00201007387 */ /* 0x0001e80000100a00 */
[----:B------:R-:W3:Y:S01]  /*9dcb0*/  LDL.LU R11, [R1+0xb4c] ;  /* 0x000b4c00010b7983 */ /* 0x000ee20000300800 */
[----:B0-----:R-:W-:-:S04]  /*9dcc0*/  IADD3 R2, P4, PT, R8, R18, RZ ;  /* 0x0000001208027210 */ /* 0x001fc80007f9e0ff */
[----:B------:R-:W-:-:S05]  /*9dcd0*/  LEA.HI.X.SX32 R3, R8, R17, 0x1, P4 ;  /* 0x0000001108037211 */ /* 0x000fca00020f0eff */
        /* <DEDUP_REMOVED lines=20> */
[----:B------:R0:W-:Y:S01]  /*9de20*/  STL.64 [R1+0x5c0], R2 ;  /* 0x0005c00201007387 */ /* 0x0001e20000100a00 */
[----:B------:R-:W-:-:S04]  /*9de30*/  IADD3 R22, P4, PT, R24, R18, RZ ;  /* 0x0000001218167210 */ /* 0x000fc80007f9e0ff */
[----:B------:R-:W-:Y:S02]  /*9de40*/  LEA.HI.X.SX32 R23, R24, R17, 0x1, P4 ;  /* 0x0000001118177211 */ /* 0x000fe400020f0eff */
[----:B------:R-:W4:Y:S04]  /*9de50*/  LDL.LU R24, [R1+0xb64] ;  /* 0x000b640001187983 */ /* 0x000f280000300800 */
[----:B------:R-:W4:Y:S04]  /*9de60*/  LDL.LU R13, [R1+0xb68] ;  /* 0x000b6800010d7983 */ /* 0x000f280000300800 */
[----:B------:R-:W-:Y:S01]  /*9de70*/  STL.64 [R1+0x26b0], R22 ;  /* 0x0026b01601007387 */ /* 0x000fe20000100a00 */
        /* <DEDUP_REMOVED lines=74> */
[----:B------:R-:W4:Y:S04]  /*9e320*/  LDL.LU R13, [R1+0xbb4] ;  /* 0x000bb400010d7983 */ /* 0x000f280000300800 */
[----:B------:R0:W-:Y:S01]  /*9e330*/  STL.64 [R1+0x2678], R2 ;  /* 0x0026780201007387 */ /* 0x0001e20000100a00 */
[----:B------:R-:W-:-:S04]  /*9e340*/  IADD3 R4, P4, PT, R19, R18, RZ ;  /* 0x0000001213047210 */ /* 0x000fc80007f9e0ff */
[----:B------:R-:W-:-:S05]  /*9e350*/  LEA.HI.X.SX32 R5, R19, R17, 0x1, P4 ;  /* 0x0000001113057211 */ /* 0x000fca00020f0eff */
[----:B------:R-:W-:Y:S04]  /*9e360*/  STL.64 [R1+0x518], R4 ;  /* 0x0005180401007387 */ /* 0x000fe80000100a00 */
[----:B------:R-:W4:Y:S01]  /*9e370*/  LDL.LU R19, [R1+0xbb8] ;  /* 0x000bb80001137983 */ /* 0x000f220000300800 */
        /* <DEDUP_REMOVED lines=802> */
[----:B------:R2:W-:Y:S04]  /*a15a0*/  STL.64 [R1+0xc60], R2 ;  /* 0x000c600201007387 */ /* 0x0005e80000100a00 */
[----:B------:R-:W3:Y:S01]  /*a15b0*/  LDL.LU R10, [R1+0xd20] ;  /* 0x000d2000010a7983 */ /* 0x000ee20000300800 */
[----:B--2---:R-:W-:-:S04]  /*a15c0*/  IADD3 R2, P4, PT, R20, R18, RZ ;  /* 0x0000001214027210 */ /* 0x004fc80007f9e0ff */
[----:B------:R-:W-:-:S05]  /*a15d0*/  LEA.HI.X.SX32 R3, R20, R17, 0x1, P4 ;  /* 0x0000001114037211 */ /* 0x000fca00020f0eff */
[----:B------:R4:W-:Y:S04]  /*a15e0*/  STL.64 [R1+0xc68], R2 ;  /* 0x000c680201007387 */ /* 0x0009e80000100a00 */
[----:B------:R-:W2:Y:S01]  /*a15f0*/  LDL.LU R11, [R1+0xd10] ;  /* 0x000d1000010b7983 */ /* 0x000ea20000300800 */
[----:B----4-:R-:W-:-:S04]  /*a1600*/  IADD3 R2, P4, PT, R21, R18, RZ ;  /* 0x0000001215027210 */ /* 0x010fc80007f9e0ff */
[----:B------:R-:W-:-:S05]  /*a1610*/  LEA.HI.X.SX32 R3, R21, R17, 0x1, P4 ;  /* 0x0000001115037211 */ /* 0x000fca00020f0eff */
[----:B------:R0:W-:Y:S04]  /*a1620*/  STL.64 [R1+0xc70], R2 ;  /* 0x000c700201007387 */ /* 0x0001e80000100a00 */
[----:B------:R-:W4:Y:S01]  /*a1630*/  LDL.LU R0, [R1+0xd00] ;  /* 0x000d000001007983 */ /* 0x000f220000300800 */
[----:B------:R-:W-:-:S04]  /*a1640*/  IADD3 R20, P4, PT, R8, R18, RZ ;  /* 0x0000001208147210 */ /* 0x000fc80007f9e0ff */
[----:B------:R-:W-:Y:S02]  /*a1650*/  LEA.HI.X.SX32 R21, R8, R17, 0x1, P4 ;  /* 0x0000001108157211 */ /* 0x000fe400020f0eff */
        /* <DEDUP_REMOVED lines=335> */
[----:B------:R-:W-:-:S05]  /*a2b50*/  LEA.HI.X.SX32 R3, R19, R17, 0x1, P4 ;  /* 0x0000001113037211 */ /* 0x000fca00020f0eff */
[----:B------:R0:W-:Y:S04]  /*a2b60*/  STL.64 [R1+0xf28], R2 ;  /* 0x000f280201007387 */ /* 0x0001e80000100a00 */
[----:B------:R-:W4:Y:S04]  /*a2b70*/  LDL.LU R19, [R1+0xf88] ;  /* 0x000f880001137983 */ /* 0x000f280000300800 */
        /* <DEDUP_REMOVED lines=15> */
[----:B------:R4:W-:Y:S04]  /*a2c70*/  STL.64 [R1+0xf58], R2 ;  /* 0x000f580201007387 */ /* 0x0009e80000100a00 */
[----:B------:R-:W2:Y:S01]  /*a2c80*/  LDL.LU R12, [R1+0xfc0] ;  /* 0x000fc000010c7983 */ /* 0x000ea20000300800 */
        /* <DEDUP_REMOVED lines=13> */
[----:B------:R-:W4:Y:S01]  /*a2d60*/  LDL.LU R24, [R1+0xfd4] ;  /* 0x000fd40001187983 */ /* 0x000f220000300800 */
[----:B------:R-:W-:-:S03]  /*a2d70*/  IADD3 R8, P4, PT, R5, R18, RZ ;  /* 0x0000001205087210 */ /* 0x000fc60007f9e0ff */
[----:B------:R0:W-:Y:S01]  /*a2d80*/  STL.64 [R1+0xf90], R2 ;  /* 0x000f900201007387 */ /* 0x0001e20000100a00 */
[----:B------:R-:W-:-:S05]  /*a2d90*/  LEA.HI.X.SX32 R9, R5, R17, 0x1, P4 ;  /* 0x0000001105097211 */ /* 0x000fca00020f0eff */
[----:B------:R-:W-:Y:S01]  /*a2da0*/  STL.64 [R1+0x2438], R8 ;  /* 0x0024380801007387 */ /* 0x000fe20000100a00 */
        /* <DEDUP_REMOVED lines=18> */
[----:B------:R-:W-:Y:S02]  /*a2ed0*/  LEA.HI.X.SX32 R3, R11, R17, 0x1, P4 ;  /* 0x000000110b037211 */ /* 0x000fe400020f0eff */
[----:B------:R-:W-:-:S03]  /*a2ee0*/  IADD3 R10, P4, PT, R12, R18, RZ ;  /* 0x000000120c0a7210 */ /* 0x000fc60007f9e0ff */
[----:B------:R4:W-:Y:S01]  /*a2ef0*/  STL.64 [R1+0xf88], R2 ;  /* 0x000f880201007387 */ /* 0x0009e20000100a00 */
[----:B------:R-:W-:-:S05]  /*a2f00*/  LEA.HI.X.SX32 R11, R12, R17, 0x1, P4 ;  /* 0x000000110c0b7211 */ /* 0x000fca00020f0eff */
[----:B------:R-:W-:Y:S04]  /*a2f10*/  STL.64 [R1+0x2440], R10 ;  /* 0x0024400a01007387 */ /* 0x000fe80000100a00 */
[----:B------:R-:W2:Y:S01]  /*a2f20*/  LDL.LU R5, [R1+0xff8] ;  /* 0x000ff80001057983 */ /* 0x000ea20000300800 */
[----:B----4-:R-:W-:-:S04]  /*a2f30*/  IADD3 R2, P4, PT, R13, R18, RZ ;  /* 0x000000120d027210 */ /* 0x010fc80007f9e0ff */
[----:B------:R-:W-:-:S05]  /*a2f40*/  LEA.HI.X.SX32 R3, R13, R17, 0x1, P4 ;  /* 0x000000110d037211 */ /* 0x000fca00020f0eff */
[----:B------:R0:W-:Y:S02]  /*a2f50*/  STL.64 [R1+0xfc0], R2 ;  /* 0x000fc00201007387 */ /* 0x0001e40000100a00 */
[----:B0-----:R-:W-:-:S04]  /*a2f60*/  IADD3 R2, P4, PT, R0, R18, RZ ;  /* 0x0000001200027210 */ /* 0x001fc80007f9e0ff */
[----:B------:R-:W-:Y:S02]  /*a2f70*/  LEA.HI.X.SX32 R3, R0, R17, 0x1, P4 ;  /* 0x0000001100037211 */ /* 0x000fe400020f0eff */
[----:B------:R-:W4:Y:S04]  /*a2f80*/  LDL.LU R0, [R1+0xffc] ;  /* 0x000ffc0001007983 */ /* 0x000f280000300800 */
[----:B------:R0:W-:Y:S04]  /*a2f90*/  STL.64 [R1+0xfc8], R2 ;  /* 0x000fc80201007387 */ /* 0x0001e80000100a00 */
[----:B------:R-:W4:Y:S01]  /*a2fa0*/  LDL.LU R22, [R1+0x1024] ;  /* 0x0010240001167983 */ /* 0x000f220000300800 */
[----:B------:R-:W-:-:S04]  /*a2fb0*/  IADD3 R12, P4, PT, R24, R18, RZ ;  /* 0x00000012180c7210 */ /* 0x000fc80007f9e0ff */
[----:B------:R-:W-:Y:S02]  /*a2fc0*/  LEA.HI.X.SX32 R13, R24, R17, 0x1, P4 ;  /* 0x00000011180d7211 */ /* 0x000fe400020f0eff */
[----:B------:R-:W4:Y:S04]  /*a2fd0*/  LDL.LU R24, [R1+0x1034] ;  /* 0x0010340001187983 */ /* 0x000f280000300800 */
[----:B------:R-:W-:Y:S04]  /*a2fe0*/  STL [R1+0x2458], R12 ;  /* 0x0024580c01007387 */ /* 0x000fe80000100800 */
[----:B------:R-:W-:Y:S01]  /*a2ff0*/  STL [R1+0x2448], R13 ;  /* 0x0024480d01007387 */ /* 0x000fe20000100800 */
        /* <DEDUP_REMOVED lines=18> */
[----:B------:R-:W-:Y:S02]  /*a3120*/  LEA.HI.X.SX32 R15, R4, R17, 0x1, P4 ;  /* 0x00000011040f7211 */ /* 0x000fe400020f0eff */
[----:B------:R-:W3:Y:S04]  /*a3130*/  LDL.LU R4, [R1+0x1068] ;  /* 0x0010680001047983 */ /* 0x000ee80000300800 */
[----:B------:R-:W-:Y:S01]  /*a3140*/  STL.64 [R1+0x2450], R14 ;  /* 0x0024500e01007387 */ /* 0x000fe20000100a00 */
        /* <DEDUP_REMOVED lines=14> */
[----:B------:R-:W-:Y:S02]  /*a3230*/  IMAD.MOV.U32 R24, RZ, RZ, R25 ;  /* 0x000000ffff187224 */ /* 0x000fe400078e0019 */
[----:B------:R-:W-:Y:S02]  /*a3240*/  IMAD.MOV.U32 R25, RZ, RZ, R16 ;  /* 0x000000ffff197224 */ /* 0x000fe400078e0010 */
        /* <DEDUP_REMOVED lines=76> */
[----:B------:R-:W4:Y:S04]  /*a3710*/  LDL.LU R28, [R1+0x10fc] ;  /* 0x0010fc00011c7983 */ /* 0x000f280000300800 */
[----:B------:R-:W4:Y:S01]  /*a3720*/  LDL.LU R29, [R1+0x10dc] ;  /* 0x0010dc00011d7983 */ /* 0x000f220000300800 */
[----:B0-----:R-:W-:-:S04]  /*a3730*/  IADD3 R2, P4, PT, R16, R18, RZ ;  /* 0x0000001210027210 */ /* 0x001fc80007f9e0ff */
[----:B------:R-:W-:Y:S02]  /*a3740*/  LEA.HI.X.SX32 R3, R16, R17, 0x1, P4 ;  /* 0x0000001110037211 */ /* 0x000fe400020f0eff */
[----:B------:R-:W4:Y:S04]  /*a3750*/  LDL.LU R16, [R1+0x1100] ;  /* 0x0011000001107983 */ /* 0x000f280000300800 */
        /* <DEDUP_REMOVED lines=65> */
[----:B------:R4:W-:Y:S02]  /*a3b70*/  STL.64 [R1+0x1168], R2 ;  /* 0x0011680201007387 */ /* 0x0009e40000100a00 */
[----:B----4-:R-:W-:-:S04]  /*a3b80*/  IADD3 R2, P4, PT, R0, R18, RZ ;  /* 0x0000001200027210 */ /* 0x010fc80007f9e0ff */
[----:B------:R-:W-:-:S05]  /*a3b90*/  LEA.HI.X.SX32 R3, R0, R17, 0x1, P4 ;  /* 0x0000001100037211 */ /* 0x000fca00020f0eff */
[----:B------:R0:W-:Y:S04]  /*a3ba0*/  STL.64 [R1+0x1178], R2 ;  /* 0x0011780201007387 */ /* 0x0001e80000100a00 */
[----:B------:R-:W2:Y:S04]  /*a3bb0*/  LDL.LU R4, [R1+0x1188] ;  /* 0x0011880001047983 */ /* 0x000ea80000300800 */
[----:B------:R-:W4:Y:S04]  /*a3bc0*/  LDL.LU R5, [R1+0x1194] ;  /* 0x0011940001057983 */ /* 0x000f280000300800 */
[----:B------:R-:W2:Y:S01]  /*a3bd0*/  LDL.LU R23, [R1+0x44] ;  /* 0x0000440001177983 */ /* 0x000ea20000300800 */
[----:B0-----:R-:W-:-:S04]  /*a3be0*/  IADD3 R2, P4, PT, R16, R18, RZ ;  /* 0x0000001210027210 */ /* 0x001fc80007f9e0ff */
[----:B------:R-:W-:Y:S01]  /*a3bf0*/  LEA.HI.X.SX32 R3, R16, R17, 0x1, P4 ;  /* 0x0000001110037211 */ /* 0x000fe200020f0eff */
[----:B--2---:R0:W-:Y:S04]  /*a3c00*/  STL [R1+0x27b8], R23 ;  /* 0x0027b81701007387 */ /* 0x0041e80000100800 */
[----:B0-----:R-:W2:Y:S04]  /*a3c10*/  LDL.LU R23, [R1+0x1184] ;  /* 0x0011840001177983 */ /* 0x001ea80000300800 */
[----:B------:R-:W2:Y:S04]  /*a3c20*/  LDL.LU R16, [R1+0x1190] ;  /* 0x0011900001107983 */ /* 0x000ea80000300800 */
[----:B------:R-:W2:Y:S04]  /*a3c30*/  LDL.LU R22, [R1+0x119c] ;  /* 0x00119c0001167983 */ /* 0x000ea80000300800 */
[----:B------:R-:W2:Y:S04]  /*a3c40*/  LDL.LU R0, [R1+0x48] ;  /* 0x0000480001007983 */ /* 0x000ea80000300800 */
[----:B------:R0:W-:Y:S04]  /*a3c50*/  STL.64 [R1+0x1170], R2 ;  /* 0x0011700201007387 */ /* 0x0001e80000100a00 */
[----:B------:R-:W2:Y:S04]  /*a3c60*/  LDL.LU.64 R14, [R1+0x998] ;  /* 0x00099800010e7983 */ /* 0x000ea80000300a00 */
[----:B------:R-:W2:Y:S01]  /*a3c70*/  LDL.LU.64 R12, [R1+0x980] ;  /* 0x00098000010c7983 */ /* 0x000ea20000300a00 */
[----:B0-----:R-:W-:-:S04]  /*a3c80*/  IADD3 R2, P4, PT, R19, R18, RZ ;  /* 0x0000001213027210 */ /* 0x001fc80007f9e0ff */
[----:B------:R-:W-:Y:S02]  /*a3c90*/  LEA.HI.X.SX32 R3, R19, R17, 0x1, P4 ;  /* 0x0000001113037211 */ /* 0x000fe400020f0eff */
[----:B------:R-:W2:Y:S04]  /*a3ca0*/  LDL R19, [R1+0x40] ;  /* 0x0000400001137983 */ /* 0x000ea80000100800 */
[----:B------:R0:W-:Y:S04]  /*a3cb0*/  STL.64 [R1+0x1158], R2 ;  /* 0x0011580201007387 */ /* 0x0001e80000100a00 */
[----:B------:R-:W2:Y:S04]  /*a3cc0*/  LDL.LU.64 R10, [R1+0x968] ;  /* 0x00096800010a7983 */ /* 0x000ea80000300a00 */
[----:B------:R-:W2:Y:S01]  /*a3cd0*/  LDL.LU.64 R8, [R1+0x960] ;  /* 0x0009600001087983 */ /* 0x000ea20000300a00 */
[----:B0-----:R-:W-:-:S04]  /*a3ce0*/  IADD3 R2, P4, PT, R28, R18, RZ ;  /* 0x000000121c027210 */ /* 0x001fc80007f9e0ff */
[----:B------:R-:W-:-:S05]  /*a3cf0*/  LEA.HI.X.SX32 R3, R28, R17, 0x1, P4 ;  /* 0x000000111c037211 */ /* 0x000fca00020f0eff */
[----:B------:R0:W-:Y:S04]  /*a3d00*/  STL.64 [R1+0x1140], R2 ;  /* 0x0011400201007387 */ /* 0x0001e80000100a00 */
[----:B------:R-:W2:Y:S01]  /*a3d10*/  LDL.LU.64 R20, [R1+0x958] ;  /* 0x0009580001147983 */ /* 0x000ea20000300a00 */
[----:B0-----:R-:W-:-:S04]  /*a3d20*/  IADD3 R2, P4, PT, R29, R18, RZ ;  /* 0x000000121d027210 */ /* 0x001fc80007f9e0ff */
[----:B------:R-:W-:-:S05]  /*a3d30*/  LEA.HI.X.SX32 R3, R29, R17, 0x1, P4 ;  /* 0x000000111d037211 */ /* 0x000fca00020f0eff */
[----:B------:R0:W-:Y:S04]  /*a3d40*/  STL.64 [R1+0x1130], R2 ;  /* 0x0011300201007387 */ /* 0x0001e80000100a00 */
[----:B------:R-:W2:Y:S01]  /*a3d50*/  LDL.LU.64 R28, [R1+0x950] ;  /* 0x00095000011c7983 */ /* 0x000ea20000300a00 */
[----:B0-----:R-:W-:-:S04]  /*a3d60*/  IADD3 R2, P4, PT, R6, R18, RZ ;  /* 0x0000001206027210 */ /* 0x001fc80007f9e0ff */
[----:B------:R-:W-:-:S05]  /*a3d70*/  LEA.HI.X.SX32 R3, R6, R17, 0x1, P4 ;  /* 0x0000001106037211 */ /* 0x000fca00020f0eff */
[----:B------:R3:W-:Y:S02]  /*a3d80*/  STL.64 [R1+0x1118], R2 ;  /* 0x0011180201007387 */ /* 0x0007e40000100a00 */
[----:B---3--:R-:W-:-:S04]  /*a3d90*/  IADD3 R2, P4, PT, R7, R18, RZ ;  /* 0x0000001207027210 */ /* 0x008fc80007f9e0ff */
[----:B------:R-:W-:Y:S02]  /*a3da0*/  LEA.HI.X.SX32 R3, R7, R17, 0x1, P4 ;  /* 0x0000001107037211 */ /* 0x000fe400020f0eff */
[----:B------:R-:W3:Y:S04]  /*a3db0*/  LDL.LU.64 R6, [R1+0x948] ;  /* 0x0009480001067983 */ /* 0x000ee80000300a00 */
[----:B------:R0:W-:Y:S02]  /*a3dc0*/  STL.64 [R1+0x1100], R2 ;  /* 0x0011000201007387 */ /* 0x0001e40000100a00 */
[----:B0-----:R-:W-:-:S04]  /*a3dd0*/  IADD3 R2, P4, PT, R4, R18, RZ ;  /* 0x0000001204027210 */ /* 0x001fc80007f9e0ff */
[----:B------:R-:W-:Y:S02]  /*a3de0*/  LEA.HI.X.SX32 R3, R4, R17, 0x1, P4 ;  /* 0x0000001104037211 */ /* 0x000fe400020f0eff */
[----:B------:R-:W3:Y:S04]  /*a3df0*/  LDL.LU R4, [R1+0x27c0] ;  /* 0x0027c00001047983 */ /* 0x000ee80000300800 */
[----:B------:R4:W-:Y:S02]  /*a3e00*/  STL.64 [R1+0x10e0], R2 ;  /* 0x0010e00201007387 */ /* 0x0009e40000100a00 */
[----:B----4-:R-:W-:-:S04]  /*a3e10*/  IADD3 R2, P4, PT, R5, R18, RZ ;  /* 0x0000001205027210 */ /* 0x010fc80007f9e0ff */
[----:B------:R-:W-:Y:S02]  /*a3e20*/  LEA.HI.X.SX32 R3, R5, R17, 0x1, P4 ;  /* 0x0000001105037211 */ /* 0x000fe400020f0eff */
[----:B------:R-:W4:Y:S04]  /*a3e30*/  LDL.LU R5, [R1+0x27bc] ;  /* 0x0027bc0001057983 */ /* 0x000f280000300800 */
[----:B------:R2:W-:Y:S02]  /*a3e40*/  STL.64 [R1+0x10d8], R2 ;  /* 0x0010d80201007387 */ /* 0x0005e40000100a00 */
[----:B--2---:R-:W-:-:S04]  /*a3e50*/  IADD3 R2, P4, PT, R23, R18, RZ ;  /* 0x0000001217027210 */ /* 0x004fc80007f9e0ff */
[----:B------:R-:W-:Y:S02]  /*a3e60*/  LEA.HI.X.SX32 R3, R23, R17, 0x1, P4 ;  /* 0x0000001117037211 */ /* 0x000fe400020f0eff */
[----:B------:R-:W2:Y:S04]  /*a3e70*/  LDL.LU R23, [R1+0x27b8] ;  /* 0x0027b80001177983 */ /* 0x000ea80000300800 */
[----:B------:R0:W-:Y:S02]  /*a3e80*/  STL.64 [R1+0x10d0], R2 ;  /* 0x0010d00201007387 */ /* 0x0001e40000100a00 */
[----:B0-----:R-:W-:-:S04]  /*a3e90*/  IADD3 R2, P4, PT, R16, R18, RZ ;  /* 0x0000001210027210 */ /* 0x001fc80007f9e0ff */
[----:B------:R-:W-:Y:S02]  /*a3ea0*/  LEA.HI.X.SX32 R3, R16, R17, 0x1, P4 ;  /* 0x0000001110037211 */ /* 0x000fe400020f0eff */
[----:B------:R-:W2:Y:S04]  /*a3eb0*/  LDL.LU R16, [R1+0x27b4] ;  /* 0x0027b40001107983 */ /* 0x000ea80000300800 */
[----:B------:R0:W-:Y:S02]  /*a3ec0*/  STL.64 [R1+0x1088], R2 ;  /* 0x0010880201007387 */ /* 0x0001e40000100a00 */
[----:B0-----:R-:W-:-:S04]  /*a3ed0*/  IADD3 R2, P4, PT, R22, R18, RZ ;  /* 0x0000001216027210 */ /* 0x001fc80007f9e0ff */
[----:B------:R-:W-:-:S05]  /*a3ee0*/  LEA.HI.X.SX32 R3, R22, R17, 0x1, P4 ;  /* 0x0000001116037211 */ /* 0x000fca00020f0eff */
[----:B------:R4:W-:Y:S01]  /*a3ef0*/  STL.64 [R1+0xf00], R2 ;  /* 0x000f000201007387 */ /* 0x0009e20000100a00 */
[----:B---3--:R-:W-:Y:S02]  /*a3f00*/  LOP3.LUT P4, RZ, R4, 0x4000, RZ, 0xc0, !PT ;  /* 0x0000400004ff7812 */ /* 0x008fe4000788c0ff */
[----:B----4-:R-:W-:Y:S02]  /*a3f10*/  PRMT R2, R5, 0x7771, RZ ;  /* 0x0000777105027816 */ /* 0x010fe400000000ff */
[----:B------:R-:W3:Y:S09]  /*a3f20*/  LDL.LU R5, [R1+0x27b0] ;  /* 0x0027b00001057983 */ /* 0x000ef20000300800 */
[----:B------:R0:W-:Y:S02]  /*a3f30*/  @P4 STG.E.U8 desc[UR40][R14.64], R2 ;  /* 0x000000020e004986 */ /* 0x0001e4000c101128 */
[----:B0-----:R-:W-:-:S05]  /*a3f40*/  PRMT R2, R19, 0x7770, RZ ;  /* 0x0000777013027816 */ /* 0x001fca00000000ff */
[----:B------:R0:W-:Y:S02]  /*a3f50*/  @P5 STG.E.U8 desc[UR40][R12.64], R2 ;  /* 0x000000020c005986 */ /* 0x0001e4000c101128 */
[----:B0-----:R-:W-:-:S05]  /*a3f60*/  PRMT R2, R19, 0x7771, RZ ;  /* 0x0000777113027816 */ /* 0x001fca00000000ff */
[----:B------:R2:W-:Y:S02]  /*a3f70*/  @P6 STG.E.U8 desc[UR40][R10.64], R2 ;  /* 0x000000020a006986 */ /* 0x0005e4000c101128 */
[----:B--2---:R-:W-:-:S05]  /*a3f80*/  PRMT R2, R23, 0x7770, RZ ;  /* 0x0000777017027816 */ /* 0x004fca00000000ff */
[----:B------:R0:W-:Y:S02]  /*a3f90*/  @P0 STG.E.U8 desc[UR40][R8.64], R2 ;  /* 0x0000000208000986 */ /* 0x0001e4000c101128 */
[----:B0-----:R-:W-:-:S05]  /*a3fa0*/  PRMT R2, R23, 0x7771, RZ ;  /* 0x0000777117027816 */ /* 0x001fca00000000ff */
[----:B------:R0:W-:Y:S04]  /*a3fb0*/  @P1 STG.E.U8 desc[UR40][R20.64], R2 ;  /* 0x0000000214001986 */ /* 0x0001e8000c101128 */
[----:B------:R-:W-:Y:S01]  /*a3fc0*/  STL [R1+0x279c], R23 ;  /* 0x00279c1701007387 */ /* 0x000fe20000100800 */
[----:B0-----:R-:W-:-:S03]  /*a3fd0*/  PRMT R2, R0, 0x7770, RZ ;  /* 0x0000777000027816 */ /* 0x001fc600000000ff */
[----:B------:R-:W2:Y:S04]  /*a3fe0*/  LDL.LU.64 R20, [R1+0x940] ;  /* 0x0009400001147983 */ /* 0x000ea80000300a00 */
[----:B------:R0:W-:Y:S04]  /*a3ff0*/  @P2 STG.E.U8 desc[UR40][R28.64], R2 ;  /* 0x000000021c002986 */ /* 0x0001e8000c101128 */
[----:B------:R-:W4:Y:S01]  /*a4000*/  LDL.LU.64 R12, [R1+0x938] ;  /* 0x00093800010c7983 */ /* 0x000f220000300a00 */
[----:B0-----:R-:W-:-:S03]  /*a4010*/  PRMT R2, R0, 0x7771, RZ ;  /* 0x0000777100027816 */ /* 0x001fc600000000ff */
[----:B------:R-:W2:Y:S04]  /*a4020*/  LDL.LU.64 R28, [R1+0x930] ;  /* 0x00093000011c7983 */ /* 0x000ea80000300a00 */
[----:B------:R-:W2:Y:S04]  /*a4030*/  LDL.LU R22, [R1+0x50] ;  /* 0x0000500001167983 */ /* 0x000ea80000300800 */
[----:B------:R-:W2:Y:S04]  /*a4040*/  LDL.LU.64 R10, [R1+0x928] ;  /* 0x00092800010a7983 */ /* 0x000ea80000300a00 */
[----:B------:R0:W-:Y:S04]  /*a4050*/  @P3 STG.E.U8 desc[UR40][R6.64], R2 ;  /* 0x0000000206003986 */ /* 0x0001e8000c101128 */
[----:B------:R-:W2:Y:S04]  /*a4060*/  LDL.LU.64 R8, [R1+0x920] ;  /* 0x0009200001087983 */ /* 0x000ea80000300a00 */
[----:B0-----:R-:W2:Y:S04]  /*a4070*/  LDL.LU R6, [R1+0x54] ;  /* 0x0000540001067983 */ /* 0x001ea80000300800 */
[----:B------:R-:W2:Y:S01]  /*a4080*/  LDL.LU R19, [R1+0x4c] ;  /* 0x00004c0001137983 */ /* 0x000ea20000300800 */
[----:B------:R-:W-:-:S02]  /*a4090*/  LOP3.LUT P4, RZ, R16, 0x2, RZ, 0xc0, !PT ;  /* 0x0000000210ff7812 */ /* 0x000fc4000788c0ff */
[----:B------:R-:W-:-:S11]  /*a40a0*/  LOP3.LUT R17, R17, 0xefffffff, RZ, 0xc0, !PT ;  /* 0xefffffff11117812 */ /* 0x000fd600078ec0ff */
[----:B------:R-:W-:Y:S02]  /*a40b0*/  @P4 LOP3.LUT R17, R17, 0x10000000, RZ, 0xfc, !PT ;  /* 0x1000000011114812 */ /* 0x000fe400078efcff */
[----:B------:R-:W-:Y:S02]  /*a40c0*/  LOP3.LUT P4, RZ, R16, 0x1, RZ, 0xc0, !PT ;  /* 0x0000000110ff7812 */ /* 0x000fe4000788c0ff */
        /* <DEDUP_REMOVED lines=12> */
[----:B------:R-:W-:Y:S02]  /*a4190*/  LOP3.LUT R18, R18, 0xfffffffd, RZ, 0xc0, !PT ;  /* 0xfffffffd12127812 */ /* 0x000fe400078ec0ff */
[C---:B------:R-:W-:Y:S02]  /*a41a0*/  LOP3.LUT P0, RZ, R4.reuse, 0x200000, RZ, 0xc0, !PT ;  /* 0x0020000004ff7812 */ /* 0x040fe4000780c0ff */
[----:B------:R-:W-:-:S07]  /*a41b0*/  LOP3.LUT P1, RZ, R4, 0x400000, RZ, 0xc0, !PT ;  /* 0x0040000004ff7812 */ /* 0x000fce000782c0ff */
[----:B------:R-:W-:Y:S02]  /*a41c0*/  @P4 LOP3.LUT R18, R18, 0x2, RZ, 0xfc, !PT ;  /* 0x0000000212124812 */ /* 0x000fe400078efcff */
[----:B------:R-:W-:Y:S02]  /*a41d0*/  LOP3.LUT P4, RZ, R4, 0x8000000, RZ, 0xc0, !PT ;  /* 0x0800000004ff7812 */ /* 0x000fe4000788c0ff */
[----:B------:R-:W-:Y:S02]  /*a41e0*/  LOP3.LUT R18, R18, 0xfffffffb, RZ, 0xc0, !PT ;  /* 0xfffffffb12127812 */ /* 0x000fe400078ec0ff */
[----:B------:R-:W-:Y:S01]  /*a41f0*/  LOP3.LUT P2, RZ, R4, 0x800000, RZ, 0xc0, !PT ;  /* 0x0080000004ff7812 */ /* 0x000fe2000784c0ff */
[----:B------:R-:W-:Y:S08]  /*a4200*/  STL [R1+0x26d0], R4 ;  /* 0x0026d00401007387 */ /* 0x000ff00000100800 */
[----:B------:R-:W-:-:S02]  /*a4210*/  @P4 LOP3.LUT R18, R18, 0x4, RZ, 0xfc, !PT ;  /* 0x0000000412124812 */ /* 0x000fc400078efcff */
[----:B------:R-:W-:Y:S01]  /*a4220*/  LOP3.LUT P4, RZ, R4, 0x4000000, RZ, 0xc0, !PT ;  /* 0x0400000004ff7812 */ /* 0x000fe2000788c0ff */
[----:B---3--:R-:W-:Y:S01]  /*a4230*/  STL [R1+0x2708], R5 ;  /* 0x0027080501007387 */ /* 0x008fe20000100800 */
[----:B------:R-:W-:Y:S02]  /*a4240*/  LOP3.LUT R18, R18, 0xfffffff7, RZ, 0xc0, !PT ;  /* 0xfffffff712127812 */ /* 0x000fe400078ec0ff */
[----:B------:R-:W-:-:S09]  /*a4250*/  LOP3.LUT P3, RZ, R4, 0x1000000, RZ, 0xc0, !PT ;  /* 0x0100000004ff7812 */ /* 0x000fd2000786c0ff */
[----:B------:R-:W-:Y:S02]  /*a4260*/  @P4 LOP3.LUT R18, R18, 0x8, RZ, 0xfc, !PT ;  /* 0x0000000812124812 */ /* 0x000fe400078efcff */
[----:B------:R-:W-:Y:S02]  /*a4270*/  LOP3.LUT P4, RZ, R4, 0x2000000, RZ, 0xc0, !PT ;  /* 0x0200000004ff7812 */ /* 0x000fe4000788c0ff */
[----:B--2---:R-:W-:-:S05]  /*a4280*/  PRMT R2, R19, 0x7770, RZ ;  /* 0x0000777013027816 */ /* 0x004fca00000000ff */
[----:B------:R0:W-:Y:S02]  /*a4290*/  @P0 STG.E.U8 desc[UR40][R20.64], R2 ;  /* 0x0000000214000986 */ /* 0x0001e4000c101128 */
[----:B0-----:R-:W-:Y:S02]  /*a42a0*/  PRMT R2, R19, 0x7771, RZ ;  /* 0x0000777113027816 */ /* 0x001fe400000000ff */
[----:B------:R-:W2:Y:S04]  /*a42b0*/  LDL.LU.64 R20, [R1+0x918] ;  /* 0x0009180001147983 */ /* 0x000ea80000300a00 */
[----:B----4-:R0:W-:Y:S04]  /*a42c0*/  @P1 STG.E.U8 desc[UR40][R12.64], R2 ;  /* 0x000000020c001986 */ /* 0x0101e8000c101128 */
[----:B------:R-:W3:Y:S01]  /*a42d0*/  LDL.LU R7, [R1+0x58] ;  /* 0x0000580001077983 */ /* 0x000ee20000300800 */
[----:B0-----:R-:W-:-:S05]  /*a42e0*/  PRMT R2, R22, 0x7772, RZ ;  /* 0x0000777216027816 */ /* 0x001fca00000000ff */
[----:B------:R0:W-:Y:S04]  /*a42f0*/  @P2 STG.E.U8 desc[UR40][R28.64], R2 ;  /* 0x000000021c002986 */ /* 0x0001e8000c101128 */
[----:B0-----:R-:W4:Y:S04]  /*a4300*/  LDL.LU.64 R28, [R1+0x910] ;  /* 0x00091000011c7983 */ /* 0x001f280000300a00 */
[----:B------:R0:W-:Y:S04]  /*a4310*/  STL.64 [R1+0x27a8], R24 ;  /* 0x0027a81801007387 */ /* 0x0001e80000100a00 */
[----:B0-----:R-:W2:Y:S04]  /*a4320*/  LDL.LU.64 R24, [R1+0x908] ;  /* 0x0009080001187983 */ /* 0x001ea80000300a00 */
[----:B------:R-:W2:Y:S04]  /*a4330*/  LDL.LU R23, [R1+0x5c] ;  /* 0x00005c0001177983 */ /* 0x000ea80000300800 */
[----:B------:R-:W2:Y:S04]  /*a4340*/  LDL.LU R4, [R1+0x40] ;  /* 0x0000400001047983 */ /* 0x000ea80000300800 */
[----:B--2---:R0:W-:Y:S04]  /*a4350*/  STL [R1+0x2798], R4 ;  /* 0x0027980401007387 */ /* 0x0041e80000100800 */
[----:B0-----:R-:W2:Y:S01]  /*a4360*/  LDL.LU.64 R4, [R1+0x8f8] ;  /* 0x0008f80001047983 */ /* 0x001ea20000300a00 */
[----:B------:R-:W-:-:S05]  /*a4370*/  PRMT R2, R22, 0x7773, RZ ;  /* 0x0000777316027816 */ /* 0x000fca00000000ff */
[----:B------:R0:W-:Y:S02]  /*a4380*/  @P3 STG.E.U8 desc[UR40][R10.64], R2 ;  /* 0x000000020a003986 */ /* 0x0001e4000c101128 */
[----:B0-----:R-:W-:-:S05]  /*a4390*/  PRMT R2, R6, 0x7772, RZ ;  /* 0x0000777206027816 */ /* 0x001fca00000000ff */
[----:B------:R0:W-:Y:S01]  /*a43a0*/  @P4 STG.E.U8 desc[UR40][R8.64], R2 ;  /* 0x0000000208004986 */ /* 0x0001e2000c101128 */
[----:B------:R-:W-:Y:S02]  /*a43b0*/  LOP3.LUT P4, RZ, R18, 0x8, RZ, 0xc0, !PT ;  /* 0x0000000812ff7812 */ /* 0x000fe4000788c0ff */
[----:B0-----:R-:W-:Y:S01]  /*a43c0*/  PRMT R2, R6, 0x7773, RZ ;  /* 0x0000777306027816 */ /* 0x001fe200000000ff */
[----:B--2---:R0:W-:Y:S04]  /*a43d0*/  STL.64 [R1+0x27a0], R4 ;  /* 0x0027a00401007387 */ /* 0x0041e80000100a00 */
[----:B0-----:R-:W2:Y:S04]  /*a43e0*/  LDL.LU.64 R4, [R1+0x900] ;  /* 0x0009000001047983 */ /* 0x001ea80000300a00 */
[----:B------:R-:W2:Y:S04]  /*a43f0*/  LDL.LU.64 R14, [R1+0x8e8] ;  /* 0x0008e800010e7983 */ /* 0x000ea80000300a00 */
[----:B------:R3:W-:Y:S01]  /*a4400*/  @P4 STG.E.U8 desc[UR40][R20.64], R2 ;  /* 0x0000000214004986 */ /* 0x0007e2000c101128 */
[----:B------:R-:W-:-:S02]  /*a4410*/  LOP3.LUT P4, RZ, R18, 0x4, RZ, 0xc0, !PT ;  /* 0x0000000412ff7812 */ /* 0x000fc4000788c0ff */
[----:B---3--:R-:W-:-:S11]  /*a4420*/  PRMT R2, R7, 0x7772, RZ ;  /* 0x0000777207027816 */ /* 0x008fd600000000ff */
[----:B----4-:R-:W-:Y:S01]  /*a4430*/  @P4 STG.E.U8 desc[UR40][R28.64], R2 ;  /* 0x000000021c004986 */ /* 0x010fe2000c101128 */
[----:B------:R-:W-:Y:S02]  /*a4440*/  LOP3.LUT P4, RZ, R18, 0x2, RZ, 0xc0, !PT ;  /* 0x0000000212ff7812 */ /* 0x000fe4000788c0ff */
[----:B------:R-:W-:-:S11]  /*a4450*/  PRMT R6, R7, 0x7773, RZ ;  /* 0x0000777307067816 */ /* 0x000fd600000000ff */
[----:B------:R-:W-:Y:S01]  /*a4460*/  @P4 STG.E.U8 desc[UR40][R24.64], R6 ;  /* 0x0000000618004986 */ /* 0x000fe2000c101128 */
[----:B------:R-:W-:Y:S02]  /*a4470*/  LOP3.LUT P4, RZ, R18, 0x1, RZ, 0xc0, !PT ;  /* 0x0000000112ff7812 */ /* 0x000fe4000788c0ff */
[----:B------:R-:W-:Y:S01]  /*a4480*/  PRMT R18, R23, 0x7772, RZ ;  /* 0x0000777217127816 */ /* 0x000fe200000000ff */
[----:B--2---:R0:W-:Y:S04]  /*a4490*/  STL.64 [R1+0x2790], R14 ;  /* 0x0027900e01007387 */ /* 0x0041e80000100a00 */
[----:B0-----:R-:W2:Y:S04]  /*a44a0*/  LDL.LU.64 R14, [R1+0x8f0] ;  /* 0x0008f000010e7983 */ /* 0x001ea80000300a00 */
[----:B------:R-:W3:Y:S04]  /*a44b0*/  LDL.LU.64 R12, [R1+0x8e0] ;  /* 0x0008e000010c7983 */ /* 0x000ee80000300a00 */
[----:B------:R-:W4:Y:S04]  /*a44c0*/  LDL.LU.64 R10, [R1+0x8d8] ;  /* 0x0008d800010a7983 */ /* 0x000f280000300a00 */
[----:B------:R-:W2:Y:S04]  /*a44d0*/  LDL.LU.64 R8, [R1+0x8d0] ;  /* 0x0008d00001087983 */ /* 0x000ea80000300a00 */
[----:B------:R-:W2:Y:S04]  /*a44e0*/  LDL.LU R22, [R1+0x30] ;  /* 0x0000300001167983 */ /* 0x000ea80000300800 */
[----:B------:R-:W2:Y:S04]  /*a44f0*/  LDL.LU.64 R20, [R1+0x8c8] ;  /* 0x0008c80001147983 */ /* 0x000ea80000300a00 */
[----:B------:R-:W2:Y:S04]  /*a4500*/  LDL.LU.64 R28, [R1+0x8c0] ;  /* 0x0008c000011c7983 */ /* 0x000ea80000300a00 */
[----:B------:R-:W2:Y:S04]  /*a4510*/  LDL.LU.64 R2, [R1+0x8b8] ;  /* 0x0008b80001027983 */ /* 0x000ea80000300a00 */
[----:B------:R-:W2:Y:S04]  /*a4520*/  LDL.LU.64 R24, [R1+0x27a8] ;  /* 0x0027a80001187983 */ /* 0x000ea80000300a00 */
[----:B------:R-:W2:Y:S04]  /*a4530*/  LDL.LU.64 R6, [R1+0x8b0] ;  /* 0x0008b00001067983 */ /* 0x000ea80000300a00 */
[----:B------:R0:W-:Y:S04]  /*a4540*/  @P4 STG.E.U8 desc[UR40][R4.64], R18 ;  /* 0x0000001204004986 */ /* 0x0001e8000c101128 */
[----:B0-----:R-:W2:Y:S01]  /*a4550*/  LDL.LU.64 R4, [R1+0x27a0] ;  /* 0x0027a00001047983 */ /* 0x001ea20000300a00 */
[----:B------:R-:W-:-:S02]  /*a4560*/  LOP3.LUT P4, RZ, R17, 0x80000000, RZ, 0xc0, !PT ;  /* 0x8000000011ff7812 */ /* 0x000fc4000788c0ff */
[----:B------:R-:W-:Y:S02]  /*a4570*/  PRMT R18, R23, 0x7773, RZ ;  /* 0x0000777317127816 */ /* 0x000fe400000000ff */
[----:B------:R-:W3:Y:S09]  /*a4580*/  LDL.LU R23, [R1+0x279c] ;  /* 0x00279c0001177983 */ /* 0x000ef20000300800 */
[----:B--2---:R0:W-:Y:S04]  /*a4590*/  @P4 STG.E.U8 desc[UR40][R4.64], R18 ;  /* 0x0000001204004986 */ /* 0x0041e8000c101128 */
[----:B0-----:R-:W2:Y:S01]  /*a45a0*/  LDL.LU R4, [R1+0x2798] ;  /* 0x0027980001047983 */ /* 0x001ea20000300800 */
[----:B------:R-:W-:-:S02]  /*a45b0*/  LOP3.LUT P4, RZ, R17, 0x40000000, RZ, 0xc0, !PT ;  /* 0x4000000011ff7812 */ /* 0x000fc4000788c0ff */
[----:B--2---:R-:W-:-:S11]  /*a45c0*/  PRMT R18, R4, 0x7772, RZ ;  /* 0x0000777204127816 */ /* 0x004fd600000000ff */
[----:B------:R0:W-:Y:S04]  /*a45d0*/  @P4 STG.E.U8 desc[UR40][R14.64], R18 ;  /* 0x000000120e004986 */ /* 0x0001e8000c101128 */
[----:B0-----:R-:W2:Y:S01]  /*a45e0*/  LDL.LU.64 R14, [R1+0x2790] ;  /* 0x00279000010e7983 */ /* 0x001ea20000300a00 */
[----:B------:R-:W-:Y:S02]  /*a45f0*/  LOP3.LUT P4, RZ, R17, 0x20000000, RZ, 0xc0, !PT ;  /* 0x2000000011ff7812 */ /* 0x000fe4000788c0ff */
[----:B------:R-:W-:Y:S02]  /*a4600*/  PRMT R18, R4, 0x7773, RZ ;  /* 0x0000777304127816 */ /* 0x000fe400000000ff */
[C---:B------:R-:W-:Y:S02]  /*a4610*/  LOP3.LUT P5, RZ, R16.reuse, 0x4, RZ, 0xc0, !PT ;  /* 0x0000000410ff7812 */ /* 0x040fe400078ac0ff */
[----:B------:R-:W-:-:S02]  /*a4620*/  LOP3.LUT P6, RZ, R16, 0x8, RZ, 0xc0, !PT ;  /* 0x0000000810ff7812 */ /* 0x000fc400078cc0ff */
[C---:B------:R-:W-:Y:S02]  /*a4630*/  LOP3.LUT P0, RZ, R16.reuse, 0x10, RZ, 0xc0, !PT ;  /* 0x0000001010ff7812 */ /* 0x040fe4000780c0ff */
[C---:B------:R-:W-:Y:S02]  /*a4640*/  LOP3.LUT P1, RZ, R16.reuse, 0x20, RZ, 0xc0, !PT ;  /* 0x0000002010ff7812 */ /* 0x040fe4000782c0ff */
[C---:B------:R-:W-:Y:S02]  /*a4650*/  LOP3.LUT P2, RZ, R16.reuse, 0x40, RZ, 0xc0, !PT ;  /* 0x0000004010ff7812 */ /* 0x040fe4000784c0ff */
[----:B------:R-:W-:Y:S01]  /*a4660*/  LOP3.LUT P3, RZ, R16, 0x80, RZ, 0xc0, !PT ;  /* 0x0000008010ff7812 */ /* 0x000fe2000786c0ff */
[----:B--2---:R3:W-:Y:S01]  /*a4670*/  @P4 STG.E.U8 desc[UR40][R14.64], R18 ;  /* 0x000000120e004986 */ /* 0x0047e2000c101128 */
[----:B------:R-:W-:Y:S02]  /*a4680*/  LOP3.LUT P4, RZ, R17, 0x10000000, RZ, 0xc0, !PT ;  /* 0x1000000011ff7812 */ /* 0x000fe4000788c0ff */
[----:B---3--:R-:W-:-:S11]  /*a4690*/  PRMT R18, R23, 0x7772, RZ ;  /* 0x0000777217127816 */ /* 0x008fd600000000ff */
[----:B------:R0:W-:Y:S02]  /*a46a0*/  @P4 STG.E.U8 desc[UR40][R12.64], R18 ;  /* 0x000000120c004986 */ /* 0x0001e4000c101128 */
[----:B0-----:R-:W-:-:S05]  /*a46b0*/  PRMT R18, R23, 0x7773, RZ ;  /* 0x0000777317127816 */ /* 0x001fca00000000ff */
[----:B----4-:R0:W-:Y:S02]  /*a46c0*/  @P5 STG.E.U8 desc[UR40][R10.64], R18 ;  /* 0x000000120a005986 */ /* 0x0101e4000c101128 */
[----:B0-----:R-:W-:-:S05]  /*a46d0*/  PRMT R18, R0, 0x7772, RZ ;  /* 0x0000777200127816 */ /* 0x001fca00000000ff */
[----:B------:R0:W-:Y:S02]  /*a46e0*/  @P6 STG.E.U8 desc[UR40][R8.64], R18 ;  /* 0x0000001208006986 */ /* 0x0001e4000c101128 */
[----:B0-----:R-:W-:Y:S02]  /*a46f0*/  PRMT R18, R0, 0x7773, RZ ;  /* 0x0000777300127816 */ /* 0x001fe400000000ff */
[----:B------:R-:W2:Y:S04]  /*a4700*/  LDL.LU.64 R8, [R1+0x8a8] ;  /* 0x0008a80001087983 */ /* 0x000ea80000300a00 */
[----:B------:R0:W-:Y:S02]  /*a4710*/  @P0 STG.E.U8 desc[UR40][R20.64], R18 ;  /* 0x0000001214000986 */ /* 0x0001e4000c101128 */
[----:B0-----:R-:W-:-:S02]  /*a4720*/  PRMT R18, R19, 0x7772, RZ ;  /* 0x0000777213127816 */ /* 0x001fc400000000ff */
[----:B------:R-:W3:Y:S04]  /*a4730*/  LDL.LU.64 R20, [R1+0x8a0] ;  /* 0x0008a00001147983 */ /* 0x000ee80000300a00 */
[----:B------:R0:W-:Y:S04]  /*a4740*/  @P1 STG.E.U8 desc[UR40][R28.64], R18 ;  /* 0x000000121c001986 */ /* 0x0001e8000c101128 */
[----:B------:R-:W4:Y:S04]  /*a4750*/  LDL.LU.64 R12, [R1+0x898] ;  /* 0x00089800010c7983 */ /* 0x000f280000300a00 */
[----:B------:R-:W3:Y:S01]  /*a4760*/  LDL.LU.64 R10, [R1+0x890] ;  /* 0x00089000010a7983 */ /* 0x000ee20000300a00 */
[----:B0-----:R-:W-:-:S05]  /*a4770*/  PRMT R18, R19, 0x7773, RZ ;  /* 0x0000777313127816 */ /* 0x001fca00000000ff */
[----:B------:R0:W-:Y:S02]  /*a4780*/  @P2 STG.E.U8 desc[UR40][R2.64], R18 ;  /* 0x0000001202002986 */ /* 0x0001e4000c101128 */
[----:B0-----:R-:W-:-:S05]  /*a4790*/  PRMT R18, R22, 0x7770, RZ ;  /* 0x0000777016127816 */ /* 0x001fca00000000ff */
[----:B------:R0:W-:Y:S04]  /*a47a0*/  @P3 STG.E.U8 desc[UR40][R6.64], R18 ;  /* 0x0000001206003986 */ /* 0x0001e8000c101128 */
[----:B0-----:R-:W3:Y:S04]  /*a47b0*/  LDL.LU.64 R6, [R1+0x888] ;  /* 0x0008880001067983 */ /* 0x001ee80000300a00 */
[----:B------:R-:W3:Y:S01]  /*a47c0*/  LDL.LU R23, [R1+0x34] ;  /* 0x0000340001177983 */ /* 0x000ee20000300800 */
[C---:B------:R-:W-:Y:S02]  /*a47d0*/  LOP3.LUT P0, RZ, R16.reuse, 0x100, RZ, 0xc0, !PT ;  /* 0x0000010010ff7812 */ /* 0x040fe4000780c0ff */
[----:B------:R-:W-:Y:S01]  /*a47e0*/  LOP3.LUT P1, RZ, R16, 0x200, RZ, 0xc0, !PT ;  /* 0x0000020010ff7812 */ /* 0x000fe2000782c0ff */
[----:B------:R-:W4:Y:S01]  /*a47f0*/  LDL.LU R28, [R1+0x38] ;  /* 0x00003800011c7983 */ /* 0x000f220000300800 */
[----:B------:R-:W-:-:S03]  /*a4800*/  PRMT R18, R22, 0x7771, RZ ;  /* 0x0000777116127816 */ /* 0x000fc600000000ff */
[----:B------:R-:W4:Y:S04]  /*a4810*/  LDL.LU R2, [R1+0x3c] ;  /* 0x00003c0001027983 */ /* 0x000f280000300800 */
[----:B------:R-:W4:Y:S04]  /*a4820*/  LDL.LU R0, [R1+0x20] ;  /* 0x0000200001007983 */ /* 0x000f280000300800 */
[----:B------:R-:W4:Y:S04]  /*a4830*/  LDL.LU R29, [R1+0x24] ;  /* 0x00002400011d7983 */ /* 0x000f280000300800 */
[----:B--2---:R0:W-:Y:S04]  /*a4840*/  @P0 STG.E.U8 desc[UR40][R8.64], R18 ;  /* 0x0000001208000986 */ /* 0x0041e8000c101128 */
[----:B0-----:R-:W2:Y:S01]  /*a4850*/  LDL.LU.64 R8, [R1+0x880] ;  /* 0x0008800001087983 */ /* 0x001ea20000300a00 */
[----:B---3--:R-:W-:-:S05]  /*a4860*/  PRMT R18, R23, 0x7770, RZ ;  /* 0x0000777017127816 */ /* 0x008fca00000000ff */
[----:B------:R0:W-:Y:S04]  /*a4870*/  @P1 STG.E.U8 desc[UR40][R20.64], R18 ;  /* 0x0000001214001986 */ /* 0x0001e8000c101128 */
[----:B0-----:R-:W3:Y:S01]  /*a4880*/  LDL.LU.64 R20, [R1+0x878] ;  /* 0x0008780001147983 */ /* 0x001ee20000300a00 */
[----:B------:R-:W-:-:S03]  /*a4890*/  PRMT R18, R23, 0x7771, RZ ;  /* 0x0000777117127816 */ /* 0x000fc600000000ff */
[----:B------:R-:W-:Y:S04]  /*a48a0*/  STL.64 [R1+0x2770], R22 ;  /* 0x0027701601007387 */ /* 0x000fe80000100a00 */
[----:B------:R0:W-:Y:S04]  /*a48b0*/  STL.64 [R1+0x2788], R24 ;  /* 0x0027881801007387 */ /* 0x0001e80000100a00 */
[----:B0-----:R-:W2:Y:S04]  /*a48c0*/  LDL.LU.64 R24, [R1+0x870] ;  /* 0x0008700001187983 */ /* 0x001ea80000300a00 */
[----:B------:R-:W2:Y:S04]  /*a48d0*/  LDL.LU R3, [R1+0x2c] ;  /* 0x00002c0001037983 */ /* 0x000ea80000300800 */
[----:B------:R-:W2:Y:S04]  /*a48e0*/  LDL.LU.64 R22, [R1+0x858] ;  /* 0x0008580001167983 */ /* 0x000ea80000300a00 */
[----:B--2---:R0:W-:Y:S04]  /*a48f0*/  STL.64 [R1+0x2778], R22 ;  /* 0x0027781601007387 */ /* 0x0041e80000100a00 */
[----:B0-----:R-:W2:Y:S01]  /*a4900*/  LDL.LU.64 R22, [R1+0x860] ;  /* 0x0008600001167983 */ /* 0x001ea20000300a00 */
        /* <DEDUP_REMOVED lines=18> */
[C---:B------:R-:W-:Y:S01]  /*a4a30*/  LOP3.LUT P4, RZ, R16.reuse, 0x4000, RZ, 0xc0, !PT ;  /* 0x0000400010ff7812 */ /* 0x040fe2000788c0ff */
[----:B--2---:R0:W-:Y:S04]  /*a4a40*/  STL.64 [R1+0x2780], R22 ;  /* 0x0027801601007387 */ /* 0x0041e80000100a00 */
[----:B0-----:R-:W2:Y:S01]  /*a4a50*/  LDL.LU.64 R22, [R1+0x868] ;  /* 0x0008680001167983 */ /* 0x001ea20000300a00 */
[----:B------:R-:W-:Y:S02]  /*a4a60*/  LOP3.LUT R17, R17, 0xfbffffff, RZ, 0xc0, !PT ;  /* 0xfbffffff11117812 */ /* 0x000fe400078ec0ff */
[----:B------:R-:W-:Y:S01]  /*a4a70*/  LOP3.LUT P2, RZ, R16, 0x400, RZ, 0xc0, !PT ;  /* 0x0000040010ff7812 */ /* 0x000fe2000784c0ff */
[----:B------:R-:W2:Y:S04]  /*a4a80*/  LDL R19, [R1+0x28] ;  /* 0x0000280001137983 */ /* 0x000ea80000100800 */
[----:B------:R-:W-:-:S02]  /*a4a90*/  @P4 LOP3.LUT R17, R17, 0x4000000, RZ, 0xfc, !PT ;  /* 0x0400000011114812 */ /* 0x000fc400078efcff */
[C---:B------:R-:W-:Y:S02]  /*a4aa0*/  LOP3.LUT P4, RZ, R16.reuse, 0x2000, RZ, 0xc0, !PT ;  /* 0x0000200010ff7812 */ /* 0x040fe4000788c0ff */
[----:B------:R-:W-:Y:S02]  /*a4ab0*/  LOP3.LUT P3, RZ, R16, 0x800, RZ, 0xc0, !PT ;  /* 0x0000080010ff7812 */ /* 0x000fe4000786c0ff */
[----:B------:R-:W-:Y:S02]  /*a4ac0*/  LOP3.LUT R17, R17, 0xf7ffffff, RZ, 0xc0, !PT ;  /* 0xf7ffffff11117812 */ /* 0x000fe400078ec0ff */
[----:B----4-:R0:W-:Y:S07]  /*a4ad0*/  @P2 STG.E.U8 desc[UR40][R12.64], R18 ;  /* 0x000000120c002986 */ /* 0x0101ee000c101128 */
[----:B------:R-:W-:-:S02]  /*a4ae0*/  @P4 LOP3.LUT R17, R17, 0x8000000, RZ, 0xfc, !PT ;  /* 0x0800000011114812 */ /* 0x000fc400078efcff */
[----:B------:R-:W-:Y:S02]  /*a4af0*/  LOP3.LUT P4, RZ, R16, 0x1000, RZ, 0xc0, !PT ;  /* 0x0000100010ff7812 */ /* 0x000fe4000788c0ff */
[----:B0-----:R-:W-:-:S05]  /*a4b00*/  PRMT R18, R28, 0x7770, RZ ;  /* 0x000077701c127816 */ /* 0x001fca00000000ff */
[----:B------:R0:W-:Y:S02]  /*a4b10*/  @P3 STG.E.U8 desc[UR40][R10.64], R18 ;  /* 0x000000120a003986 */ /* 0x0001e4000c101128 */
[----:B0-----:R-:W-:-:S05]  /*a4b20*/  PRMT R18, R28, 0x7771, RZ ;  /* 0x000077711c127816 */ /* 0x001fca00000000ff */
[----:B------:R0:W-:Y:S01]  /*a4b30*/  @P4 STG.E.U8 desc[UR40][R6.64], R18 ;  /* 0x0000001206004986 */ /* 0x0001e2000c101128 */
[C---:B------:R-:W-:Y:S02]  /*a4b40*/  LOP3.LUT P4, RZ, R17.reuse, 0x8000000, RZ, 0xc0, !PT ;  /* 0x0800000011ff7812 */ /* 0x040fe4000788c0ff */
[----:B0-----:R-:W-:Y:S01]  /*a4b50*/  PRMT R18, R2, 0x7770, RZ ;  /* 0x0000777002127816 */ /* 0x001fe200000000ff */
[----:B------:R-:W4:Y:S10]  /*a4b60*/  LDL.LU.64 R6, [R1+0x850] ;  /* 0x0008500001067983 */ /* 0x000f340000300a00 */
[----:B------:R0:W-:Y:S01]  /*a4b70*/  @P4 STG.E.U8 desc[UR40][R8.64], R18 ;  /* 0x0000001208004986 */ /* 0x0001e2000c101128 */
[----:B------:R-:W-:-:S03]  /*a4b80*/  LOP3.LUT P4, RZ, R17, 0x4000000, RZ, 0xc0, !PT ;  /* 0x0400000011ff7812 */ /* 0x000fc6000788c0ff */
[----:B------:R-:W4:Y:S04]  /*a4b90*/  LDL.LU.64 R4, [R1+0x848] ;  /* 0x0008480001047983 */ /* 0x000f280000300a00 */
[----:B------:R-:W4:Y:S01]  /*a4ba0*/  LDL.LU.64 R14, [R1+0x840] ;  /* 0x00084000010e7983 */ /* 0x000f220000300a00 */
[----:B0-----:R-:W-:-:S03]  /*a4bb0*/  PRMT R18, R2, 0x7771, RZ ;  /* 0x0000777102127816 */ /* 0x001fc600000000ff */
[----:B------:R-:W4:Y:S04]  /*a4bc0*/  LDL.LU.64 R12, [R1+0x838] ;  /* 0x00083800010c7983 */ /* 0x000f280000300a00 */
[----:B---3--:R0:W-:Y:S01]  /*a4bd0*/  @P4 STG.E.U8 desc[UR40][R20.64], R18 ;  /* 0x0000001214004986 */ /* 0x0081e2000c101128 */
[----:B------:R-:W-:-:S03]  /*a4be0*/  LOP3.LUT P4, RZ, R17, 0x2000000, RZ, 0xc0, !PT ;  /* 0x0200000011ff7812 */ /* 0x000fc6000788c0ff */
[----:B------:R-:W3:Y:S04]  /*a4bf0*/  LDL.LU.64 R10, [R1+0x830] ;  /* 0x00083000010a7983 */ /* 0x000ee80000300a00 */
[----:B------:R-:W3:Y:S01]  /*a4c00*/  LDL.LU.64 R8, [R1+0x828] ;  /* 0x0008280001087983 */ /* 0x000ee20000300a00 */
[----:B0-----:R-:W-:-:S03]  /*a4c10*/  PRMT R18, R0, 0x7770, RZ ;  /* 0x0000777000127816 */ /* 0x001fc600000000ff */
[----:B------:R-:W3:Y:S04]  /*a4c20*/  LDL.LU.64 R20, [R1+0x820] ;  /* 0x0008200001147983 */ /* 0x000ee80000300a00 */
[----:B------:R0:W-:Y:S01]  /*a4c30*/  @P4 STG.E.U8 desc[UR40][R24.64], R18 ;  /* 0x0000001218004986 */ /* 0x0001e2000c101128 */
[C---:B------:R-:W-:Y:S02]  /*a4c40*/  LOP3.LUT P4, RZ, R17.reuse, 0x1000000, RZ, 0xc0, !PT ;  /* 0x0100000011ff7812 */ /* 0x040fe4000788c0ff */
[----:B0-----:R-:W-:Y:S01]  /*a4c50*/  PRMT R18, R0, 0x7771, RZ ;  /* 0x0000777100127816 */ /* 0x001fe200000000ff */
[----:B------:R-:W3:Y:S10]  /*a4c60*/  LDL.LU.64 R24, [R1+0x2788] ;  /* 0x0027880001187983 */ /* 0x000ef40000300a00 */
[----:B--2---:R0:W-:Y:S04]  /*a4c70*/  @P4 STG.E.U8 desc[UR40][R22.64], R18 ;  /* 0x0000001216004986 */ /* 0x0041e8000c101128 */
[----:B0-----:R-:W2:Y:S01]  /*a4c80*/  LDL.LU.64 R22, [R1+0x2780] ;  /* 0x0027800001167983 */ /* 0x001ea20000300a00 */
[----:B------:R-:W-:-:S02]  /*a4c90*/  LOP3.LUT P4, RZ, R17, 0x800000, RZ, 0xc0, !PT ;  /* 0x0080000011ff7812 */ /* 0x000fc4000788c0ff */
[----:B------:R-:W-:-:S11]  /*a4ca0*/  PRMT R18, R29, 0x7770, RZ ;  /* 0x000077701d127816 */ /* 0x000fd600000000ff */
[----:B--2---:R0:W-:Y:S04]  /*a4cb0*/  @P4 STG.E.U8 desc[UR40][R22.64], R18 ;  /* 0x0000001216004986 */ /* 0x0041e8000c101128 */
[----:B0-----:R-:W2:Y:S01]  /*a4cc0*/  LDL.LU.64 R22, [R1+0x2778] ;  /* 0x0027780001167983 */ /* 0x001ea20000300a00 */
[----:B------:R-:W-:Y:S02]  /*a4cd0*/  LOP3.LUT P4, RZ, R17, 0x400000, RZ, 0xc0, !PT ;  /* 0x0040000011ff7812 */ /* 0x000fe4000788c0ff */
[----:B------:R-:W-:Y:S02]  /*a4ce0*/  PRMT R18, R29, 0x7771, RZ ;  /* 0x000077711d127816 */ /* 0x000fe400000000ff */
[C---:B------:R-:W-:Y:S02]  /*a4cf0*/  LOP3.LUT P5, RZ, R16.reuse, 0x200000, RZ, 0xc0, !PT ;  /* 0x0020000010ff7812 */ /* 0x040fe400078ac0ff */
[----:B------:R-:W-:-:S07]  /*a4d00*/  LOP3.LUT P6, RZ, R16, 0x400000, RZ, 0xc0, !PT ;  /* 0x0040000010ff7812 */ /* 0x000fce00078cc0ff */
[----:B--2---:R0:W-:Y:S01]  /*a4d10*/  @P4 STG.E.U8 desc[UR40][R22.64], R18 ;  /* 0x0000001216004986 */ /* 0x0041e2000c101128 */
[----:B------:R-:W-:-:S03]  /*a4d20*/  LOP3.LUT P4, RZ, R17, 0x200000, RZ, 0xc0, !PT ;  /* 0x0020000011ff7812 */ /* 0x000fc6000788c0ff */
[----:B0-----:R-:W2:Y:S01]  /*a4d30*/  LDL.LU.64 R22, [R1+0x2770] ;  /* 0x0027700001167983 */ /* 0x001ea20000300a00 */
[----:B------:R-:W-:-:S09]  /*a4d40*/  PRMT R18, R19, 0x7770, RZ ;  /* 0x0000777013127816 */ /* 0x000fd200000000ff */
[----:B----4-:R0:W-:Y:S04]  /*a4d50*/  @P4 STG.E.U8 desc[UR40][R6.64], R18 ;  /* 0x0000001206004986 */ /* 0x0101e8000c101128 */
[----:B0-----:R-:W4:Y:S01]  /*a4d60*/  LDL.LU.64 R6, [R1+0x2768] ;  /* 0x0027680001067983 */ /* 0x001f220000300a00 */
[----:B------:R-:W-:Y:S02]  /*a4d70*/  LOP3.LUT P4, RZ, R17, 0x100000, RZ, 0xc0, !PT ;  /* 0x0010000011ff7812 */ /* 0x000fe4000788c0ff */
[----:B------:R-:W-:Y:S02]  /*a4d80*/  PRMT R18, R19, 0x7771, RZ ;  /* 0x0000777113127816 */ /* 0x000fe400000000ff */
[C---:B------:R-:W-:Y:S01]  /*a4d90*/  LOP3.LUT P0, RZ, R16.reuse, 0x800000, RZ, 0xc0, !PT ;  /* 0x0080000010ff7812 */ /* 0x040fe2000780c0ff */
[----:B------:R-:W4:Y:S08]  /*a4da0*/  LDL.LU R19, [R1+0x2760] ;  /* 0x0027600001137983 */ /* 0x000f300000300800 */
[----:B------:R0:W-:Y:S01]  /*a4db0*/  @P4 STG.E.U8 desc[UR40][R4.64], R18 ;  /* 0x0000001204004986 */ /* 0x0001e2000c101128 */
[----:B------:R-:W-:-:S02]  /*a4dc0*/  LOP3.LUT P1, RZ, R16, 0x1000000, RZ, 0xc0, !PT ;  /* 0x0100000010ff7812 */ /* 0x000fc4000782c0ff */
[----:B0-----:R-:W-:-:S05]  /*a4dd0*/  PRMT R18, R3, 0x7770, RZ ;  /* 0x0000777003127816 */ /* 0x001fca00000000ff */
[----:B------:R0:W-:Y:S01]  /*a4de0*/  @P5 STG.E.U8 desc[UR40][R14.64], R18 ;  /* 0x000000120e005986 */ /* 0x0001e2000c101128 */
[----:B------:R-:W-:Y:S02]  /*a4df0*/  LOP3.LUT P2, RZ, R16, 0x2000000, RZ, 0xc0, !PT ;  /* 0x0200000010ff7812 */ /* 0x000fe4000784c0ff */
[----:B0-----:R-:W-:-:S05]  /*a4e00*/  PRMT R18, R3, 0x7771, RZ ;  /* 0x0000777103127816 */ /* 0x001fca00000000ff */
[----:B------:R2:W-:Y:S01]  /*a4e10*/  @P6 STG.E.U8 desc[UR40][R12.64], R18 ;  /* 0x000000120c006986 */ /* 0x0005e2000c101128 */
[----:B------:R-:W-:Y:S02]  /*a4e20*/  LOP3.LUT P3, RZ, R16, 0x4000000, RZ, 0xc0, !PT ;  /* 0x0400000010ff7812 */ /* 0x000fe4000786c0ff */
[----:B--2---:R-:W-:-:S05]  /*a4e30*/  PRMT R18, R22, 0x7772, RZ ;  /* 0x0000777216127816 */ /* 0x004fca00000000ff */
[----:B---3--:R0:W-:Y:S02]  /*a4e40*/  @P0 STG.E.U8 desc[UR40][R10.64], R18 ;  /* 0x000000120a000986 */ /* 0x0081e4000c101128 */
[----:B0-----:R-:W-:-:S05]  /*a4e50*/  PRMT R18, R22, 0x7773, RZ ;  /* 0x0000777316127816 */ /* 0x001fca00000000ff */
[----:B------:R0:W-:Y:S02]  /*a4e60*/  @P1 STG.E.U8 desc[UR40][R8.64], R18 ;  /* 0x0000001208001986 */ /* 0x0001e4000c101128 */
[----:B0-----:R-:W-:-:S05]  /*a4e70*/  PRMT R18, R23, 0x7772, RZ ;  /* 0x0000777217127816 */ /* 0x001fca00000000ff */
[----:B------:R0:W-:Y:S02]  /*a4e80*/  @P2 STG.E.U8 desc[UR40][R20.64], R18 ;  /* 0x0000001214002986 */ /* 0x0001e4000c101128 */
[----:B0-----:R-:W-:-:S05]  /*a4e90*/  PRMT R18, R23, 0x7773, RZ ;  /* 0x0000777317127816 */ /* 0x001fca00000000ff */
[----:B----4-:R0:W-:Y:S04]  /*a4ea0*/  @P3 STG.E.U8 desc[UR40][R6.64], R18 ;  /* 0x0000001206003986 */ /* 0x0101e8000c101128 */
[----:B0-----:R-:W2:Y:S04]  /*a4eb0*/  LDL.LU.64 R6, [R1+0x2758] ;  /* 0x0027580001067983 */ /* 0x001ea80000300a00 */
[----:B------:R-:W3:Y:S04]  /*a4ec0*/  LDL.LU.64 R8, [R1+0x810] ;  /* 0x0008100001087983 */ /* 0x000ee80000300a00 */
[----:B------:R-:W4:Y:S04]  /*a4ed0*/  LDL.LU.64 R12, [R1+0x808] ;  /* 0x00080800010c7983 */ /* 0x000f280000300a00 */
[----:B------:R-:W3:Y:S04]  /*a4ee0*/  LDL.LU.64 R20, [R1+0x800] ;  /* 0x0008000001147983 */ /* 0x000ee80000300a00 */
[----:B------:R-:W3:Y:S01]  /*a4ef0*/  LDL.LU.64 R22, [R1+0x7f8] ;  /* 0x0007f80001167983 */ /* 0x000ee20000300a00 */
[----:B------:R-:W-:-:S02]  /*a4f00*/  LOP3.LUT R17, R17, 0xffffefff, RZ, 0xc0, !PT ;  /* 0xffffefff11117812 */ /* 0x000fc400078ec0ff */
[C---:B------:R-:W-:Y:S01]  /*a4f10*/  LOP3.LUT P0, RZ, R16.reuse, 0x8000000, RZ, 0xc0, !PT ;  /* 0x0800000010ff7812 */ /* 0x040fe2000780c0ff */
[----:B------:R-:W3:Y:S01]  /*a4f20*/  LDL.LU.64 R10, [R1+0x7f0] ;  /* 0x0007f000010a7983 */ /* 0x000ee20000300a00 */
[C---:B------:R-:W-:Y:S02]  /*a4f30*/  LOP3.LUT P1, RZ, R16.reuse, 0x10000000, RZ, 0xc0, !PT ;  /* 0x1000000010ff7812 */ /* 0x040fe4000782c0ff */
[C---:B------:R-:W-:Y:S02]  /*a4f40*/  LOP3.LUT P2, RZ, R16.reuse, 0x20000000, RZ, 0xc0, !PT ;  /* 0x2000000010ff7812 */ /* 0x040fe4000784c0ff */
[----:B------:R-:W-:Y:S01]  /*a4f50*/  LOP3.LUT P3, RZ, R16, 0x40000000, RZ, 0xc0, !PT ;  /* 0x4000000010ff7812 */ /* 0x000fe2000786c0ff */
[----:B------:R-:W-:Y:S01]  /*a4f60*/  STL [R1+0x2588], R19 ;  /* 0x0025881301007387 */ /* 0x000fe20000100800 */
[----:B--2---:R-:W-:-:S13]  /*a4f70*/  LOP3.LUT P4, RZ, R7, 0x80, RZ, 0xc0, !PT ;  /* 0x0000008007ff7812 */ /* 0x004fda000788c0ff */
        /* <DEDUP_REMOVED lines=23> */
[----:B------:R-:W-:-:S05]  /*a50f0*/  PRMT R16, R28, 0x7772, RZ ;  /* 0x000077721c107816 */ /* 0x000fca00000000ff */
[----:B---3--:R0:W-:Y:S02]  /*a5100*/  @P0 STG.E.U8 desc[UR40][R8.64], R16 ;  /* 0x0000001008000986 */ /* 0x0081e4000c101128 */
[----:B0-----:R-:W-:Y:S02]  /*a5110*/  PRMT R16, R28, 0x7773, RZ ;  /* 0x000077731c107816 */ /* 0x001fe400000000ff */
[----:B------:R-:W2:Y:S04]  /*a5120*/  LDL.LU.64 R8, [R1+0x7e8] ;  /* 0x0007e80001087983 */ /* 0x000ea80000300a00 */
[----:B----4-:R0:W-:Y:S02]  /*a5130*/  @P1 STG.E.U8 desc[UR40][R12.64], R16 ;  /* 0x000000100c001986 */ /* 0x0101e4000c101128 */
[----:B0-----:R-:W-:-:S05]  /*a5140*/  PRMT R16, R2, 0x7772, RZ ;  /* 0x0000777202107816 */ /* 0x001fca00000000ff */
[----:B------:R0:W-:Y:S02]  /*a5150*/  @P2 STG.E.U8 desc[UR40][R20.64], R16 ;  /* 0x0000001014002986 */ /* 0x0001e4000c101128 */
[----:B0-----:R-:W-:Y:S02]  /*a5160*/  PRMT R16, R2, 0x7773, RZ ;  /* 0x0000777302107816 */ /* 0x001fe400000000ff */
[----:B------:R-:W3:Y:S04]  /*a5170*/  LDL.LU.64 R20, [R1+0x7e0] ;  /* 0x0007e00001147983 */ /* 0x000ee80000300a00 */
[----:B------:R0:W-:Y:S04]  /*a5180*/  @P3 STG.E.U8 desc[UR40][R22.64], R16 ;  /* 0x0000001016003986 */ /* 0x0001e8000c101128 */
[----:B0-----:R-:W4:Y:S04]  /*a5190*/  LDL.LU.64 R22, [R1+0x7d8] ;  /* 0x0007d80001167983 */ /* 0x001f280000300a00 */
[----:B------:R-:W2:Y:S01]  /*a51a0*/  LDL.LU R14, [R1+0x14] ;  /* 0x00001400010e7983 */ /* 0x000ea20000300800 */
[----:B------:R-:W-:-:S02]  /*a51b0*/  LOP3.LUT P5, RZ, R7, 0x100, RZ, 0xc0, !PT ;  /* 0x0000010007ff7812 */ /* 0x000fc400078ac0ff */
[C---:B------:R-:W-:Y:S02]  /*a51c0*/  LOP3.LUT P6, RZ, R7.reuse, 0x200, RZ, 0xc0, !PT ;  /* 0x0000020007ff7812 */ /* 0x040fe400078cc0ff */
[C---:B------:R-:W-:Y:S02]  /*a51d0*/  LOP3.LUT P0, RZ, R7.reuse, 0x400, RZ, 0xc0, !PT ;  /* 0x0000040007ff7812 */ /* 0x040fe4000780c0ff */
[C---:B------:R-:W-:Y:S02]  /*a51e0*/  LOP3.LUT P1, RZ, R7.reuse, 0x800, RZ, 0xc0, !PT ;  /* 0x0000080007ff7812 */ /* 0x040fe4000782c0ff */
[C---:B------:R-:W-:Y:S02]  /*a51f0*/  LOP3.LUT P2, RZ, R7.reuse, 0x1000, RZ, 0xc0, !PT ;  /* 0x0000100007ff7812 */ /* 0x040fe4000784c0ff */
[----:B------:R-:W-:Y:S01]  /*a5200*/  LOP3.LUT P3, RZ, R7, 0x2000, RZ, 0xc0, !PT ;  /* 0x0000200007ff7812 */ /* 0x000fe2000786c0ff */
[----:B--2---:R0:W-:Y:S04]  /*a5210*/  STL [R1+0x2748], R14 ;  /* 0x0027480e01007387 */ /* 0x0041e80000100800 */
[----:B0-----:R-:W2:Y:S04]  /*a5220*/  LDL.LU R14, [R1+0x28] ;  /* 0x00002800010e7983 */ /* 0x001ea80000300800 */
[----:B------:R0:W-:Y:S04]  /*a5230*/  STL.64 [R1+0x2738], R6 ;  /* 0x0027380601007387 */ /* 0x0001e80000100a00 */
[----:B0-----:R-:W2:Y:S04]  /*a5240*/  LDL.LU.64 R6, [R1+0x7c0] ;  /* 0x0007c00001067983 */ /* 0x001ea80000300a00 */
[----:B--2---:R0:W-:Y:S04]  /*a5250*/  STL.64 [R1+0x2740], R6 ;  /* 0x0027400601007387 */ /* 0x0041e80000100a00 */
[----:B0-----:R-:W2:Y:S01]  /*a5260*/  LDL.LU.64 R6, [R1+0x7c8] ;  /* 0x0007c80001067983 */ /* 0x001ea20000300a00 */
[----:B------:R-:W-:-:S05]  /*a5270*/  PRMT R16, R0, 0x7772, RZ ;  /* 0x0000777200107816 */ /* 0x000fca00000000ff */
[----:B------:R0:W-:Y:S01]  /*a5280*/  @P4 STG.E.U8 desc[UR40][R10.64], R16 ;  /* 0x000000100a004986 */ /* 0x0001e2000c101128 */
[----:B------:R-:W-:Y:S02]  /*a5290*/  LOP3.LUT P4, RZ, R17, 0x80000, RZ, 0xc0, !PT ;  /* 0x0008000011ff7812 */ /* 0x000fe4000788c0ff */
[----:B0-----:R-:W-:-:S11]  /*a52a0*/  PRMT R16, R0, 0x7773, RZ ;  /* 0x0000777300107816 */ /* 0x001fd600000000ff */
[----:B------:R-:W-:Y:S01]  /*a52b0*/  @P4 STG.E.U8 desc[UR40][R8.64], R16 ;  /* 0x0000001008004986 */ /* 0x000fe2000c101128 */
[----:B------:R-:W-:-:S03]  /*a52c0*/  LOP3.LUT P4, RZ, R17, 0x40000, RZ, 0xc0, !PT ;  /* 0x0004000011ff7812 */ /* 0x000fc6000788c0ff */
[----:B--2---:R0:W-:Y:S04]  /*a52d0*/  STL.64 [R1+0x2750], R6 ;  /* 0x0027500601007387 */ /* 0x0041e80000100a00 */
[----:B0-----:R-:W2:Y:S01]  /*a52e0*/  LDL.LU.64 R6, [R1+0x7d0] ;  /* 0x0007d00001067983 */ /* 0x001ea20000300a00 */
[----:B------:R-:W-:-:S03]  /*a52f0*/  PRMT R16, R29, 0x7772, RZ ;  /* 0x000077721d107816 */ /* 0x000fc600000000ff */
[----:B------:R-:W2:Y:S04]  /*a5300*/  LDL.LU R15, [R1+0x18] ;  /* 0x00001800010f7983 */ /* 0x000ea80000300800 */
[----:B---3--:R0:W-:Y:S01]  /*a5310*/  @P4 STG.E.U8 desc[UR40][R20.64], R16 ;  /* 0x0000001014004986 */ /* 0x0081e2000c101128 */
[----:B------:R-:W-:-:S03]  /*a5320*/  LOP3.LUT P4, RZ, R17, 0x20000, RZ, 0xc0, !PT ;  /* 0x0002000011ff7812 */ /* 0x000fc6000788c0ff */
[----:B------:R-:W3:Y:S04]  /*a5330*/  LDL.LU.64 R18, [R1+0x7b8] ;  /* 0x0007b80001127983 */ /* 0x000ee80000300a00 */
[----:B------:R-:W3:Y:S01]  /*a5340*/  LDL.LU.64 R4, [R1+0x7b0] ;  /* 0x0007b00001047983 */ /* 0x000ee20000300a00 */
[----:B0-----:R-:W-:-:S03]  /*a5350*/  PRMT R16, R29, 0x7773, RZ ;  /* 0x000077731d107816 */ /* 0x001fc600000000ff */
[----:B------:R-:W3:Y:S04]  /*a5360*/  LDL R0, [R1+0x10] ;  /* 0x0000100001007983 */ /* 0x000ee80000100800 */
[----:B----4-:R0:W-:Y:S01]  /*a5370*/  @P4 STG.E.U8 desc[UR40][R22.64], R16 ;  /* 0x0000001016004986 */ /* 0x0101e2000c101128 */
[----:B------:R-:W-:-:S03]  /*a5380*/  LOP3.LUT P4, RZ, R17, 0x10000, RZ, 0xc0, !PT ;  /* 0x0001000011ff7812 */ /* 0x000fc6000788c0ff */
[----:B------:R-:W4:Y:S04]  /*a5390*/  LDL.LU.64 R12, [R1+0x7a8] ;  /* 0x0007a800010c7983 */ /* 0x000f280000300a00 */
[----:B------:R-:W3:Y:S01]  /*a53a0*/  LDL.LU.64 R10, [R1+0x7a0] ;  /* 0x0007a000010a7983 */ /* 0x000ee20000300a00 */
[----:B0-----:R-:W-:-:S03]  /*a53b0*/  PRMT R16, R14, 0x7772, RZ ;  /* 0x000077720e107816 */ /* 0x001fc600000000ff */
[----:B------:R-:W3:Y:S04]  /*a53c0*/  LDL.LU R2, [R1+0x1c] ;  /* 0x00001c0001027983 */ /* 0x000ee80000300800 */
[----:B------:R-:W3:Y:S04]  /*a53d0*/  LDL.LU.64 R8, [R1+0x798] ;  /* 0x0007980001087983 */ /* 0x000ee80000300a00 */
[----:B------:R-:W3:Y:S04]  /*a53e0*/  LDL.LU.64 R20, [R1+0x790] ;  /* 0x0007900001147983 */ /* 0x000ee80000300a00 */
[----:B------:R-:W3:Y:S04]  /*a53f0*/  LDL.LU.64 R28, [R1+0x788] ;  /* 0x00078800011c7983 */ /* 0x000ee80000300a00 */
[----:B------:R-:W3:Y:S04]  /*a5400*/  LDL.LU.64 R22, [R1+0x780] ;  /* 0x0007800001167983 */ /* 0x000ee80000300a00 */
[----:B--2---:R0:W-:Y:S04]  /*a5410*/  @P4 STG.E.U8 desc[UR40][R6.64], R16 ;  /* 0x0000001006004986 */ /* 0x0041e8000c101128 */
[----:B0-----:R-:W2:Y:S01]  /*a5420*/  LDL.LU.64 R6, [R1+0x2750] ;  /* 0x0027500001067983 */ /* 0x001ea20000300a00 */
[----:B------:R-:W-:-:S02]  /*a5430*/  LOP3.LUT P4, RZ, R17, 0x8000, RZ, 0xc0, !PT ;  /* 0x0000800011ff7812 */ /* 0x000fc4000788c0ff */
[----:B------:R-:W-:Y:S02]  /*a5440*/  PRMT R16, R14, 0x7773, RZ ;  /* 0x000077730e107816 */ /* 0x000fe400000000ff */
[----:B------:R-:W3:Y:S09]  /*a5450*/  LDL.LU R14, [R1+0x2748] ;  /* 0x00274800010e7983 */ /* 0x000ef20000300800 */
[----:B--2---:R0:W-:Y:S04]  /*a5460*/  @P4 STG.E.U8 desc[UR40][R6.64], R16 ;  /* 0x0000001006004986 */ /* 0x0041e8000c101128 */
[----:B0-----:R-:W2:Y:S01]  /*a5470*/  LDL.LU.64 R6, [R1+0x2740] ;  /* 0x0027400001067983 */ /* 0x001ea20000300a00 */
[----:B------:R-:W-:-:S02]  /*a5480*/  LOP3.LUT P4, RZ, R17, 0x4000, RZ, 0xc0, !PT ;  /* 0x0000400011ff7812 */ /* 0x000fc4000788c0ff */
[----:B------:R-:W-:-:S11]  /*a5490*/  PRMT R16, R3, 0x7772, RZ ;  /* 0x0000777203107816 */ /* 0x000fd600000000ff */
[----:B--2---:R0:W-:Y:S04]  /*a54a0*/  @P4 STG.E.U8 desc[UR40][R6.64], R16 ;  /* 0x0000001006004986 */ /* 0x0041e8000c101128 */
[----:B0-----:R-:W2:Y:S01]  /*a54b0*/  LDL.LU.64 R6, [R1+0x2738] ;  /* 0x0027380001067983 */ /* 0x001ea20000300a00 */
[----:B------:R-:W-:Y:S02]  /*a54c0*/  LOP3.LUT P4, RZ, R17, 0x2000, RZ, 0xc0, !PT ;  /* 0x0000200011ff7812 */ /* 0x000fe4000788c0ff */
[----:B------:R-:W-:-:S11]  /*a54d0*/  PRMT R16, R3, 0x7773, RZ ;  /* 0x0000777303107816 */ /* 0x000fd600000000ff */
[----:B---3--:R0:W-:Y:S01]  /*a54e0*/  @P4 STG.E.U8 desc[UR40][R18.64], R16 ;  /* 0x0000001012004986 */ /* 0x0081e2000c101128 */
[----:B------:R-:W-:Y:S02]  /*a54f0*/  LOP3.LUT P4, RZ, R17, 0x1000, RZ, 0xc0, !PT ;  /* 0x0000100011ff7812 */ /* 0x000fe4000788c0ff */
[----:B0-----:R-:W-:-:S11]  /*a5500*/  PRMT R16, R0, 0x7770, RZ ;  /* 0x0000777000107816 */ /* 0x001fd600000000ff */
[----:B------:R0:W-:Y:S02]  /*a5510*/  @P4 STG.E.U8 desc[UR40][R4.64], R16 ;  /* 0x0000001004004986 */ /* 0x0001e4000c101128 */
[----:B0-----:R-:W-:-:S05]  /*a5520*/  PRMT R16, R0, 0x7771, RZ ;  /* 0x0000777100107816 */ /* 0x001fca00000000ff */
[----:B----4-:R0:W-:Y:S02]  /*a5530*/  @P5 STG.E.U8 desc[UR40][R12.64], R16 ;  /* 0x000000100c005986 */ /* 0x0101e4000c101128 */
[----:B0-----:R-:W-:-:S05]  /*a5540*/  PRMT R16, R14, 0x7770, RZ ;  /* 0x000077700e107816 */ /* 0x001fca00000000ff */
[----:B------:R0:W-:Y:S02]  /*a5550*/  @P6 STG.E.U8 desc[UR40][R10.64], R16 ;  /* 0x000000100a006986 */ /* 0x0001e4000c101128 */
[----:B0-----:R-:W-:-:S05]  /*a5560*/  PRMT R16, R14, 0x7771, RZ ;  /* 0x000077710e107816 */ /* 0x001fca00000000ff */
[----:B------:R0:W-:Y:S02]  /*a5570*/  @P0 STG.E.U8 desc[UR40][R8.64], R16 ;  /* 0x0000001008000986 */ /* 0x0001e4000c101128 */
[----:B0-----:R-:W-:-:S05]  /*a5580*/  PRMT R16, R15, 0x7770, RZ ;  /* 0x000077700f107816 */ /* 0x001fca00000000ff */
[----:B------:R0:W-:Y:S02]  /*a5590*/  @P1 STG.E.U8 desc[UR40][R20.64], R16 ;  /* 0x0000001014001986 */ /* 0x0001e4000c101128 */
[----:B0-----:R-:W-:Y:S02]  /*a55a0*/  PRMT R16, R15, 0x7771, RZ ;  /* 0x000077710f107816 */ /* 0x001fe400000000ff */
[----:B------:R-:W-:Y:S04]  /*a55b0*/  STL.64 [R1+0x2718], R14 ;  /* 0x0027180e01007387 */ /* 0x000fe80000100a00 */
[----:B------:R0:W-:Y:S04]  /*a55c0*/  @P2 STG.E.U8 desc[UR40][R28.64], R16 ;  /* 0x000000101c002986 */ /* 0x0001e8000c101128 */
[----:B------:R-:W3:Y:S01]  /*a55d0*/  LDL.LU.64 R20, [R1+0x778] ;  /* 0x0007780001147983 */ /* 0x000ee20000300a00 */
[----:B0-----:R-:W-:-:S03]  /*a55e0*/  PRMT R16, R2, 0x7770, RZ ;  /* 0x0000777002107816 */ /* 0x001fc600000000ff */
[----:B------:R-:W4:Y:S04]  /*a55f0*/  LDL.LU.64 R28, [R1+0x770] ;  /* 0x00077000011c7983 */ /* 0x000f280000300a00 */
[----:B------:R0:W-:Y:S04]  /*a5600*/  @P3 STG.E.U8 desc[UR40][R22.64], R16 ;  /* 0x0000001016003986 */ /* 0x0001e8000c101128 */
[----:B0-----:R-:W4:Y:S04]  /*a5610*/  LDL.LU.64 R22, [R1+0x768] ;  /* 0x0007680001167983 */ /* 0x001f280000300a00 */
[----:B------:R-:W4:Y:S04]  /*a5620*/  LDL.LU.64 R12, [R1+0x760] ;  /* 0x00076000010c7983 */ /* 0x000f280000300a00 */
[----:B------:R-:W4:Y:S04]  /*a5630*/  LDL.LU.64 R8, [R1+0x758] ;  /* 0x0007580001087983 */ /* 0x000f280000300a00 */
[----:B------:R-:W4:Y:S01]  /*a5640*/  LDL.LU R3, [R1+0xa0] ;  /* 0x0000a00001037983 */ /* 0x000f220000300800 */
[----:B------:R-:W-:-:S02]  /*a5650*/  LOP3.LUT R17, R17, 0xffffffef, RZ, 0xc0, !PT ;  /* 0xffffffef11117812 */ /* 0x000fc400078ec0ff */
[----:B------:R-:W-:Y:S01]  /*a5660*/  PRMT R16, R2, 0x7771, RZ ;  /* 0x0000777102107816 */ /* 0x000fe200000000ff */
[----:B------:R-:W4:Y:S04]  /*a5670*/  LDL.LU R10, [R1+0xa4] ;  /* 0x0000a400010a7983 */ /* 0x000f280000300800 */
[----:B------:R-:W4:Y:S04]  /*a5680*/  LDL.LU R11, [R1+0xa8] ;  /* 0x0000a800010b7983 */ /* 0x000f280000300800 */
[----:B------:R-:W4:Y:S01]  /*a5690*/  LDL.LU R0, [R1+0xac] ;  /* 0x0000ac0001007983 */ /* 0x000f220000300800 */
        /* <DEDUP_REMOVED lines=16> */
[----:B------:R-:W-:-:S09]  /*a57a0*/  LOP3.LUT P0, RZ, R7, 0x4000, RZ, 0xc0, !PT ;  /* 0x0000400007ff7812 */ /* 0x000fd2000780c0ff */
[----:B------:R-:W-:Y:S02]  /*a57b0*/  @P4 LOP3.LUT R17, R17, 0x200, RZ, 0xfc, !PT ;  /* 0x0000020011114812 */ /* 0x000fe400078efcff */
[C---:B------:R-:W-:Y:S02]  /*a57c0*/  LOP3.LUT P4, RZ, R7.reuse, 0x100000, RZ, 0xc0, !PT ;  /* 0x0010000007ff7812 */ /* 0x040fe4000788c0ff */
[----:B------:R-:W-:Y:S02]  /*a57d0*/  LOP3.LUT P1, RZ, R7, 0x8000, RZ, 0xc0, !PT ;  /* 0x0000800007ff7812 */ /* 0x000fe4000782c0ff */
[----:B------:R-:W-:Y:S02]  /*a57e0*/  LOP3.LUT R17, R17, 0xfffffbff, RZ, 0xc0, !PT ;  /* 0xfffffbff11117812 */ /* 0x000fe400078ec0ff */
[----:B------:R-:W-:-:S07]  /*a57f0*/  LOP3.LUT P2, RZ, R7, 0x10000, RZ, 0xc0, !PT ;  /* 0x0001000007ff7812 */ /* 0x000fce000784c0ff */
[----:B------:R-:W-:Y:S02]  /*a5800*/  @P4 LOP3.LUT R17, R17, 0x400, RZ, 0xfc, !PT ;  /* 0x0000040011114812 */ /* 0x000fe400078efcff */
[----:B------:R-:W-:Y:S02]  /*a5810*/  LOP3.LUT P4, RZ, R7, 0x80000, RZ, 0xc0, !PT ;  /* 0x0008000007ff7812 */ /* 0x000fe4000788c0ff */
[----:B------:R-:W-:Y:S01]  /*a5820*/  LOP3.LUT R17, R17, 0xfffff7ff, RZ, 0xc0, !PT ;  /* 0xfffff7ff11117812 */ /* 0x000fe200078ec0ff */
[----:B---3--:R0:W-:Y:S10]  /*a5830*/  @P0 STG.E.U8 desc[UR40][R20.64], R16 ;  /* 0x0000001014000986 */ /* 0x0081f4000c101128 */
[----:B------:R-:W-:-:S02]  /*a5840*/  @P4 LOP3.LUT R17, R17, 0x800, RZ, 0xfc, !PT ;  /* 0x0000080011114812 */ /* 0x000fc400078efcff */
[C---:B------:R-:W-:Y:S02]  /*a5850*/  LOP3.LUT P3, RZ, R7.reuse, 0x20000, RZ, 0xc0, !PT ;  /* 0x0002000007ff7812 */ /* 0x040fe4000786c0ff */
[C---:B------:R-:W-:Y:S02]  /*a5860*/  LOP3.LUT P4, RZ, R7.reuse, 0x40000, RZ, 0xc0, !PT ;  /* 0x0004000007ff7812 */ /* 0x040fe4000788c0ff */
[C---:B------:R-:W-:Y:S01]  /*a5870*/  LOP3.LUT P5, RZ, R7.reuse, 0x8000000, RZ, 0xc0, !PT ;  /* 0x0800000007ff7812 */ /* 0x040fe200078ac0ff */
[----:B0-----:R-:W2:Y:S01]  /*a5880*/  LDL.LU.64 R20, [R1+0x750] ;  /* 0x0007500001147983 */ /* 0x001ea20000300a00 */
[C---:B------:R-:W-:Y:S02]  /*a5890*/  LOP3.LUT P6, RZ, R7.reuse, 0x10000000, RZ, 0xc0, !PT ;  /* 0x1000000007ff7812 */ /* 0x040fe400078cc0ff */
[----:B------:R-:W-:Y:S02]  /*a58a0*/  LOP3.LUT P0, RZ, R7, 0x20000000, RZ, 0xc0, !PT ;  /* 0x2000000007ff7812 */ /* 0x000fe4000780c0ff */
[----:B----4-:R-:W-:-:S05]  /*a58b0*/  PRMT R16, R3, 0x7770, RZ ;  /* 0x0000777003107816 */ /* 0x010fca00000000ff */
[----:B------:R0:W-:Y:S01]  /*a58c0*/  @P1 STG.E.U8 desc[UR40][R28.64], R16 ;  /* 0x000000101c001986 */ /* 0x0001e2000c101128 */
[----:B------:R-:W-:Y:S02]  /*a58d0*/  LOP3.LUT P1, RZ, R7, 0x40000000, RZ, 0xc0, !PT ;  /* 0x4000000007ff7812 */ /* 0x000fe4000782c0ff */
[----:B0-----:R-:W-:Y:S01]  /*a58e0*/  PRMT R16, R3, 0x7771, RZ ;  /* 0x0000777103107816 */ /* 0x001fe200000000ff */
[----:B------:R-:W3:Y:S04]  /*a58f0*/  LDL.LU.64 R28, [R1+0x748] ;  /* 0x00074800011c7983 */ /* 0x000ee80000300a00 */
[----:B------:R-:W-:Y:S04]  /*a5900*/  STL.64 [R1+0x2710], R2 ;  /* 0x0027100201007387 */ /* 0x000fe80000100a00 */
[----:B------:R0:W-:Y:S01]  /*a5910*/  @P2 STG.E.U8 desc[UR40][R22.64], R16 ;  /* 0x0000001016002986 */ /* 0x0001e2000c101128 */
[----:B------:R-:W-:-:S03]  /*a5920*/  LOP3.LUT P2, RZ, R7, 0x80000000, RZ, 0xc0, !PT ;  /* 0x8000000007ff7812 */ /* 0x000fc6000784c0ff */
[----:B0-----:R-:W4:Y:S04]  /*a5930*/  LDL.LU.64 R22, [R1+0x740] ;  /* 0x0007400001167983 */ /* 0x001f280000300a00 */
[----:B------:R0:W-:Y:S04]  /*a5940*/  STL [R1+0x2720], R7 ;  /* 0x0027200701007387 */ /* 0x0001e80000100800 */
[----:B0-----:R-:W2:Y:S04]  /*a5950*/  LDL.LU R7, [R1+0x10] ;  /* 0x0000100001077983 */ /* 0x001ea80000300800 */
[----:B------:R-:W2:Y:S04]  /*a5960*/  LDL.LU.64 R14, [R1+0x728] ;  /* 0x00072800010e7983 */ /* 0x000ea80000300a00 */
[----:B--2---:R0:W-:Y:S04]  /*a5970*/  STL.64 [R1+0x2728], R14 ;  /* 0x0027280e01007387 */ /* 0x0041e80000100a00 */
[----:B0-----:R-:W2:Y:S01]  /*a5980*/  LDL.LU.64 R14, [R1+0x730] ;  /* 0x00073000010e7983 */ /* 0x001ea20000300a00 */
[----:B------:R-:W-:-:S05]  /*a5990*/  PRMT R16, R10, 0x7770, RZ ;  /* 0x000077700a107816 */ /* 0x000fca00000000ff */
[----:B------:R0:W-:Y:S02]  /*a59a0*/  @P3 STG.E.U8 desc[UR40][R12.64], R16 ;  /* 0x000000100c003986 */ /* 0x0001e4000c101128 */
[----:B0-----:R-:W-:-:S05]  /*a59b0*/  PRMT R16, R10, 0x7771, RZ ;  /* 0x000077710a107816 */ /* 0x001fca00000000ff */
[----:B------:R0:W-:Y:S01]  /*a59c0*/  @P4 STG.E.U8 desc[UR40][R8.64], R16 ;  /* 0x0000001008004986 */ /* 0x0001e2000c101128 */
[----:B------:R-:W-:Y:S02]  /*a59d0*/  LOP3.LUT P4, RZ, R17, 0x800, RZ, 0xc0, !PT ;  /* 0x0000080011ff7812 */ /* 0x000fe4000788c0ff */
[----:B0-----:R-:W-:-:S11]  /*a59e0*/  PRMT R16, R11, 0x7770, RZ ;  /* 0x000077700b107816 */ /* 0x001fd600000000ff */
[----:B------:R-:W-:Y:S04]  /*a59f0*/  @P4 STG.E.U8 desc[UR40][R20.64], R16 ;  /* 0x0000001014004986 */ /* 0x000fe8000c101128 */
[----:B--2---:R0:W-:Y:S04]  /*a5a00*/  STL.64 [R1+0x2730], R14 ;  /* 0x0027300e01007387 */ /* 0x0041e80000100a00 */
[----:B0-----:R-:W2:Y:S01]  /*a5a10*/  LDL.LU.64 R14, [R1+0x738] ;  /* 0x00073800010e7983 */ /* 0x001ea20000300a00 */
[----:B------:R-:W-:Y:S02]  /*a5a20*/  LOP3.LUT P4, RZ, R17, 0x400, RZ, 0xc0, !PT ;  /* 0x0000040011ff7812 */ /* 0x000fe4000788c0ff */
[----:B------:R-:W-:Y:S01]  /*a5a30*/  PRMT R16, R11, 0x7771, RZ ;  /* 0x000077710b107816 */ /* 0x000fe200000000ff */
[----:B------:R-:W2:Y:S04]  /*a5a40*/  LDL.LU.64 R2, [R1+0x720] ;  /* 0x0007200001027983 */ /* 0x000ea80000300a00 */
[----:B------:R-:W2:Y:S04]  /*a5a50*/  LDL.LU.64 R4, [R1+0x718] ;  /* 0x0007180001047983 */ /* 0x000ea80000300a00 */
[----:B------:R-:W2:Y:S04]  /*a5a60*/  LDL.LU.64 R18, [R1+0x710] ;  /* 0x0007100001127983 */ /* 0x000ea80000300a00 */
[----:B---3--:R0:W-:Y:S01]  /*a5a70*/  @P4 STG.E.U8 desc[UR40][R28.64], R16 ;  /* 0x000000101c004986 */ /* 0x0081e2000c101128 */
[----:B------:R-:W-:-:S03]  /*a5a80*/  LOP3.LUT P4, RZ, R17, 0x200, RZ, 0xc0, !PT ;  /* 0x0000020011ff7812 */ /* 0x000fc6000788c0ff */
[----:B------:R-:W3:Y:S04]  /*a5a90*/  LDL.LU.64 R12, [R1+0x708] ;  /* 0x00070800010c7983 */ /* 0x000ee80000300a00 */
[----:B------:R-:W3:Y:S01]  /*a5aa0*/  LDL.LU.64 R8, [R1+0x700] ;  /* 0x0007000001087983 */ /* 0x000ee20000300a00 */
[----:B0-----:R-:W-:-:S03]  /*a5ab0*/  PRMT R16, R0, 0x7770, RZ ;  /* 0x0000777000107816 */ /* 0x001fc600000000ff */
[----:B------:R-:W3:Y:S04]  /*a5ac0*/  LDL.LU.64 R20, [R1+0x6f8] ;  /* 0x0006f80001147983 */ /* 0x000ee80000300a00 */
[----:B----4-:R0:W-:Y:S01]  /*a5ad0*/  @P4 STG.E.U8 desc[UR40][R22.64], R16 ;  /* 0x0000001016004986 */ /* 0x0101e2000c101128 */
[----:B------:R-:W-:-:S03]  /*a5ae0*/  LOP3.LUT P4, RZ, R17, 0x100, RZ, 0xc0, !PT ;  /* 0x0000010011ff7812 */ /* 0x000fc6000788c0ff */
[----:B------:R-:W4:Y:S01]  /*a5af0*/  LDL.LU.64 R28, [R1+0x6f0] ;  /* 0x0006f000011c7983 */ /* 0x000f220000300a00 */
[----:B0-----:R-:W-:-:S03]  /*a5b00*/  PRMT R16, R0, 0x7771, RZ ;  /* 0x0000777100107816 */ /* 0x001fc600000000ff */
[----:B------:R-:W3:Y:S06]  /*a5b10*/  LDL.LU.64 R22, [R1+0x6e8] ;  /* 0x0006e80001167983 */ /* 0x000eec0000300a00 */
        /* <DEDUP_REMOVED lines=8> */
[----:B------:R-:W3:Y:S09]  /*a5ba0*/  LDL.LU R7, [R1+0x2720] ;  /* 0x0027200001077983 */ /* 0x000ef20000300800 */
[----:B--2---:R0:W-:Y:S04]  /*a5bb0*/  @P4 STG.E.U8 desc[UR40][R14.64], R16 ;  /* 0x000000100e004986 */ /* 0x0041e8000c101128 */
[----:B0-----:R-:W2:Y:S01]  /*a5bc0*/  LDL.LU.64 R14, [R1+0x2718] ;  /* 0x00271800010e7983 */ /* 0x001ea20000300a00 */
[----:B------:R-:W-:-:S02]  /*a5bd0*/  LOP3.LUT P4, RZ, R17, 0x20, RZ, 0xc0, !PT ;  /* 0x0000002011ff7812 */ /* 0x000fc4000788c0ff */
[----:B--2---:R-:W-:-:S11]  /*a5be0*/  PRMT R16, R14, 0x7772, RZ ;  /* 0x000077720e107816 */ /* 0x004fd600000000ff */
[----:B------:R0:W-:Y:S04]  /*a5bf0*/  @P4 STG.E.U8 desc[UR40][R2.64], R16 ;  /* 0x0000001002004986 */ /* 0x0001e8000c101128 */
[----:B0-----:R-:W2:Y:S01]  /*a5c00*/  LDL.LU.64 R2, [R1+0x2710] ;  /* 0x0027100001027983 */ /* 0x001ea20000300a00 */
[----:B------:R-:W-:Y:S02]  /*a5c10*/  LOP3.LUT P4, RZ, R17, 0x10, RZ, 0xc0, !PT ;  /* 0x0000001011ff7812 */ /* 0x000fe4000788c0ff */
[----:B------:R-:W-:-:S11]  /*a5c20*/  PRMT R16, R14, 0x7773, RZ ;  /* 0x000077730e107816 */ /* 0x000fd600000000ff */
[----:B------:R0:W-:Y:S02]  /*a5c30*/  @P4 STG.E.U8 desc[UR40][R4.64], R16 ;  /* 0x0000001004004986 */ /* 0x0001e4000c101128 */
[C---:B0-----:R-:W-:Y:S02]  /*a5c40*/  PRMT R16, R15.reuse, 0x7772, RZ ;  /* 0x000077720f107816 */ /* 0x041fe400000000ff */
[----:B------:R-:W4:Y:S04]  /*a5c50*/  LDL.LU R5, [R1+0x2708] ;  /* 0x0027080001057983 */ /* 0x000f280000300800 */
[----:B------:R0:W-:Y:S02]  /*a5c60*/  @P5 STG.E.U8 desc[UR40][R18.64], R16 ;  /* 0x0000001012005986 */ /* 0x0001e4000c101128 */
[----:B0-----:R-:W-:-:S05]  /*a5c70*/  PRMT R16, R15, 0x7773, RZ ;  /* 0x000077730f107816 */ /* 0x001fca00000000ff */
[----:B---3--:R2:W-:Y:S02]  /*a5c80*/  @P6 STG.E.U8 desc[UR40][R12.64], R16 ;  /* 0x000000100c006986 */ /* 0x0085e4000c101128 */
[----:B--2---:R-:W-:-:S05]  /*a5c90*/  PRMT R16, R2, 0x7772, RZ ;  /* 0x0000777202107816 */ /* 0x004fca00000000ff */
[----:B------:R0:W-:Y:S02]  /*a5ca0*/  @P0 STG.E.U8 desc[UR40][R8.64], R16 ;  /* 0x0000001008000986 */ /* 0x0001e4000c101128 */
[----:B0-----:R-:W-:Y:S02]  /*a5cb0*/  PRMT R16, R2, 0x7773, RZ ;  /* 0x0000777302107816 */ /* 0x001fe400000000ff */
[----:B------:R-:W2:Y:S04]  /*a5cc0*/  LDL.LU.64 R8, [R1+0x6e0] ;  /* 0x0006e00001087983 */ /* 0x000ea80000300a00 */
[----:B------:R0:W-:Y:S02]  /*a5cd0*/  @P1 STG.E.U8 desc[UR40][R20.64], R16 ;  /* 0x0000001014001986 */ /* 0x0001e4000c101128 */
[----:B0-----:R-:W-:-:S05]  /*a5ce0*/  PRMT R16, R3, 0x7772, RZ ;  /* 0x0000777203107816 */ /* 0x001fca00000000ff */
[----:B----4-:R0:W-:Y:S02]  /*a5cf0*/  @P2 STG.E.U8 desc[UR40][R28.64], R16 ;  /* 0x000000101c002986 */ /* 0x0101e4000c101128 */
[----:B0-----:R-:W-:Y:S02]  /*a5d00*/  PRMT R16, R3, 0x7773, RZ ;  /* 0x0000777303107816 */ /* 0x001fe400000000ff */
[----:B------:R-:W3:Y:S01]  /*a5d10*/  LDL.LU.64 R2, [R1+0x6d8] ;  /* 0x0006d80001027983 */ /* 0x000ee20000300a00 */
[C---:B------:R-:W-:Y:S02]  /*a5d20*/  LOP3.LUT P3, RZ, R6.reuse, 0x1, RZ, 0xc0, !PT ;  /* 0x0000000106ff7812 */ /* 0x040fe4000786c0ff */
[C---:B------:R-:W-:Y:S01]  /*a5d30*/  LOP3.LUT P0, RZ, R6.reuse, 0x2, RZ, 0xc0, !PT ;  /* 0x0000000206ff7812 */ /* 0x040fe2000780c0ff */
[----:B------:R-:W4:Y:S01]  /*a5d40*/  LDL.LU.64 R12, [R1+0x6d0] ;  /* 0x0006d000010c7983 */ /* 0x000f220000300a00 */
[----:B------:R-:W-:-:S09]  /*a5d50*/  LOP3.LUT P1, RZ, R6, 0x4, RZ, 0xc0, !PT ;  /* 0x0000000406ff7812 */ /* 0x000fd2000782c0ff */
[----:B------:R0:W-:Y:S02]  /*a5d60*/  @P3 STG.E.U8 desc[UR40][R22.64], R16 ;  /* 0x0000001016003986 */ /* 0x0001e4000c101128 */
[C---:B0-----:R-:W-:Y:S02]  /*a5d70*/  PRMT R16, R10.reuse, 0x7772, RZ ;  /* 0x000077720a107816 */ /* 0x041fe400000000ff */
[----:B------:R-:W4:Y:S04]  /*a5d80*/  LDL.LU.64 R22, [R1+0x6c8] ;  /* 0x0006c80001167983 */ /* 0x000f280000300a00 */
[----:B------:R-:W4:Y:S04]  /*a5d90*/  LDL.LU.64 R20, [R1+0x6c0] ;  /* 0x0006c00001147983 */ /* 0x000f280000300a00 */
[----:B------:R-:W4:Y:S04]  /*a5da0*/  LDL.LU R28, [R1+0x90] ;  /* 0x00009000011c7983 */ /* 0x000f280000300800 */
[----:B------:R-:W4:Y:S04]  /*a5db0*/  LDL.LU R29, [R1+0x94] ;  /* 0x00009400011d7983 */ /* 0x000f280000300800 */
[----:B--2---:R0:W-:Y:S02]  /*a5dc0*/  @P0 STG.E.U8 desc[UR40][R8.64], R16 ;  /* 0x0000001008000986 */ /* 0x0041e4000c101128 */
[----:B0-----:R-:W-:-:S02]  /*a5dd0*/  PRMT R16, R10, 0x7773, RZ ;  /* 0x000077730a107816 */ /* 0x001fc400000000ff */
[----:B------:R-:W2:Y:S04]  /*a5de0*/  LDL.LU.64 R8, [R1+0x6b8] ;  /* 0x0006b80001087983 */ /* 0x000ea80000300a00 */
[----:B---3--:R0:W-:Y:S04]  /*a5df0*/  @P1 STG.E.U8 desc[UR40][R2.64], R16 ;  /* 0x0000001002001986 */ /* 0x0081e8000c101128 */
[----:B0-----:R-:W3:Y:S04]  /*a5e00*/  LDL.LU.64 R2, [R1+0x6b0] ;  /* 0x0006b00001027983 */ /* 0x001ee80000300a00 */
[----:B------:R-:W2:Y:S01]  /*a5e10*/  LDL.LU R4, [R1+0x98] ;  /* 0x0000980001047983 */ /* 0x000ea20000300800 */
[----:B------:R-:W-:-:S02]  /*a5e20*/  LOP3.LUT P2, RZ, R6, 0x8, RZ, 0xc0, !PT ;  /* 0x0000000806ff7812 */ /* 0x000fc4000784c0ff */
[----:B------:R-:W-:Y:S02]  /*a5e30*/  LOP3.LUT P3, RZ, R6, 0x10, RZ, 0xc0, !PT ;  /* 0x0000001006ff7812 */ /* 0x000fe4000786c0ff */
[----:B------:R-:W-:-:S09]  /*a5e40*/  PRMT R16, R11, 0x7772, RZ ;  /* 0x000077720b107816 */ /* 0x000fd200000000ff */
[----:B----4-:R0:W-:Y:S02]  /*a5e50*/  @P2 STG.E.U8 desc[UR40][R12.64], R16 ;  /* 0x000000100c002986 */ /* 0x0101e4000c101128 */
[----:B0-----:R-:W-:-:S05]  /*a5e60*/  PRMT R16, R11, 0x7773, RZ ;  /* 0x000077730b107816 */ /* 0x001fca00000000ff */
[----:B------:R0:W-:Y:S01]  /*a5e70*/  @P3 STG.E.U8 desc[UR40][R22.64], R16 ;  /* 0x0000001016003986 */ /* 0x0001e2000c101128 */
        /* <DEDUP_REMOVED lines=9> */
[----:B------:R-:W-:Y:S01]  /*a5f10*/  LOP3.LUT P4, RZ, R6, 0x400, RZ, 0xc0, !PT ;  /* 0x0000040006ff7812 */ /* 0x000fe2000788c0ff */
[----:B--2---:R-:W-:Y:S04]  /*a5f20*/  STL.64 [R1+0x26f8], R4 ;  /* 0x0026f80401007387 */ /* 0x004fe80000100a00 */
[----:B0-----:R-:W2:Y:S04]  /*a5f30*/  LDL.LU.64 R22, [R1+0x6a8] ;  /* 0x0006a80001167983 */ /* 0x001ea80000300a00 */
[----:B------:R-:W4:Y:S01]  /*a5f40*/  LDL.LU R18, [R1+0x80] ;  /* 0x0000800001127983 */ /* 0x000f220000300800 */
[----:B------:R-:W-:-:S04]  /*a5f50*/  LOP3.LUT R7, R7, 0x7fffffff, RZ, 0xc0, !PT ;  /* 0x7fffffff07077812 */ /* 0x000fc800078ec0ff */
        /* <DEDUP_REMOVED lines=12> */
[----:B------:R-:W-:-:S09]  /*a6020*/  PRMT R16, R0, 0x7772, RZ ;  /* 0x0000777200107816 */ /* 0x000fd200000000ff */
[----:B------:R-:W-:Y:S02]  /*a6030*/  @P4 LOP3.LUT R17, R17, 0x8, RZ, 0xfc, !PT ;  /* 0x0000000811114812 */ /* 0x000fe400078efcff */
[C---:B------:R-:W-:Y:S02]  /*a6040*/  LOP3.LUT P4, RZ, R6.reuse, 0x20, RZ, 0xc0, !PT ;  /* 0x0000002006ff7812 */ /* 0x040fe4000788c0ff */
[C---:B------:R-:W-:Y:S02]  /*a6050*/  LOP3.LUT P5, RZ, R6.reuse, 0x4000, RZ, 0xc0, !PT ;  /* 0x0000400006ff7812 */ /* 0x040fe400078ac0ff */
[C---:B------:R-:W-:Y:S02]  /*a6060*/  LOP3.LUT P6, RZ, R6.reuse, 0x8000, RZ, 0xc0, !PT ;  /* 0x0000800006ff7812 */ /* 0x040fe400078cc0ff */
[C---:B------:R-:W-:Y:S02]  /*a6070*/  LOP3.LUT P0, RZ, R6.reuse, 0x10000, RZ, 0xc0, !PT ;  /* 0x0001000006ff7812 */ /* 0x040fe4000780c0ff */
[----:B------:R-:W-:-:S02]  /*a6080*/  LOP3.LUT P1, RZ, R6, 0x20000, RZ, 0xc0, !PT ;  /* 0x0002000006ff7812 */ /* 0x000fc4000782c0ff */
[C---:B------:R-:W-:Y:S02]  /*a6090*/  LOP3.LUT P2, RZ, R6.reuse, 0x40000, RZ, 0xc0, !PT ;  /* 0x0004000006ff7812 */ /* 0x040fe4000784c0ff */
[----:B------:R-:W-:Y:S01]  /*a60a0*/  LOP3.LUT P3, RZ, R6, 0x80000, RZ, 0xc0, !PT ;  /* 0x0008000006ff7812 */ /* 0x000fe2000786c0ff */
[----:B------:R-:W-:Y:S04]  /*a60b0*/  @P4 STG.E.U8 desc[UR40][R20.64], R16 ;  /* 0x0000001014004986 */ /* 0x000fe8000c101128 */
[----:B----4-:R-:W-:Y:S04]  /*a60c0*/  STL [R1+0x26e0], R18 ;  /* 0x0026e01201007387 */ /* 0x010fe80000100800 */
[----:B------:R0:W-:Y:S04]  /*a60d0*/  STL.64 [R1+0x2700], R6 ;  /* 0x0027000601007387 */ /* 0x0001e80000100a00 */
[----:B0-----:R-:W4:Y:S04]  /*a60e0*/  LDL.LU.64 R6, [R1+0x6a0] ;  /* 0x0006a00001067983 */ /* 0x001f280000300a00 */
[----:B------:R-:W2:Y:S04]  /*a60f0*/  LDL.LU.64 R4, [R1+0x698] ;  /* 0x0006980001047983 */ /* 0x000ea80000300a00 */
[----:B------:R-:W2:Y:S04]  /*a6100*/  LDL.LU R20, [R1+0x84] ;  /* 0x0000840001147983 */ /* 0x000ea80000300800 */
[----:B------:R-:W2:Y:S01]  /*a6110*/  LDL.LU.64 R18, [R1+0x680] ;  /* 0x0006800001127983 */ /* 0x000ea20000300a00 */
[----:B------:R-:W-:-:S02]  /*a6120*/  LOP3.LUT P4, RZ, R17, 0x8, RZ, 0xc0, !PT ;  /* 0x0000000811ff7812 */ /* 0x000fc4000788c0ff */
[----:B------:R-:W-:-:S11]  /*a6130*/  PRMT R16, R0, 0x7773, RZ ;  /* 0x0000777300107816 */ /* 0x000fd600000000ff */
[----:B------:R-:W-:Y:S01]  /*a6140*/  @P4 STG.E.U8 desc[UR40][R8.64], R16 ;  /* 0x0000001008004986 */ /* 0x000fe2000c101128 */
[----:B------:R-:W-:-:S03]  /*a6150*/  LOP3.LUT P4, RZ, R17, 0x4, RZ, 0xc0, !PT ;  /* 0x0000000411ff7812 */ /* 0x000fc6000788c0ff */
[----:B--2---:R0:W-:Y:S04]  /*a6160*/  STL.64 [R1+0x26e8], R18 ;  /* 0x0026e81201007387 */ /* 0x0041e80000100a00 */
[----:B0-----:R-:W2:Y:S01]  /*a6170*/  LDL.LU.64 R18, [R1+0x688] ;  /* 0x0006880001127983 */ /* 0x001ea20000300a00 */
[----:B------:R-:W-:-:S05]  /*a6180*/  PRMT R16, R28, 0x7770, RZ ;  /* 0x000077701c107816 */ /* 0x000fca00000000ff */
[----:B---3--:R0:W-:Y:S01]  /*a6190*/  @P4 STG.E.U8 desc[UR40][R2.64], R16 ;  /* 0x0000001002004986 */ /* 0x0081e2000c101128 */
[----:B------:R-:W-:Y:S02]  /*a61a0*/  LOP3.LUT P4, RZ, R17, 0x2, RZ, 0xc0, !PT ;  /* 0x0000000211ff7812 */ /* 0x000fe4000788c0ff */
[----:B0-----:R-:W-:-:S11]  /*a61b0*/  PRMT R16, R28, 0x7771, RZ ;  /* 0x000077711c107816 */ /* 0x001fd600000000ff */
[----:B------:R0:W-:Y:S01]  /*a61c0*/  @P4 STG.E.U8 desc[UR40][R22.64], R16 ;  /* 0x0000001016004986 */ /* 0x0001e2000c101128 */
[----:B------:R-:W-:Y:S02]  /*a61d0*/  LOP3.LUT P4, RZ, R17, 0x1, RZ, 0xc0, !PT ;  /* 0x0000000111ff7812 */ /* 0x000fe4000788c0ff */
[----:B0-----:R-:W-:-:S11]  /*a61e0*/  PRMT R16, R29, 0x7770, RZ ;  /* 0x000077701d107816 */ /* 0x001fd600000000ff */
[----:B----4-:R-:W-:Y:S04]  /*a61f0*/  @P4 STG.E.U8 desc[UR40][R6.64], R16 ;  /* 0x0000001006004986 */ /* 0x010fe8000c101128 */
[----:B--2---:R0:W-:Y:S04]  /*a6200*/  STL.64 [R1+0x26f0], R18 ;  /* 0x0026f01201007387 */ /* 0x0041e80000100a00 */
[----:B0-----:R-:W2:Y:S04]  /*a6210*/  LDL.LU.64 R18, [R1+0x690] ;  /* 0x0006900001127983 */ /* 0x001ea80000300a00 */
[----:B------:R-:W3:Y:S04]  /*a6220*/  LDL.LU.64 R14, [R1+0x678] ;  /* 0x00067800010e7983 */ /* 0x000ee80000300a00 */
[----:B------:R-:W4:Y:S04]  /*a6230*/  LDL.LU R21, [R1+0x88] ;  /* 0x0000880001157983 */ /* 0x000f280000300800 */
[----:B------:R-:W2:Y:S04]  /*a6240*/  LDL.LU.64 R12, [R1+0x670] ;  /* 0x00067000010c7983 */ /* 0x000ea80000300a00 */
[----:B------:R-:W2:Y:S04]  /*a6250*/  LDL.LU.64 R10, [R1+0x668] ;  /* 0x00066800010a7983 */ /* 0x000ea80000300a00 */
[----:B------:R-:W2:Y:S04]  /*a6260*/  LDL.LU.64 R8, [R1+0x660] ;  /* 0x0006600001087983 */ /* 0x000ea80000300a00 */
[----:B------:R-:W2:Y:S04]  /*a6270*/  LDL.LU.64 R2, [R1+0x658] ;  /* 0x0006580001027983 */ /* 0x000ea80000300a00 */
[----:B------:R-:W2:Y:S04]  /*a6280*/  LDL.LU.64 R22, [R1+0x650] ;  /* 0x0006500001167983 */ /* 0x000ea80000300a00 */
[----:B------:R-:W2:Y:S04]  /*a6290*/  LDL.LU R17, [R1+0x9c] ;  /* 0x00009c0001117983 */ /* 0x000ea80000300800 */
[----:B------:R-:W2:Y:S01]  /*a62a0*/  LDL.LU.64 R6, [R1+0x2700] ;  /* 0x0027000001067983 */ /* 0x000ea20000300a00 */
[----:B------:R-:W-:-:S02]  /*a62b0*/  PRMT R16, R29, 0x7771, RZ ;  /* 0x000077711d107816 */ /* 0x000fc400000000ff */
[----:B--2---:R-:W-:-:S13]  /*a62c0*/  LOP3.LUT P4, RZ, R7, 0x80000000, RZ, 0xc0, !PT ;  /* 0x8000000007ff7812 */ /* 0x004fda000788c0ff */
[----:B------:R0:W-:Y:S04]  /*a62d0*/  @P4 STG.E.U8 desc[UR40][R4.64], R16 ;  /* 0x0000001004004986 */ /* 0x0001e8000c101128 */
[----:B0-----:R-:W2:Y:S01]  /*a62e0*/  LDL.LU.64 R4, [R1+0x26f8] ;  /* 0x0026f80001047983 */ /* 0x001ea20000300a00 */
[----:B------:R-:W-:Y:S02]  /*a62f0*/  LOP3.LUT P4, RZ, R7, 0x40000000, RZ, 0xc0, !PT ;  /* 0x4000000007ff7812 */ /* 0x000fe4000788c0ff */
[----:B--2---:R-:W-:-:S11]  /*a6300*/  PRMT R16, R4, 0x7770, RZ ;  /* 0x0000777004107816 */ /* 0x004fd600000000ff */
[----:B------:R0:W-:Y:S04]  /*a6310*/  @P4 STG.E.U8 desc[UR40][R18.64], R16 ;  /* 0x0000001012004986 */ /* 0x0001e8000c101128 */
[----:B0-----:R-:W2:Y:S01]  /*a6320*/  LDL.LU.64 R18, [R1+0x26f0] ;  /* 0x0026f00001127983 */ /* 0x001ea20000300a00 */
[----:B------:R-:W-:Y:S02]  /*a6330*/  LOP3.LUT P4, RZ, R7, 0x20000000, RZ, 0xc0, !PT ;  /* 0x2000000007ff7812 */ /* 0x000fe4000788c0ff */
[----:B------:R-:W-:-:S11]  /*a6340*/  PRMT R16, R4, 0x7771, RZ ;  /* 0x0000777104107816 */ /* 0x000fd600000000ff */
[----:B--2---:R0:W-:Y:S04]  /*a6350*/  @P4 STG.E.U8 desc[UR40][R18.64], R16 ;  /* 0x0000001012004986 */ /* 0x0041e8000c101128 */
[----:B0-----:R-:W2:Y:S01]  /*a6360*/  LDL.LU.64 R18, [R1+0x26e8] ;  /* 0x0026e80001127983 */ /* 0x001ea20000300a00 */
[----:B------:R-:W-:Y:S02]  /*a6370*/  LOP3.LUT P4, RZ, R7, 0x10000000, RZ, 0xc0, !PT ;  /* 0x1000000007ff7812 */ /* 0x000fe4000788c0ff */
[----:B------:R-:W-:-:S11]  /*a6380*/  PRMT R16, R17, 0x7770, RZ ;  /* 0x0000777011107816 */ /* 0x000fd600000000ff */
[----:B--2---:R0:W-:Y:S04]  /*a6390*/  @P4 STG.E.U8 desc[UR40][R18.64], R16 ;  /* 0x0000001012004986 */ /* 0x0041e8000c101128 */
[----:B0-----:R-:W2:Y:S01]  /*a63a0*/  LDL.LU R18, [R1+0x26e0] ;  /* 0x0026e00001127983 */ /* 0x001ea20000300800 */
[----:B------:R-:W-:-:S05]  /*a63b0*/  PRMT R16, R17, 0x7771, RZ ;  /* 0x0000777111107816 */ /* 0x000fca00000000ff */
[----:B---3--:R2:W-:Y:S02]  /*a63c0*/  @P5 STG.E.U8 desc[UR40][R14.64], R16 ;  /* 0x000000100e005986 */ /* 0x0085e4000c101128 */
[----:B--2---:R-:W-:-:S05]  /*a63d0*/  PRMT R16, R18, 0x7770, RZ ;  /* 0x0000777012107816 */ /* 0x004fca00000000ff */
[----:B------:R0:W-:Y:S02]  /*a63e0*/  @P6 STG.E.U8 desc[UR40][R12.64], R16 ;  /* 0x000000100c006986 */ /* 0x0001e4000c101128 */
[----:B0-----:R-:W-:-:S05]  /*a63f0*/  PRMT R16, R18, 0x7771, RZ ;  /* 0x0000777112107816 */ /* 0x001fca00000000ff */
[----:B------:R0:W-:Y:S02]  /*a6400*/  @P0 STG.E.U8 desc[UR40][R10.64], R16 ;  /* 0x000000100a000986 */ /* 0x0001e4000c101128 */
[----:B0-----:R-:W-:-:S05]  /*a6410*/  PRMT R16, R20, 0x7770, RZ ;  /* 0x0000777014107816 */ /* 0x001fca00000000ff */
[----:B------:R0:W-:Y:S04]  /*a6420*/  @P1 STG.E.U8 desc[UR40][R8.64], R16 ;  /* 0x0000001008001986 */ /* 0x0001e8000c101128 */
[----:B------:R-:W-:Y:S04]  /*a6430*/  STL [R1+0x26b8], R18 ;  /* 0x0026b81201007387 */ /* 0x000fe80000100800 */
[----:B------:R-:W2:Y:S01]  /*a6440*/  LDL.LU.64 R14, [R1+0x648] ;  /* 0x00064800010e7983 */ /* 0x000ea20000300a00 */
[----:B0-----:R-:W-:-:S05]  /*a6450*/  PRMT R16, R20, 0x7771, RZ ;  /* 0x0000777114107816 */ /* 0x001fca00000000ff */
[----:B------:R4:W-:Y:S02]  /*a6460*/  @P2 STG.E.U8 desc[UR40][R2.64], R16 ;  /* 0x0000001002002986 */ /* 0x0009e4000c101128 */
[----:B----4-:R-:W-:Y:S02]  /*a6470*/  PRMT R16, R21, 0x7770, RZ ;  /* 0x0000777015107816 */ /* 0x010fe400000000ff */
[----:B------:R-:W3:Y:S04]  /*a6480*/  LDL.LU.64 R2, [R1+0x640] ;  /* 0x0006400001027983 */ /* 0x000ee80000300a00 */
[----:B------:R-:W4:Y:S04]  /*a6490*/  LDL.LU.64 R12, [R1+0x638] ;  /* 0x00063800010c7983 */ /* 0x000f280000300a00 */
[----:B------:R0:W-:Y:S04]  /*a64a0*/  @P3 STG.E.U8 desc[UR40][R22.64], R16 ;  /* 0x0000001016003986 */ /* 0x0001e8000c101128 */
[----:B------:R-:W3:Y:S04]  /*a64b0*/  LDL.LU.64 R10, [R1+0x630] ;  /* 0x00063000010a7983 */ /* 0x000ee80000300a00 */
[----:B0-----:R-:W3:Y:S04]  /*a64c0*/  LDL.LU.64 R22, [R1+0x628] ;  /* 0x0006280001167983 */ /* 0x001ee80000300a00 */
[----:B------:R-:W3:Y:S04]  /*a64d0*/  LDL.LU.64 R8, [R1+0x620] ;  /* 0x0006200001087983 */ /* 0x000ee80000300a00 */
[----:B------:R-:W3:Y:S01]  /*a64e0*/  LDL.LU R0, [R1+0x8c] ;  /* 0x00008c0001007983 */ /* 0x000ee20000300800 */
[----:B------:R-:W-:-:S02]  /*a64f0*/  LOP3.LUT P0, RZ, R6, 0x100000, RZ, 0xc0, !PT ;  /* 0x0010000006ff7812 */ /* 0x000fc4000780c0ff */
[----:B------:R-:W-:Y:S02]  /*a6500*/  LOP3.LUT P1, RZ, R6, 0x200000, RZ, 0xc0, !PT ;  /* 0x0020000006ff7812 */ /* 0x000fe4000782c0ff */
[----:B------:R-:W-:Y:S01]  /*a6510*/  PRMT R16, R21, 0x7771, RZ ;  /* 0x0000777115107816 */ /* 0x000fe200000000ff */
[----:B------:R-:W-:Y:S08]  /*a6520*/  STL.64 [R1+0x26c0], R20 ;  /* 0x0026c01401007387 */ /* 0x000ff00000100a00 */
[----:B--2---:R3:W-:Y:S02]  /*a6530*/  @P0 STG.E.U8 desc[UR40][R14.64], R16 ;  /* 0x000000100e000986 */ /* 0x0047e4000c101128 */
[----:B---3--:R-:W-:-:S05]  /*a6540*/  PRMT R16, R0, 0x7770, RZ ;  /* 0x0000777000107816 */ /* 0x008fca00000000ff */
[----:B------:R0:W-:Y:S04]  /*a6550*/  @P1 STG.E.U8 desc[UR40][R2.64], R16 ;  /* 0x0000001002001986 */ /* 0x0001e8000c101128 */
[----:B0-----:R-:W2:Y:S04]  /*a6560*/  LDL.LU.64 R2, [R1+0x618] ;  /* 0x0006180001027983 */ /* 0x001ea80000300a00 */
[----:B------:R0:W-:Y:S04]  /*a6570*/  STL.64 [R1+0x26d8], R24 ;  /* 0x0026d81801007387 */ /* 0x0001e80000100a00 */
[----:B0-----:R-:W3:Y:S04]  /*a6580*/  LDL.LU.64 R24, [R1+0x610] ;  /* 0x0006100001187983 */ /* 0x001ee80000300a00 */
[----:B------:R-:W2:Y:S01]  /*a6590*/  LDL.LU.64 R20, [R1+0x600] ;  /* 0x0006000001147983 */ /* 0x000ea20000300a00 */
        /* <DEDUP_REMOVED lines=23> */
[----:B------:R-:W2:Y:S04]  /*a6710*/  LDL.LU.64 R18, [R1+0x5f8] ;  /* 0x0005f80001127983 */ /* 0x000ea80000300a00 */
[----:B------:R-:W-:-:S02]  /*a6720*/  @P4 LOP3.LUT R7, R7, 0x4000000, RZ, 0xfc, !PT ;  /* 0x0400000007074812 */ /* 0x000fc400078efcff */
[C---:B------:R-:W-:Y:S02]  /*a6730*/  LOP3.LUT P4, RZ, R6.reuse, 0x2000000, RZ, 0xc0, !PT ;  /* 0x0200000006ff7812 */ /* 0x040fe4000788c0ff */
[----:B------:R-:W-:Y:S02]  /*a6740*/  LOP3.LUT P3, RZ, R6, 0x800000, RZ, 0xc0, !PT ;  /* 0x0080000006ff7812 */ /* 0x000fe4000786c0ff */
[----:B------:R-:W-:Y:S02]  /*a6750*/  LOP3.LUT R7, R7, 0xf7ffffff, RZ, 0xc0, !PT ;  /* 0xf7ffffff07077812 */ /* 0x000fe400078ec0ff */
[----:B------:R-:W-:-:S05]  /*a6760*/  PRMT R16, R0, 0x7771, RZ ;  /* 0x0000777100107816 */ /* 0x000fca00000000ff */
[----:B----4-:R0:W-:Y:S02]  /*a6770*/  @P2 STG.E.U8 desc[UR40][R12.64], R16 ;  /* 0x000000100c002986 */ /* 0x0101e4000c101128 */
[----:B------:R-:W-:Y:S02]  /*a6780*/  @P4 LOP3.LUT R7, R7, 0x8000000, RZ, 0xfc, !PT ;  /* 0x0800000007074812 */ /* 0x000fe400078efcff */
[----:B------:R-:W-:Y:S02]  /*a6790*/  LOP3.LUT P4, RZ, R6, 0x1000000, RZ, 0xc0, !PT ;  /* 0x0100000006ff7812 */ /* 0x000fe4000788c0ff */
[----:B0-----:R-:W-:-:S05]  /*a67a0*/  PRMT R16, R28, 0x7772, RZ ;  /* 0x000077721c107816 */ /* 0x001fca00000000ff */
[----:B------:R0:W-:Y:S02]  /*a67b0*/  @P3 STG.E.U8 desc[UR40][R10.64], R16 ;  /* 0x000000100a003986 */ /* 0x0001e4000c101128 */
[----:B0-----:R-:W-:-:S05]  /*a67c0*/  PRMT R16, R28, 0x7773, RZ ;  /* 0x000077731c107816 */ /* 0x001fca00000000ff */
[----:B------:R0:W-:Y:S01]  /*a67d0*/  @P4 STG.E.U8 desc[UR40][R22.64], R16 ;  /* 0x0000001016004986 */ /* 0x0001e2000c101128 */
[----:B------:R-:W-:Y:S02]  /*a67e0*/  LOP3.LUT P4, RZ, R7, 0x8000000, RZ, 0xc0, !PT ;  /* 0x0800000007ff7812 */ /* 0x000fe4000788c0ff */
        /* <DEDUP_REMOVED lines=8> */
[----:B------:R0:W-:Y:S01]  /*a6870*/  @P4 STG.E.U8 desc[UR40][R2.64], R16 ;  /* 0x0000001002004986 */ /* 0x0001e2000c101128 */
[----:B------:R-:W-:-:S03]  /*a6880*/  LOP3.LUT P4, RZ, R7, 0x2000000, RZ, 0xc0, !PT ;  /* 0x0200000007ff7812 */ /* 0x000fc6000788c0ff */
[----:B------:R-:W4:Y:S04]  /*a6890*/  LDL.LU.64 R8, [R1+0x5d0] ;  /* 0x0005d00001087983 */ /* 0x000f280000300a00 */
[----:B------:R-:W4:Y:S01]  /*a68a0*/  LDL.LU.64 R28, [R1+0x5c8] ;  /* 0x0005c800011c7983 */ /* 0x000f220000300a00 */
[----:B0-----:R-:W-:-:S03]  /*a68b0*/  PRMT R16, R4, 0x7772, RZ ;  /* 0x0000777204107816 */ /* 0x001fc600000000ff */
[----:B------:R-:W4:Y:S04]  /*a68c0*/  LDL.LU.64 R2, [R1+0x5c0] ;  /* 0x0005c00001027983 */ /* 0x000f280000300a00 */
[----:B---3--:R0:W-:Y:S01]  /*a68d0*/  @P4 STG.E.U8 desc[UR40][R24.64], R16 ;  /* 0x0000001018004986 */ /* 0x0081e2000c101128 */
[C---:B------:R-:W-:Y:S02]  /*a68e0*/  LOP3.LUT P4, RZ, R7.reuse, 0x1000000, RZ, 0xc0, !PT ;  /* 0x0100000007ff7812 */ /* 0x040fe4000788c0ff */
[----:B0-----:R-:W-:Y:S01]  /*a68f0*/  PRMT R16, R4, 0x7773, RZ ;  /* 0x0000777304107816 */ /* 0x001fe200000000ff */
[----:B------:R-:W3:Y:S04]  /*a6900*/  LDL.LU.64 R24, [R1+0x26d8] ;  /* 0x0026d80001187983 */ /* 0x000ee80000300a00 */
[----:B------:R-:W3:Y:S06]  /*a6910*/  LDL.LU R4, [R1+0x26d0] ;  /* 0x0026d00001047983 */ /* 0x000eec0000300800 */
[----:B--2---:R0:W-:Y:S04]  /*a6920*/  @P4 STG.E.U8 desc[UR40][R20.64], R16 ;  /* 0x0000001014004986 */ /* 0x0041e8000c101128 */
[----:B0-----:R-:W2:Y:S01]  /*a6930*/  LDL.LU.64 R20, [R1+0x26c8] ;  /* 0x0026c80001147983 */ /* 0x001ea20000300a00 */
[----:B------:R-:W-:-:S02]  /*a6940*/  LOP3.LUT P4, RZ, R7, 0x800000, RZ, 0xc0, !PT ;  /* 0x0080000007ff7812 */ /* 0x000fc4000788c0ff */
[----:B------:R-:W-:-:S11]  /*a6950*/  PRMT R16, R17, 0x7772, RZ ;  /* 0x0000777211107816 */ /* 0x000fd600000000ff */
[----:B--2---:R0:W-:Y:S01]  /*a6960*/  @P4 STG.E.U8 desc[UR40][R20.64], R16 ;  /* 0x0000001014004986 */ /* 0x0041e2000c101128 */
[----:B------:R-:W-:Y:S02]  /*a6970*/  LOP3.LUT P4, RZ, R7, 0x400000, RZ, 0xc0, !PT ;  /* 0x0040000007ff7812 */ /* 0x000fe4000788c0ff */
[----:B0-----:R-:W-:Y:S01]  /*a6980*/  PRMT R16, R17, 0x7773, RZ ;  /* 0x0000777311107816 */ /* 0x001fe200000000ff */
[----:B------:R-:W2:Y:S10]  /*a6990*/  LDL.LU.64 R20, [R1+0x26c0] ;  /* 0x0026c00001147983 */ /* 0x000eb40000300a00 */
[----:B------:R0:W-:Y:S04]  /*a69a0*/  @P4 STG.E.U8 desc[UR40][R18.64], R16 ;  /* 0x0000001012004986 */ /* 0x0001e8000c101128 */
[----:B0-----:R-:W2:Y:S01]  /*a69b0*/  LDL.LU R18, [R1+0x26b8] ;  /* 0x0026b80001127983 */ /* 0x001ea20000300800 */
[----:B------:R-:W-:-:S02]  /*a69c0*/  LOP3.LUT P4, RZ, R7, 0x200000, RZ, 0xc0, !PT ;  /* 0x0020000007ff7812 */ /* 0x000fc4000788c0ff */
[C---:B------:R-:W-:Y:S02]  /*a69d0*/  LOP3.LUT P5, RZ, R5.reuse, 0x2, RZ, 0xc0, !PT ;  /* 0x0000000205ff7812 */ /* 0x040fe400078ac0ff */
[C---:B------:R-:W-:Y:S02]  /*a69e0*/  LOP3.LUT P6, RZ, R5.reuse, 0x4, RZ, 0xc0, !PT ;  /* 0x0000000405ff7812 */ /* 0x040fe400078cc0ff */
[C---:B------:R-:W-:Y:S02]  /*a69f0*/  LOP3.LUT P0, RZ, R5.reuse, 0x8, RZ, 0xc0, !PT ;  /* 0x0000000805ff7812 */ /* 0x040fe4000780c0ff */
[C---:B------:R-:W-:Y:S02]  /*a6a00*/  LOP3.LUT P1, RZ, R5.reuse, 0x10, RZ, 0xc0, !PT ;  /* 0x0000001005ff7812 */ /* 0x040fe4000782c0ff */
[----:B------:R-:W-:Y:S02]  /*a6a10*/  LOP3.LUT P2, RZ, R5, 0x20, RZ, 0xc0, !PT ;  /* 0x0000002005ff7812 */ /* 0x000fe4000784c0ff */
[----:B--2---:R-:W-:-:S05]  /*a6a20*/  PRMT R16, R18, 0x7772, RZ ;  /* 0x0000777212107816 */ /* 0x004fca00000000ff */
[----:B----4-:R0:W-:Y:S01]  /*a6a30*/  @P4 STG.E.U8 desc[UR40][R22.64], R16 ;  /* 0x0000001016004986 */ /* 0x0101e2000c101128 */
[----:B------:R-:W-:Y:S02]  /*a6a40*/  LOP3.LUT P4, RZ, R7, 0x100000, RZ, 0xc0, !PT ;  /* 0x0010000007ff7812 */ /* 0x000fe4000788c0ff */
[----:B0-----:R-:W-:Y:S01]  /*a6a50*/  PRMT R16, R18, 0x7773, RZ ;  /* 0x0000777312107816 */ /* 0x001fe200000000ff */
[----:B------:R-:W2:Y:S10]  /*a6a60*/  LDL.LU.64 R22, [R1+0x26b0] ;  /* 0x0026b00001167983 */ /* 0x000eb40000300a00 */
[----:B------:R0:W-:Y:S02]  /*a6a70*/  @P4 STG.E.U8 desc[UR40][R14.64], R16 ;  /* 0x000000100e004986 */ /* 0x0001e4000c101128 */
[----:B0-----:R-:W-:-:S05]  /*a6a80*/  PRMT R16, R20, 0x7772, RZ ;  /* 0x0000777214107816 */ /* 0x001fca00000000ff */
[----:B------:R0:W-:Y:S02]  /*a6a90*/  @P5 STG.E.U8 desc[UR40][R12.64], R16 ;  /* 0x000000100c005986 */ /* 0x0001e4000c101128 */
[----:B0-----:R-:W-:-:S05]  /*a6aa0*/  PRMT R16, R20, 0x7773, RZ ;  /* 0x0000777314107816 */ /* 0x001fca00000000ff */
[----:B------:R0:W-:Y:S02]  /*a6ab0*/  @P6 STG.E.U8 desc[UR40][R10.64], R16 ;  /* 0x000000100a006986 */ /* 0x0001e4000c101128 */
[C---:B0-----:R-:W-:Y:S02]  /*a6ac0*/  PRMT R16, R21.reuse, 0x7772, RZ ;  /* 0x0000777215107816 */ /* 0x041fe400000000ff */
[----:B------:R-:W4:Y:S04]  /*a6ad0*/  LDL.LU.64 R10, [R1+0x5b0] ;  /* 0x0005b000010a7983 */ /* 0x000f280000300a00 */
[----:B------:R0:W-:Y:S02]  /*a6ae0*/  @P0 STG.E.U8 desc[UR40][R8.64], R16 ;  /* 0x0000001008000986 */ /* 0x0001e4000c101128 */
[----:B0-----:R-:W-:-:S05]  /*a6af0*/  PRMT R16, R21, 0x7773, RZ ;  /* 0x0000777315107816 */ /* 0x001fca00000000ff */
[----:B------:R0:W-:Y:S02]  /*a6b00*/  @P1 STG.E.U8 desc[UR40][R28.64], R16 ;  /* 0x000000101c001986 */ /* 0x0001e4000c101128 */
[----:B0-----:R-:W-:-:S05]  /*a6b10*/  PRMT R16, R0, 0x7772, RZ ;  /* 0x0000777200107816 */ /* 0x001fca00000000ff */
[----:B------:R0:W-:Y:S04]  /*a6b20*/  @P2 STG.E.U8 desc[UR40][R2.64], R16 ;  /* 0x0000001002002986 */ /* 0x0001e8000c101128 */
[----:B0-----:R-:W3:Y:S04]  /*a6b30*/  LDL.LU.64 R2, [R1+0x5a8] ;  /* 0x0005a80001027983 */ /* 0x001ee80000300a00 */
[----:B------:R-:W3:Y:S04]  /*a6b40*/  LDL.LU.64 R28, [R1+0x5a0] ;  /* 0x0005a000011c7983 */ /* 0x000ee80000300a00 */
[----:B------:R-:W3:Y:S04]  /*a6b50*/  LDL.LU.64 R12, [R1+0x598] ;  /* 0x00059800010c7983 */ /* 0x000ee80000300a00 */
[----:B------:R-:W3:Y:S01]  /*a6b60*/  LDL.LU R21, [R1+0x70] ;  /* 0x0000700001157983 */ /* 0x000ee20000300800 */
[----:B------:R-:W-:-:S02]  /*a6b70*/  LOP3.LUT P3, RZ, R5, 0x40, RZ, 0xc0, !PT ;  /* 0x0000004005ff7812 */ /* 0x000fc4000786c0ff */
[----:B------:R-:W-:Y:S01]  /*a6b80*/  LOP3.LUT P0, RZ, R5, 0x80, RZ, 0xc0, !PT ;  /* 0x0000008005ff7812 */ /* 0x000fe2000780c0ff */
[----:B------:R-:W4:Y:S01]  /*a6b90*/  LDL.LU R14, [R1+0x74] ;  /* 0x00007400010e7983 */ /* 0x000f220000300800 */
[----:B------:R-:W-:-:S09]  /*a6ba0*/  PRMT R16, R0, 0x7773, RZ ;  /* 0x0000777300107816 */ /* 0x000fd200000000ff */
[----:B--2---:R0:W-:Y:S02]  /*a6bb0*/  @P3 STG.E.U8 desc[UR40][R22.64], R16 ;  /* 0x0000001016003986 */ /* 0x0041e4000c101128 */
[----:B0-----:R-:W-:Y:S02]  /*a6bc0*/  IMAD.MOV.U32 R23, RZ, RZ, R26 ;  /* 0x000000ffff177224 */ /* 0x001fe400078e001a */
[----:B------:R-:W-:Y:S02]  /*a6bd0*/  IMAD.MOV.U32 R26, RZ, RZ, R27 ;  /* 0x000000ffff1a7224 */ /* 0x000fe400078e001b */
[----:B------:R-:W2:Y:S04]  /*a6be0*/  LDL.LU R27, [R1+0x78] ;  /* 0x00007800011b7983 */ /* 0x000ea80000300800 */
[----:B------:R-:W2:Y:S04]  /*a6bf0*/  LDL.LU R8, [R1+0x7c] ;  /* 0x00007c0001087983 */ /* 0x000ea80000300800 */
[----:B------:R-:W2:Y:S01]  /*a6c00*/  LDL.LU R9, [R1+0x60] ;  /* 0x0000600001097983 */ /* 0x000ea20000300800 */
[----:B---3--:R-:W-:-:S05]  /*a6c10*/  PRMT R16, R21, 0x7770, RZ ;  /* 0x0000777015107816 */ /* 0x008fca00000000ff */
[----:B----4-:R0:W-:Y:S04]  /*a6c20*/  @P0 STG.E.U8 desc[UR40][R10.64], R16 ;  /* 0x000000100a000986 */ /* 0x0101e8000c101128 */
[----:B0-----:R-:W3:Y:S04]  /*a6c30*/  LDL.LU.64 R10, [R1+0x590] ;  /* 0x00059000010a7983 */ /* 0x001ee80000300a00 */
[----:B------:R-:W4:Y:S01]  /*a6c40*/  LDL.LU R15, [R1+0x64] ;  /* 0x00006400010f7983 */ /* 0x000f220000300800 */
[C---:B------:R-:W-:Y:S02]  /*a6c50*/  LOP3.LUT P1, RZ, R5.reuse, 0x100, RZ, 0xc0, !PT ;  /* 0x0000010005ff7812 */ /* 0x040fe4000782c0ff */
[----:B------:R-:W-:-:S02]  /*a6c60*/  LOP3.LUT P2, RZ, R5, 0x200, RZ, 0xc0, !PT ;  /* 0x0000020005ff7812 */ /* 0x000fc4000784c0ff */
[----:B------:R-:W-:Y:S01]  /*a6c70*/  PRMT R16, R21, 0x7771, RZ ;  /* 0x0000777115107816 */ /* 0x000fe200000000ff */
[----:B------:R-:W-:Y:S08]  /*a6c80*/  STL [R1+0x2680], R21 ;  /* 0x0026801501007387 */ /* 0x000ff00000100800 */
[----:B------:R0:W-:Y:S02]  /*a6c90*/  @P1 STG.E.U8 desc[UR40][R2.64], R16 ;  /* 0x0000001002001986 */ /* 0x0001e4000c101128 */
[----:B0-----:R-:W-:-:S02]  /*a6ca0*/  PRMT R16, R14, 0x7770, RZ ;  /* 0x000077700e107816 */ /* 0x001fc400000000ff */
[----:B------:R-:W2:Y:S04]  /*a6cb0*/  LDL.LU.64 R2, [R1+0x588] ;  /* 0x0005880001027983 */ /* 0x000ea80000300a00 */
[----:B------:R-:W2:Y:S04]  /*a6cc0*/  LDL.LU R0, [R1+0x68] ;  /* 0x0000680001007983 */ /* 0x000ea80000300800 */
[----:B------:R0:W-:Y:S04]  /*a6cd0*/  @P2 STG.E.U8 desc[UR40][R28.64], R16 ;  /* 0x000000101c002986 */ /* 0x0001e8000c101128 */
[----:B0-----:R-:W2:Y:S01]  /*a6ce0*/  LDL.LU.64 R28, [R1+0x580] ;  /* 0x00058000011c7983 */ /* 0x001ea20000300a00 */
[----:B------:R-:W-:-:S03]  /*a6cf0*/  PRMT R16, R14, 0x7771, RZ ;  /* 0x000077710e107816 */ /* 0x000fc600000000ff */
[----:B------:R0:W-:Y:S04]  /*a6d00*/  STL.64 [R1+0x26a8], R24 ;  /* 0x0026a81801007387 */ /* 0x0001e80000100a00 */
[----:B0-----:R-:W2:Y:S04]  /*a6d10*/  LDL.LU.64 R24, [R1+0x578] ;  /* 0x0005780001187983 */ /* 0x001ea80000300a00 */
[----:B------:R-:W2:Y:S01]  /*a6d20*/  LDL.LU R22, [R1+0x6c] ;  /* 0x00006c0001167983 */ /* 0x000ea20000300800 */
[----:B------:R-:W-:Y:S02]  /*a6d30*/  LOP3.LUT P4, RZ, R5, 0x80000, RZ, 0xc0, !PT ;  /* 0x0008000005ff7812 */ /* 0x000fe4000788c0ff */
[----:B------:R-:W-:-:S11]  /*a6d40*/  LOP3.LUT R7, R7, 0xffffefff, RZ, 0xc0, !PT ;  /* 0xffffefff07077812 */ /* 0x000fd600078ec0ff */
[----:B------:R-:W-:Y:S02]  /*a6d50*/  @P4 LOP3.LUT R7, R7, 0x1000, RZ, 0xfc, !PT ;  /* 0x0000100007074812 */ /* 0x000fe400078efcff */
[----:B------:R-:W-:Y:S02]  /*a6d60*/  LOP3.LUT P4, RZ, R5, 0x40000, RZ, 0xc0, !PT ;  /* 0x0004000005ff7812 */ /* 0x000fe4000788c0ff */
[----:B------:R-:W-:Y:S01]  /*a6d70*/  LOP3.LUT R7, R7, 0xffffdfff, RZ, 0xc0, !PT ;  /* 0xffffdfff07077812 */ /* 0x000fe200078ec0ff */
[----:B----4-:R0:W-:Y:S04]  /*a6d80*/  STL.64 [R1+0x2698], R14 ;  /* 0x0026980e01007387 */ /* 0x0101e80000100a00 */
[----:B0-----:R-:W4:Y:S06]  /*a6d90*/  LDL.LU.64 R14, [R1+0x568] ;  /* 0x00056800010e7983 */ /* 0x001f2c0000300a00 */
[----:B------:R-:W-:-:S02]  /*a6da0*/  @P4 LOP3.LUT R7, R7, 0x2000, RZ, 0xfc, !PT ;  /* 0x0000200007074812 */ /* 0x000fc400078efcff */
        /* <DEDUP_REMOVED lines=16> */
[----:B------:R-:W-:Y:S02]  /*a6eb0*/  LOP3.LUT P4, RZ, R5, 0x1000, RZ, 0xc0, !PT ;  /* 0x0000100005ff7812 */ /* 0x000fe4000788c0ff */
[----:B------:R-:W-:Y:S01]  /*a6ec0*/  LOP3.LUT R7, R7, 0xfff7ffff, RZ, 0xc0, !PT ;  /* 0xfff7ffff07077812 */ /* 0x000fe200078ec0ff */
[----:B------:R-:W-:Y:S01]  /*a6ed0*/  @P3 STG.E.U8 desc[UR40][R12.64], R16 ;  /* 0x000000100c003986 */ /* 0x000fe2000c101128 */
[C---:B------:R-:W-:Y:S02]  /*a6ee0*/  LOP3.LUT P5, RZ, R5.reuse, 0x100000, RZ, 0xc0, !PT ;  /* 0x0010000005ff7812 */ /* 0x040fe400078ac0ff */
[C---:B------:R-:W-:Y:S02]  /*a6ef0*/  LOP3.LUT P6, RZ, R5.reuse, 0x200000, RZ, 0xc0, !PT ;  /* 0x0020000005ff7812 */ /* 0x040fe400078cc0ff */
[----:B------:R-:W-:-:S02]  /*a6f00*/  LOP3.LUT P0, RZ, R5, 0x400000, RZ, 0xc0, !PT ;  /* 0x0040000005ff7812 */ /* 0x000fc4000780c0ff */
[C---:B------:R-:W-:Y:S02]  /*a6f10*/  LOP3.LUT P1, RZ, R5.reuse, 0x800000, RZ, 0xc0, !PT ;  /* 0x0080000005ff7812 */ /* 0x040fe4000782c0ff */
[----:B------:R-:W-:Y:S02]  /*a6f20*/  LOP3.LUT P2, RZ, R5, 0x1000000, RZ, 0xc0, !PT ;  /* 0x0100000005ff7812 */ /* 0x000fe4000784c0ff */
[----:B------:R-:W-:Y:S02]  /*a6f30*/  @P4 LOP3.LUT R7, R7, 0x80000, RZ, 0xfc, !PT ;  /* 0x0008000007074812 */ /* 0x000fe400078efcff */
[C---:B------:R-:W-:Y:S02]  /*a6f40*/  LOP3.LUT P4, RZ, R5.reuse, 0x800, RZ, 0xc0, !PT ;  /* 0x0000080005ff7812 */ /* 0x040fe4000788c0ff */
[----:B------:R-:W-:Y:S01]  /*a6f50*/  LOP3.LUT P3, RZ, R5, 0x2000000, RZ, 0xc0, !PT ;  /* 0x0200000005ff7812 */ /* 0x000fe2000786c0ff */
[----:B----4-:R0:W-:Y:S04]  /*a6f60*/  STL.64 [R1+0x26a0], R14 ;  /* 0x0026a00e01007387 */ /* 0x0101e80000100a00 */
[----:B0-----:R-:W4:Y:S04]  /*a6f70*/  LDL.LU.64 R14, [R1+0x570] ;  /* 0x00057000010e7983 */ /* 0x001f280000300a00 */
[----:B------:R0:W-:Y:S04]  /*a6f80*/  STL.64 [R1+0x2688], R4 ;  /* 0x0026880401007387 */ /* 0x0001e80000100a00 */
[----:B0-----:R-:W4:Y:S01]  /*a6f90*/  LDL.LU.64 R4, [R1+0x558] ;  /* 0x0005580001047983 */ /* 0x001f220000300a00 */
[----:B--2---:R-:W-:-:S05]  /*a6fa0*/  PRMT R16, R27, 0x7770, RZ ;  /* 0x000077701b107816 */ /* 0x004fca00000000ff */
[----:B---3--:R0:W-:Y:S01]  /*a6fb0*/  @P4 STG.E.U8 desc[UR40][R10.64], R16 ;  /* 0x000000100a004986 */ /* 0x0081e2000c101128 */
[----:B------:R-:W-:Y:S02]  /*a6fc0*/  LOP3.LUT P4, RZ, R7, 0x80000, RZ, 0xc0, !PT ;  /* 0x0008000007ff7812 */ /* 0x000fe4000788c0ff */
[----:B0-----:R-:W-:-:S11]  /*a6fd0*/  PRMT R16, R27, 0x7771, RZ ;  /* 0x000077711b107816 */ /* 0x001fd600000000ff */
[----:B------:R0:W-:Y:S01]  /*a6fe0*/  @P4 STG.E.U8 desc[UR40][R2.64], R16 ;  /* 0x0000001002004986 */ /* 0x0001e2000c101128 */
        /* <DEDUP_REMOVED lines=8> */
[----:B----4-:R-:W-:Y:S04]  /*a7070*/  @P4 STG.E.U8 desc[UR40][R14.64], R16 ;  /* 0x000000100e004986 */ /* 0x010fe8000c101128 */
[----:B------:R0:W-:Y:S04]  /*a7080*/  STL.64 [R1+0x2690], R4 ;  /* 0x0026900401007387 */ /* 0x0001e80000100a00 */
[----:B0-----:R-:W2:Y:S04]  /*a7090*/  LDL.LU.64 R4, [R1+0x560] ;  /* 0x0005600001047983 */ /* 0x001ea80000300a00 */
[----:B------:R-:W3:Y:S04]  /*a70a0*/  LDL.LU.64 R20, [R1+0x550] ;  /* 0x0005500001147983 */ /* 0x000ee80000300a00 */
[----:B------:R-:W4:Y:S04]  /*a70b0*/  LDL.LU.64 R2, [R1+0x548] ;  /* 0x0005480001027983 */ /* 0x000f280000300a00 */
[----:B------:R-:W2:Y:S04]  /*a70c0*/  LDL.LU.64 R18, [R1+0x540] ;  /* 0x0005400001127983 */ /* 0x000ea80000300a00 */
[----:B------:R-:W2:Y:S04]  /*a70d0*/  LDL.LU.64 R12, [R1+0x538] ;  /* 0x00053800010c7983 */ /* 0x000ea80000300a00 */
[----:B------:R-:W2:Y:S04]  /*a70e0*/  LDL.LU.64 R10, [R1+0x530] ;  /* 0x00053000010a7983 */ /* 0x000ea80000300a00 */
[----:B------:R-:W2:Y:S04]  /*a70f0*/  LDL.LU.64 R28, [R1+0x528] ;  /* 0x00052800011c7983 */ /* 0x000ea80000300a00 */
[----:B------:R-:W2:Y:S04]  /*a7100*/  LDL.LU.64 R24, [R1+0x26a8] ;  /* 0x0026a80001187983 */ /* 0x000ea80000300a00 */
[----:B------:R-:W2:Y:S01]  /*a7110*/  LDL.LU.64 R14, [R1+0x26a0] ;  /* 0x0026a000010e7983 */ /* 0x000ea20000300a00 */
[----:B------:R-:W-:-:S02]  /*a7120*/  LOP3.LUT P4, RZ, R7, 0x8000, RZ, 0xc0, !PT ;  /* 0x0000800007ff7812 */ /* 0x000fc4000788c0ff */
[----:B------:R-:W-:-:S11]  /*a7130*/  PRMT R16, R9, 0x7771, RZ ;  /* 0x0000777109107816 */ /* 0x000fd600000000ff */
[----:B--2---:R0:W-:Y:S04]  /*a7140*/  @P4 STG.E.U8 desc[UR40][R14.64], R16 ;  /* 0x000000100e004986 */ /* 0x0041e8000c101128 */
[----:B0-----:R-:W2:Y:S01]  /*a7150*/  LDL.LU.64 R14, [R1+0x2698] ;  /* 0x00269800010e7983 */ /* 0x001ea20000300a00 */
[----:B------:R-:W-:Y:S02]  /*a7160*/  LOP3.LUT P4, RZ, R7, 0x4000, RZ, 0xc0, !PT ;  /* 0x0000400007ff7812 */ /* 0x000fe4000788c0ff */
[----:B--2---:R-:W-:-:S11]  /*a7170*/  PRMT R16, R15, 0x7770, RZ ;  /* 0x000077700f107816 */ /* 0x004fd600000000ff */
[----:B------:R0:W-:Y:S04]  /*a7180*/  @P4 STG.E.U8 desc[UR40][R4.64], R16 ;  /* 0x0000001004004986 */ /* 0x0001e8000c101128 */
[----:B0-----:R-:W2:Y:S01]  /*a7190*/  LDL.LU.64 R4, [R1+0x2690] ;  /* 0x0026900001047983 */ /* 0x001ea20000300a00 */
[----:B------:R-:W-:Y:S02]  /*a71a0*/  LOP3.LUT P4, RZ, R7, 0x2000, RZ, 0xc0, !PT ;  /* 0x0000200007ff7812 */ /* 0x000fe4000788c0ff */
[----:B------:R-:W-:-:S11]  /*a71b0*/  PRMT R16, R15, 0x7771, RZ ;  /* 0x000077710f107816 */ /* 0x000fd600000000ff */
[----:B--2---:R0:W-:Y:S01]  /*a71c0*/  @P4 STG.E.U8 desc[UR40][R4.64], R16 ;  /* 0x0000001004004986 */ /* 0x0041e2000c101128 */
[----:B------:R-:W-:Y:S02]  /*a71d0*/  LOP3.LUT P4, RZ, R7, 0x1000, RZ, 0xc0, !PT ;  /* 0x0000100007ff7812 */ /* 0x000fe4000788c0ff */
[C---:B0-----:R-:W-:Y:S01]  /*a71e0*/  PRMT R16, R0.reuse, 0x7770, RZ ;  /* 0x0000777000107816 */ /* 0x041fe200000000ff */
[----:B------:R-:W2:Y:S10]  /*a71f0*/  LDL.LU.64 R4, [R1+0x2688] ;  /* 0x0026880001047983 */ /* 0x000eb40000300a00 */
[----:B---3--:R0:W-:Y:S04]  /*a7200*/  @P4 STG.E.U8 desc[UR40][R20.64], R16 ;  /* 0x0000001014004986 */ /* 0x0081e8000c101128 */
[----:B0-----:R-:W3:Y:S01]  /*a7210*/  LDL.LU R21, [R1+0x2680] ;  /* 0x0026800001157983 */ /* 0x001ee20000300800 */
[----:B------:R-:W-:-:S05]  /*a7220*/  PRMT R16, R0, 0x7771, RZ ;  /* 0x0000777100107816 */ /* 0x000fca00000000ff */
[----:B----4-:R0:W-:Y:S04]  /*a7230*/  @P5 STG.E.U8 desc[UR40][R2.64], R16 ;  /* 0x0000001002005986 */ /* 0x0101e8000c101128 */
[----:B0-----:R-:W4:Y:S01]  /*a7240*/  LDL.LU.64 R2, [R1+0x2678] ;  /* 0x0026780001027983 */ /* 0x001f220000300a00 */
[----:B------:R-:W-:-:S05]  /*a7250*/  PRMT R16, R22, 0x7770, RZ ;  /* 0x0000777016107816 */ /* 0x000fca00000000ff */
[----:B------:R0:W-:Y:S02]  /*a7260*/  @P6 STG.E.U8 desc[UR40][R18.64], R16 ;  /* 0x0000001012006986 */ /* 0x0001e4000c101128 */
[----:B0-----:R-:W-:-:S05]  /*a7270*/  PRMT R16, R22, 0x7771, RZ ;  /* 0x0000777116107816 */ /* 0x001fca00000000ff */
[----:B------:R3:W-:Y:S02]  /*a7280*/  @P0 STG.E.U8 desc[UR40][R12.64], R16 ;  /* 0x000000100c000986 */ /* 0x0007e4000c101128 */
[----:B---3--:R-:W-:-:S05]  /*a7290*/  PRMT R16, R21, 0x7772, RZ ;  /* 0x0000777215107816 */ /* 0x008fca00000000ff */
[----:B------:R0:W-:Y:S02]  /*a72a0*/  @P1 STG.E.U8 desc[UR40][R10.64], R16 ;  /* 0x000000100a001986 */ /* 0x0001e4000c101128 */
[----:B0-----:R-:W-:-:S05]  /*a72b0*/  PRMT R16, R21, 0x7773, RZ ;  /* 0x0000777315107816 */ /* 0x001fca00000000ff */
[----:B------:R0:W-:Y:S02]  /*a72c0*/  @P2 STG.E.U8 desc[UR40][R28.64], R16 ;  /* 0x000000101c002986 */ /* 0x0001e4000c101128 */
[----:B0-----:R-:W-:-:S05]  /*a72d0*/  PRMT R16, R14, 0x7772, RZ ;  /* 0x000077720e107816 */ /* 0x001fca00000000ff */
[----:B----4-:R0:W-:Y:S04]  /*a72e0*/  @P3 STG.E.U8 desc[UR40][R2.64], R16 ;  /* 0x0000001002003986 */ /* 0x0101e8000c101128 */
[----:B0-----:R-:W3:Y:S04]  /*a72f0*/  LDL.LU.64 R2, [R1+0x2670] ;  /* 0x0026700001027983 */ /* 0x001ee80000300a00 */
[----:B------:R-:W4:Y:S04]  /*a7300*/  LDL.LU.64 R10, [R1+0x518] ;  /* 0x00051800010a7983 */ /* 0x000f280000300a00 */
[----:B------:R-:W4:Y:S04]  /*a7310*/  LDL.LU.64 R18, [R1+0x510] ;  /* 0x0005100001127983 */ /* 0x000f280000300a00 */
[----:B------:R-:W4:Y:S04]  /*a7320*/  LDL.LU.64 R20, [R1+0x508] ;  /* 0x0005080001147983 */ /* 0x000f280000300a00 */
[----:B------:R-:W4:Y:S01]  /*a7330*/  LDL.LU.64 R28, [R1+0x500] ;  /* 0x00050000011c7983 */ /* 0x000f220000300a00 */
[----:B------:R-:W-:-:S02]  /*a7340*/  LOP3.LUT R7, R7, 0xffffffef, RZ, 0xc0, !PT ;  /* 0xffffffef07077812 */ /* 0x000fc400078ec0ff */
[C---:B--2---:R-:W-:Y:S01]  /*a7350*/  LOP3.LUT P0, RZ, R5.reuse, 0x4000000, RZ, 0xc0, !PT ;  /* 0x0400000005ff7812 */ /* 0x044fe2000780c0ff */
[----:B------:R-:W2:Y:S01]  /*a7360*/  LDL.LU.64 R12, [R1+0x4f8] ;  /* 0x0004f800010c7983 */ /* 0x000ea20000300a00 */
[C---:B------:R-:W-:Y:S02]  /*a7370*/  LOP3.LUT P1, RZ, R5.reuse, 0x8000000, RZ, 0xc0, !PT ;  /* 0x0800000005ff7812 */ /* 0x040fe4000782c0ff */
[----:B------:R-:W-:Y:S02]  /*a7380*/  PRMT R16, R14, 0x7773, RZ ;  /* 0x000077730e107816 */ /* 0x000fe400000000ff */
[C---:B------:R-:W-:Y:S02]  /*a7390*/  LOP3.LUT P2, RZ, R5.reuse, 0x10000000, RZ, 0xc0, !PT ;  /* 0x1000000005ff7812 */ /* 0x040fe4000784c0ff */
[----:B------:R-:W-:Y:S01]  /*a73a0*/  LOP3.LUT P3, RZ, R5, 0x20000000, RZ, 0xc0, !PT ;  /* 0x2000000005ff7812 */ /* 0x000fe2000786c0ff */
[----:B------:R-:W-:Y:S01]  /*a73b0*/  STL.64 [R1+0x2648], R4 ;  /* 0x0026480401007387 */ /* 0x000fe20000100a00 */
[----:B---3--:R-:W-:-:S13]  /*a73c0*/  LOP3.LUT P4, RZ, R2, 0x40, RZ, 0xc0, !PT ;  /* 0x0000004002ff7812 */ /* 0x008fda000788c0ff */
        /* <DEDUP_REMOVED lines=8> */
[----:B------:R-:W-:Y:S01]  /*a7450*/  LOP3.LUT R7, R7, 0xffffff7f, RZ, 0xc0, !PT ;  /* 0xffffff7f07077812 */ /* 0x000fe200078ec0ff */
[----:B----4-:R0:W-:Y:S10]  /*a7460*/  @P0 STG.E.U8 desc[UR40][R10.64], R16 ;  /* 0x000000100a000986 */ /* 0x0101f4000c101128 */
[----:B------:R-:W-:-:S02]  /*a7470*/  @P4 LOP3.LUT R7, R7, 0x80, RZ, 0xfc, !PT ;  /* 0x0000008007074812 */ /* 0x000fc400078efcff */
[----:B------:R-:W-:Y:S01]  /*a7480*/  LOP3.LUT P4, RZ, R2, 0x4, RZ, 0xc0, !PT ;  /* 0x0000000402ff7812 */ /* 0x000fe2000788c0ff */
[----:B0-----:R-:W3:Y:S01]  /*a7490*/  LDL.LU.64 R10, [R1+0x4f0] ;  /* 0x0004f000010a7983 */ /* 0x001ee20000300a00 */
[----:B------:R-:W-:Y:S02]  /*a74a0*/  PRMT R16, R27, 0x7772, RZ ;  /* 0x000077721b107816 */ /* 0x000fe400000000ff */
[----:B------:R-:W-:-:S03]  /*a74b0*/  LOP3.LUT R7, R7, 0xfffffeff, RZ, 0xc0, !PT ;  /* 0xfffffeff07077812 */ /* 0x000fc600078ec0ff */
[----:B------:R0:W-:Y:S06]  /*a74c0*/  @P1 STG.E.U8 desc[UR40][R18.64], R16 ;  /* 0x0000001012001986 */ /* 0x0001ec000c101128 */
[----:B------:R-:W-:Y:S02]  /*a74d0*/  @P4 LOP3.LUT R7, R7, 0x100, RZ, 0xfc, !PT ;  /* 0x0000010007074812 */ /* 0x000fe400078efcff */
[----:B------:R-:W-:Y:S02]  /*a74e0*/  LOP3.LUT P4, RZ, R2, 0x2, RZ, 0xc0, !PT ;  /* 0x0000000202ff7812 */ /* 0x000fe4000788c0ff */
[----:B0-----:R-:W-:-:S05]  /*a74f0*/  PRMT R16, R27, 0x7773, RZ ;  /* 0x000077731b107816 */ /* 0x001fca00000000ff */
[----:B------:R0:W-:Y:S01]  /*a7500*/  @P2 STG.E.U8 desc[UR40][R20.64], R16 ;  /* 0x0000001014002986 */ /* 0x0001e2000c101128 */
[----:B------:R-:W-:Y:S02]  /*a7510*/  LOP3.LUT R7, R7, 0xfffffdff, RZ, 0xc0, !PT ;  /* 0xfffffdff07077812 */ /* 0x000fe400078ec0ff */
[----:B------:R-:W-:-:S03]  /*a7520*/  LOP3.LUT P5, RZ, R2, 0x80, RZ, 0xc0, !PT ;  /* 0x0000008002ff7812 */ /* 0x000fc600078ac0ff */
[----:B------:R-:W-:Y:S02]  /*a7530*/  @P4 LOP3.LUT R7, R7, 0x200, RZ, 0xfc, !PT ;  /* 0x0000020007074812 */ /* 0x000fe400078efcff */
[----:B0-----:R-:W-:Y:S01]  /*a7540*/  PRMT R16, R8, 0x7772, RZ ;  /* 0x0000777208107816 */ /* 0x001fe200000000ff */
[----:B------:R-:W4:Y:S01]  /*a7550*/  LDL.LU.64 R20, [R1+0x4e8] ;  /* 0x0004e80001147983 */ /* 0x000f220000300a00 */
[----:B------:R-:W-:-:S03]  /*a7560*/  LOP3.LUT P4, RZ, R2, 0x1, RZ, 0xc0, !PT ;  /* 0x0000000102ff7812 */ /* 0x000fc6000788c0ff */
[----:B------:R-:W2:Y:S01]  /*a7570*/  LDL.LU R27, [R1+0xe0] ;  /* 0x0000e000011b7983 */ /* 0x000ea20000300800 */
[----:B------:R-:W-:-:S03]  /*a7580*/  LOP3.LUT P6, RZ, R2, 0x100, RZ, 0xc0, !PT ;  /* 0x0000010002ff7812 */ /* 0x000fc600078cc0ff */
[----:B------:R0:W-:Y:S01]  /*a7590*/  @P3 STG.E.U8 desc[UR40][R28.64], R16 ;  /* 0x000000101c003986 */ /* 0x0001e2000c101128 */
[C---:B------:R-:W-:Y:S02]  /*a75a0*/  LOP3.LUT P0, RZ, R2.reuse, 0x200, RZ, 0xc0, !PT ;  /* 0x0000020002ff7812 */ /* 0x040fe4000780c0ff */
[C---:B------:R-:W-:Y:S02]  /*a75b0*/  LOP3.LUT P1, RZ, R2.reuse, 0x400, RZ, 0xc0, !PT ;  /* 0x0000040002ff7812 */ /* 0x040fe4000782c0ff */
[C---:B------:R-:W-:Y:S02]  /*a75c0*/  LOP3.LUT P2, RZ, R2.reuse, 0x800, RZ, 0xc0, !PT ;  /* 0x0000080002ff7812 */ /* 0x040fe4000784c0ff */
[----:B------:R-:W-:Y:S01]  /*a75d0*/  LOP3.LUT P3, RZ, R2, 0x1000, RZ, 0xc0, !PT ;  /* 0x0000100002ff7812 */ /* 0x000fe2000786c0ff */
[----:B0-----:R-:W2:Y:S04]  /*a75e0*/  LDL.LU.64 R28, [R1+0x4e0] ;  /* 0x0004e000011c7983 */ /* 0x001ea80000300a00 */
[----:B------:R0:W-:Y:S04]  /*a75f0*/  STL.64 [R1+0x2650], R2 ;  /* 0x0026500201007387 */ /* 0x0001e80000100a00 */
[----:B------:R-:W2:Y:S04]  /*a7600*/  LDL.LU R17, [R1+0xe4] ;  /* 0x0000e40001117983 */ /* 0x000ea80000300800 */
[----:B0-----:R-:W2:Y:S04]  /*a7610*/  LDL.LU.64 R2, [R1+0x4c0] ;  /* 0x0004c00001027983 */ /* 0x001ea80000300a00 */
[----:B--2---:R0:W-:Y:S04]  /*a7620*/  STL.64 [R1+0x2658], R2 ;  /* 0x0026580201007387 */ /* 0x0041e80000100a00 */
[----:B0-----:R-:W2:Y:S04]  /*a7630*/  LDL.LU.64 R2, [R1+0x4c8] ;  /* 0x0004c80001027983 */ /* 0x001ea80000300a00 */
[----:B--2---:R0:W-:Y:S04]  /*a7640*/  STL.64 [R1+0x2660], R2 ;  /* 0x0026600201007387 */ /* 0x0041e80000100a00 */
[----:B0-----:R-:W2:Y:S01]  /*a7650*/  LDL.LU.64 R2, [R1+0x4d0] ;  /* 0x0004d00001027983 */ /* 0x001ea20000300a00 */
[----:B------:R-:W-:-:S04]  /*a7660*/  LOP3.LUT R7, R7, 0xfffffbff, RZ, 0xc0, !PT ;  /* 0xfffffbff07077812 */ /* 0x000fc800078ec0ff */
[----:B------:R-:W-:Y:S02]  /*a7670*/  @P4 LOP3.LUT R7, R7, 0x400, RZ, 0xfc, !PT ;  /* 0x0000040007074812 */ /* 0x000fe400078efcff */
[----:B------:R-:W-:Y:S02]  /*a7680*/  LOP3.LUT P4, RZ, R5, 0x80000000, RZ, 0xc0, !PT ;  /* 0x8000000005ff7812 */ /* 0x000fe4000788c0ff */
[----:B------:R-:W-:Y:S02]  /*a7690*/  LOP3.LUT R7, R7, 0xfffff7ff, RZ, 0xc0, !PT ;  /* 0xfffff7ff07077812 */ /* 0x000fe400078ec0ff */
[----:B------:R-:W-:-:S09]  /*a76a0*/  PRMT R16, R8, 0x7773, RZ ;  /* 0x0000777308107816 */ /* 0x000fd200000000ff */
[----:B------:R-:W-:Y:S02]  /*a76b0*/  @P4 LOP3.LUT R7, R7, 0x800, RZ, 0xfc, !PT ;  /* 0x0000080007074812 */ /* 0x000fe400078efcff */
[----:B------:R-:W-:-:S13]  /*a76c0*/  LOP3.LUT P4, RZ, R5, 0x40000000, RZ, 0xc0, !PT ;  /* 0x4000000005ff7812 */ /* 0x000fda000788c0ff */
        /* <DEDUP_REMOVED lines=14> */
[----:B------:R-:W4:Y:S04]  /*a77b0*/  LDL.LU.64 R10, [R1+0x4a0] ;  /* 0x0004a000010a7983 */ /* 0x000f280000300a00 */
[----:B------:R-:W3:Y:S01]  /*a77c0*/  LDL.LU.64 R8, [R1+0x498] ;  /* 0x0004980001087983 */ /* 0x000ee20000300a00 */
[----:B0-----:R-:W-:-:S03]  /*a77d0*/  PRMT R16, R15, 0x7772, RZ ;  /* 0x000077720f107816 */ /* 0x001fc600000000ff */
[----:B------:R-:W3:Y:S04]  /*a77e0*/  LDL.LU.64 R20, [R1+0x490] ;  /* 0x0004900001147983 */ /* 0x000ee80000300a00 */
[----:B------:R0:W-:Y:S01]  /*a77f0*/  @P4 STG.E.U8 desc[UR40][R28.64], R16 ;  /* 0x000000101c004986 */ /* 0x0001e2000c101128 */
[----:B------:R-:W-:Y:S02]  /*a7800*/  LOP3.LUT P4, RZ, R7, 0x100, RZ, 0xc0, !PT ;  /* 0x0000010007ff7812 */ /* 0x000fe4000788c0ff */
        /* <DEDUP_REMOVED lines=10> */
[----:B--2---:R0:W-:Y:S04]  /*a78b0*/  @P4 STG.E.U8 desc[UR40][R2.64], R16 ;  /* 0x0000001002004986 */ /* 0x0041e8000c101128 */
[----:B0-----:R-:W2:Y:S01]  /*a78c0*/  LDL.LU.64 R2, [R1+0x2658] ;  /* 0x0026580001027983 */ /* 0x001ea20000300a00 */
[----:B------:R-:W-:Y:S02]  /*a78d0*/  LOP3.LUT P4, RZ, R7, 0x20, RZ, 0xc0, !PT ;  /* 0x0000002007ff7812 */ /* 0x000fe4000788c0ff */
[----:B------:R-:W-:-:S11]  /*a78e0*/  PRMT R16, R22, 0x7772, RZ ;  /* 0x0000777216107816 */ /* 0x000fd600000000ff */
[----:B--2---:R0:W-:Y:S01]  /*a78f0*/  @P4 STG.E.U8 desc[UR40][R2.64], R16 ;  /* 0x0000001002004986 */ /* 0x0041e2000c101128 */
[C---:B------:R-:W-:Y:S02]  /*a7900*/  LOP3.LUT P4, RZ, R7.reuse, 0x10, RZ, 0xc0, !PT ;  /* 0x0000001007ff7812 */ /* 0x040fe4000788c0ff */
[----:B0-----:R-:W-:Y:S01]  /*a7910*/  PRMT R16, R22, 0x7773, RZ ;  /* 0x0000777316107816 */ /* 0x001fe200000000ff */
[----:B------:R-:W2:Y:S10]  /*a7920*/  LDL.LU.64 R2, [R1+0x2650] ;  /* 0x0026500001027983 */ /* 0x000eb40000300a00 */
[----:B---3--:R0:W-:Y:S04]  /*a7930*/  @P4 STG.E.U8 desc[UR40][R4.64], R16 ;  /* 0x0000001004004986 */ /* 0x0081e8000c101128 */
[----:B0-----:R-:W3:Y:S01]  /*a7940*/  LDL.LU.64 R4, [R1+0x2648] ;  /* 0x0026480001047983 */ /* 0x001ee20000300a00 */
[----:B------:R-:W-:-:S02]  /*a7950*/  LOP3.LUT R7, R7, 0xfffffffe, RZ, 0xc0, !PT ;  /* 0xfffffffe07077812 */ /* 0x000fc400078ec0ff */
[----:B------:R-:W-:-:S05]  /*a7960*/  PRMT R16, R27, 0x7770, RZ ;  /* 0x000077701b107816 */ /* 0x000fca00000000ff */
[----:B------:R0:W-:Y:S02]  /*a7970*/  @P5 STG.E.U8 desc[UR40][R18.64], R16 ;  /* 0x0000001012005986 */ /* 0x0001e4000c101128 */
[----:B0-----:R-:W-:-:S05]  /*a7980*/  PRMT R16, R27, 0x7771, RZ ;  /* 0x000077711b107816 */ /* 0x001fca00000000ff */
[----:B------:R0:W-:Y:S02]  /*a7990*/  @P6 STG.E.U8 desc[UR40][R12.64], R16 ;  /* 0x000000100c006986 */ /* 0x0001e4000c101128 */
[----:B0-----:R-:W-:-:S05]  /*a79a0*/  PRMT R16, R17, 0x7770, RZ ;  /* 0x0000777011107816 */ /* 0x001fca00000000ff */
[----:B----4-:R0:W-:Y:S02]  /*a79b0*/  @P0 STG.E.U8 desc[UR40][R10.64], R16 ;  /* 0x000000100a000986 */ /* 0x0101e4000c101128 */
[----:B0-----:R-:W-:-:S05]  /*a79c0*/  PRMT R16, R17, 0x7771, RZ ;  /* 0x0000777111107816 */ /* 0x001fca00000000ff */
[----:B------:R0:W-:Y:S02]  /*a79d0*/  @P1 STG.E.U8 desc[UR40][R8.64], R16 ;  /* 0x0000001008001986 */ /* 0x0001e4000c101128 */
[C---:B0-----:R-:W-:Y:S02]  /*a79e0*/  PRMT R16, R14.reuse, 0x7770, RZ ;  /* 0x000077700e107816 */ /* 0x041fe400000000ff */
[----:B------:R-:W4:Y:S04]  /*a79f0*/  LDL.LU.64 R8, [R1+0x478] ;  /* 0x0004780001087983 */ /* 0x000f280000300a00 */
[----:B------:R0:W-:Y:S01]  /*a7a00*/  @P2 STG.E.U8 desc[UR40][R20.64], R16 ;  /* 0x0000001014002986 */ /* 0x0001e2000c101128 */
[----:B------:R-:W-:Y:S01]  /*a7a10*/  IMAD.MOV.U32 R22, RZ, RZ, R23 ;  /* 0x000000ffff167224 */ /* 0x000fe200078e0017 */
[----:B0-----:R-:W-:-:S05]  /*a7a20*/  PRMT R16, R14, 0x7771, RZ ;  /* 0x000077710e107816 */ /* 0x001fca00000000ff */
[----:B------:R0:W-:Y:S01]  /*a7a30*/  @P3 STG.E.U8 desc[UR40][R28.64], R16 ;  /* 0x000000101c003986 */ /* 0x0001e2000c101128 */
[----:B------:R-:W-:-:S03]  /*a7a40*/  IMAD.MOV.U32 R23, RZ, RZ, R25 ;  /* 0x000000ffff177224 */ /* 0x000fc600078e0019 */
[----:B0-----:R-:W4:Y:S04]  /*a7a50*/  LDL.LU.64 R28, [R1+0x470] ;  /* 0x00047000011c7983 */ /* 0x001f280000300a00 */
[----:B------:R-:W4:Y:S04]  /*a7a60*/  LDL.LU.64 R18, [R1+0x468] ;  /* 0x0004680001127983 */ /* 0x000f280000300a00 */
[----:B------:R-:W4:Y:S04]  /*a7a70*/  LDL.LU.64 R12, [R1+0x460] ;  /* 0x00046000010c7983 */ /* 0x000f280000300a00 */
[----:B------:R-:W4:Y:S04]  /*a7a80*/  LDL.LU.64 R10, [R1+0x458] ;  /* 0x00045800010a7983 */ /* 0x000f280000300a00 */
[----:B------:R-:W4:Y:S04]  /*a7a90*/  LDL.LU R20, [R1+0xec] ;  /* 0x0000ec0001147983 */ /* 0x000f280000300800 */
[----:B------:R-:W4:Y:S04]  /*a7aa0*/  LDL.LU R21, [R1+0xd0] ;  /* 0x0000d00001157983 */ /* 0x000f280000300800 */
[----:B------:R-:W4:Y:S04]  /*a7ab0*/  LDL.LU R25, [R1+0xd4] ;  /* 0x0000d40001197983 */ /* 0x000f280000300800 */
[----:B------:R-:W4:Y:S04]  /*a7ac0*/  LDL.LU R15, [R1+0xd8] ;  /* 0x0000d800010f7983 */ /* 0x000f280000300800 */
[----:B------:R-:W4:Y:S01]  /*a7ad0*/  LDL.LU R0, [R1+0xdc] ;  /* 0x0000dc0001007983 */ /* 0x000f220000300800 */
[----:B---3--:R-:W-:-:S02]  /*a7ae0*/  LOP3.LUT P4, RZ, R4, 0x2000, RZ, 0xc0, !PT ;  /* 0x0000200004ff7812 */ /* 0x008fc4000788c0ff */
[----:B------:R-:W-:-:S11]  /*a7af0*/  LOP3.LUT R5, R5, 0xefffffff, RZ, 0xc0, !PT ;  /* 0xefffffff05057812 */ /* 0x000fd600078ec0ff */
[----:B------:R-:W-:Y:S02]  /*a7b00*/  @P4 LOP3.LUT R5, R5, 0x10000000, RZ, 0xfc, !PT ;  /* 0x1000000005054812 */ /* 0x000fe400078efcff */
[----:B--2---:R-:W-:Y:S02]  /*a7b10*/  LOP3.LUT P4, RZ, R2, 0x1000000, RZ, 0xc0, !PT ;  /* 0x0100000002ff7812 */ /* 0x004fe4000788c0ff */
        /* <DEDUP_REMOVED lines=8> */
[----:B------:R-:W-:-:S13]  /*a7ba0*/  LOP3.LUT P4, RZ, R2, 0x200000, RZ, 0xc0, !PT ;  /* 0x0020000002ff7812 */ /* 0x000fda000788c0ff */
[----:B------:R-:W-:Y:S02]  /*a7bb0*/  @P4 LOP3.LUT R7, R7, 0x1, RZ, 0xfc, !PT ;  /* 0x0000000107074812 */ /* 0x000fe400078efcff */
[----:B------:R-:W-:Y:S02]  /*a7bc0*/  LOP3.LUT P4, RZ, R2, 0x100000, RZ, 0xc0, !PT ;  /* 0x0010000002ff7812 */ /* 0x000fe4000788c0ff */
[----:B------:R-:W-:-:S11]  /*a7bd0*/  LOP3.LUT R7, R7, 0xfffffffd, RZ, 0xc0, !PT ;  /* 0xfffffffd07077812 */ /* 0x000fd600078ec0ff */
[----:B------:R-:W-:Y:S02]  /*a7be0*/  @P4 LOP3.LUT R7, R7, 0x2, RZ, 0xfc, !PT ;  /* 0x0000000207074812 */ /* 0x000fe400078efcff */
[----:B------:R-:W-:Y:S02]  /*a7bf0*/  LOP3.LUT P4, RZ, R2, 0x80000, RZ, 0xc0, !PT ;  /* 0x0008000002ff7812 */ /* 0x000fe4000788c0ff */
[----:B------:R-:W-:-:S11]  /*a7c00*/  LOP3.LUT R7, R7, 0xfffffffb, RZ, 0xc0, !PT ;  /* 0xfffffffb07077812 */ /* 0x000fd600078ec0ff */
[----:B------:R-:W-:Y:S02]  /*a7c10*/  @P4 LOP3.LUT R7, R7, 0x4, RZ, 0xfc, !PT ;  /* 0x0000000407074812 */ /* 0x000fe400078efcff */
[C---:B------:R-:W-:Y:S02]  /*a7c20*/  LOP3.LUT P4, RZ, R2.reuse, 0x40000, RZ, 0xc0, !PT ;  /* 0x0004000002ff7812 */ /* 0x040fe4000788c0ff */
[----:B------:R-:W-:Y:S01]  /*a7c30*/  LOP3.LUT R7, R7, 0xfffffff7, RZ, 0xc0, !PT ;  /* 0xfffffff707077812 */ /* 0x000fe200078ec0ff */
[----:B------:R0:W-:Y:S01]  /*a7c40*/  STL.64 [R1+0x2488], R2 ;  /* 0x0024880201007387 */ /* 0x0001e20000100a00 */
[C---:B------:R-:W-:Y:S02]  /*a7c50*/  LOP3.LUT P0, RZ, R2.reuse, 0x2000, RZ, 0xc0, !PT ;  /* 0x0000200002ff7812 */ /* 0x040fe4000780c0ff */
[C---:B------:R-:W-:Y:S02]  /*a7c60*/  LOP3.LUT P1, RZ, R2.reuse, 0x4000, RZ, 0xc0, !PT ;  /* 0x0000400002ff7812 */ /* 0x040fe4000782c0ff */
[----:B------:R-:W-:-:S02]  /*a7c70*/  LOP3.LUT P2, RZ, R2, 0x8000, RZ, 0xc0, !PT ;  /* 0x0000800002ff7812 */ /* 0x000fc4000784c0ff */
[----:B------:R-:W-:-:S03]  /*a7c80*/  LOP3.LUT P3, RZ, R2, 0x10000, RZ, 0xc0, !PT ;  /* 0x0001000002ff7812 */ /* 0x000fc6000786c0ff */
[----:B------:R-:W-:Y:S02]  /*a7c90*/  @P4 LOP3.LUT R7, R7, 0x8, RZ, 0xfc, !PT ;  /* 0x0000000807074812 */ /* 0x000fe400078efcff */
[----:B------:R-:W-:Y:S02]  /*a7ca0*/  LOP3.LUT P4, RZ, R2, 0x20000, RZ, 0xc0, !PT ;  /* 0x0002000002ff7812 */ /* 0x000fe4000788c0ff */
[----:B0-----:R-:W2:Y:S01]  /*a7cb0*/  LDL.LU.64 R2, [R1+0x480] ;  /* 0x0004800001027983 */ /* 0x001ea20000300a00 */
[----:B----4-:R-:W-:Y:S02]  /*a7cc0*/  PRMT R16, R20, 0x7770, RZ ;  /* 0x0000777014107816 */ /* 0x010fe400000000ff */
[C---:B------:R-:W-:Y:S02]  /*a7cd0*/  LOP3.LUT P5, RZ, R4.reuse, 0x1000, RZ, 0xc0, !PT ;  /* 0x0000100004ff7812 */ /* 0x040fe400078ac0ff */
[----:B------:R-:W-:Y:S01]  /*a7ce0*/  LOP3.LUT P6, RZ, R4, 0x800, RZ, 0xc0, !PT ;  /* 0x0000080004ff7812 */ /* 0x000fe200078cc0ff */
[----:B--2---:R0:W-:Y:S02]  /*a7cf0*/  @P0 STG.E.U8 desc[UR40][R2.64], R16 ;  /* 0x0000001002000986 */ /* 0x0041e4000c101128 */
[----:B0-----:R-:W-:-:S05]  /*a7d00*/  PRMT R16, R20, 0x7771, RZ ;  /* 0x0000777114107816 */ /* 0x001fca00000000ff */
[----:B------:R0:W-:Y:S02]  /*a7d10*/  @P1 STG.E.U8 desc[UR40][R8.64], R16 ;  /* 0x0000001008001986 */ /* 0x0001e4000c101128 */
[----:B0-----:R-:W-:Y:S02]  /*a7d20*/  PRMT R16, R21, 0x7770, RZ ;  /* 0x0000777015107816 */ /* 0x001fe400000000ff */
[----:B------:R-:W2:Y:S04]  /*a7d30*/  LDL.LU.64 R8, [R1+0x450] ;  /* 0x0004500001087983 */ /* 0x000ea80000300a00 */
[----:B------:R0:W-:Y:S01]  /*a7d40*/  @P2 STG.E.U8 desc[UR40][R28.64], R16 ;  /* 0x000000101c002986 */ /* 0x0001e2000c101128 */
[C---:B------:R-:W-:Y:S02]  /*a7d50*/  LOP3.LUT P0, RZ, R4.reuse, 0x400, RZ, 0xc0, !PT ;  /* 0x0000040004ff7812 */ /* 0x040fe4000780c0ff */
[----:B------:R-:W-:-:S02]  /*a7d60*/  LOP3.LUT P1, RZ, R4, 0x200, RZ, 0xc0, !PT ;  /* 0x0000020004ff7812 */ /* 0x000fc4000782c0ff */
[C---:B------:R-:W-:Y:S02]  /*a7d70*/  LOP3.LUT P2, RZ, R4.reuse, 0x100, RZ, 0xc0, !PT ;  /* 0x0000010004ff7812 */ /* 0x040fe4000784c0ff */
[----:B0-----:R-:W-:Y:S01]  /*a7d80*/  PRMT R16, R21, 0x7771, RZ ;  /* 0x0000777115107816 */ /* 0x001fe200000000ff */
[----:B------:R-:W3:Y:S04]  /*a7d90*/  LDL.LU.64 R28, [R1+0x448] ;  /* 0x00044800011c7983 */ /* 0x000ee80000300a00 */
[----:B------:R-:W-:Y:S04]  /*a7da0*/  STL.64 [R1+0x2618], R20 ;  /* 0x0026181401007387 */ /* 0x000fe80000100a00 */
[----:B------:R-:W-:Y:S01]  /*a7db0*/  @P3 STG.E.U8 desc[UR40][R18.64], R16 ;  /* 0x0000001012003986 */ /* 0x000fe2000c101128 */
[----:B------:R-:W-:-:S03]  /*a7dc0*/  LOP3.LUT P3, RZ, R4, 0x80, RZ, 0xc0, !PT ;  /* 0x0000008004ff7812 */ /* 0x000fc6000786c0ff */
[----:B------:R0:W-:Y:S04]  /*a7dd0*/  STL.64 [R1+0x2640], R4 ;  /* 0x0026400401007387 */ /* 0x0001e80000100a00 */
[----:B0-----:R-:W4:Y:S04]  /*a7de0*/  LDL.LU.64 R4, [R1+0x440] ;  /* 0x0004400001047983 */ /* 0x001f280000300a00 */
[----:B------:R-:W2:Y:S04]  /*a7df0*/  LDL.LU.64 R20, [R1+0x420] ;  /* 0x0004200001147983 */ /* 0x000ea80000300a00 */
        /* <DEDUP_REMOVED lines=10> */
[----:B------:R-:W-:-:S05]  /*a7ea0*/  PRMT R16, R15, 0x7770, RZ ;  /* 0x000077700f107816 */ /* 0x000fca00000000ff */
[----:B------:R0:W-:Y:S01]  /*a7eb0*/  @P4 STG.E.U8 desc[UR40][R8.64], R16 ;  /* 0x0000001008004986 */ /* 0x0001e2000c101128 */
[----:B------:R-:W-:Y:S02]  /*a7ec0*/  LOP3.LUT P4, RZ, R7, 0x2, RZ, 0xc0, !PT ;  /* 0x0000000207ff7812 */ /* 0x000fe4000788c0ff */
[----:B0-----:R-:W-:-:S11]  /*a7ed0*/  PRMT R16, R15, 0x7771, RZ ;  /* 0x000077710f107816 */ /* 0x001fd600000000ff */
[----:B---3--:R-:W-:Y:S01]  /*a7ee0*/  @P4 STG.E.U8 desc[UR40][R28.64], R16 ;  /* 0x000000101c004986 */ /* 0x008fe2000c101128 */
[----:B------:R-:W-:Y:S02]  /*a7ef0*/  LOP3.LUT P4, RZ, R7, 0x1, RZ, 0xc0, !PT ;  /* 0x0000000107ff7812 */ /* 0x000fe4000788c0ff */
[----:B------:R-:W-:-:S11]  /*a7f00*/  PRMT R7, R0, 0x7770, RZ ;  /* 0x0000777000077816 */ /* 0x000fd600000000ff */
[----:B----4-:R-:W-:Y:S04]  /*a7f10*/  @P4 STG.E.U8 desc[UR40][R4.64], R7 ;  /* 0x0000000704004986 */ /* 0x010fe8000c101128 */
[----:B--2---:R0:W-:Y:S04]  /*a7f20*/  STL.64 [R1+0x2638], R20 ;  /* 0x0026381401007387 */ /* 0x0041e80000100a00 */
[----:B0-----:R-:W2:Y:S04]  /*a7f30*/  LDL.LU.64 R20, [R1+0x438] ;  /* 0x0004380001147983 */ /* 0x001ea80000300a00 */
[----:B------:R-:W3:Y:S04]  /*a7f40*/  LDL.LU.64 R2, [R1+0x418] ;  /* 0x0004180001027983 */ /* 0x000ee80000300a00 */
[----:B------:R-:W4:Y:S04]  /*a7f50*/  LDL.LU.64 R18, [R1+0x410] ;  /* 0x0004100001127983 */ /* 0x000f280000300a00 */
[----:B------:R-:W2:Y:S04]  /*a7f60*/  LDL.LU.64 R12, [R1+0x408] ;  /* 0x00040800010c7983 */ /* 0x000ea80000300a00 */
[----:B------:R-:W2:Y:S04]  /*a7f70*/  LDL.LU.64 R10, [R1+0x400] ;  /* 0x00040000010a7983 */ /* 0x000ea80000300a00 */
[----:B------:R-:W2:Y:S04]  /*a7f80*/  LDL.LU.64 R8, [R1+0x3f8] ;  /* 0x0003f80001087983 */ /* 0x000ea80000300a00 */
[----:B------:R-:W2:Y:S04]  /*a7f90*/  LDL.LU.64 R28, [R1+0x3f0] ;  /* 0x0003f000011c7983 */ /* 0x000ea80000300a00 */
[----:B------:R-:W2:Y:S01]  /*a7fa0*/  LDL.LU.64 R4, [R1+0x2640] ;  /* 0x0026400001047983 */ /* 0x000ea20000300a00 */
[----:B------:R-:W-:-:S02]  /*a7fb0*/  PRMT R7, R0, 0x7771, RZ ;  /* 0x0000777100077816 */ /* 0x000fc400000000ff */
[----:B--2---:R-:W-:-:S13]  /*a7fc0*/  LOP3.LUT P4, RZ, R5, 0x80000000, RZ, 0xc0, !PT ;  /* 0x8000000005ff7812 */ /* 0x004fda000788c0ff */
[----:B------:R0:W-:Y:S04]  /*a7fd0*/  @P4 STG.E.U8 desc[UR40][R20.64], R7 ;  /* 0x0000000714004986 */ /* 0x0001e8000c101128 */
[----:B0-----:R-:W2:Y:S01]  /*a7fe0*/  LDL.LU.64 R20, [R1+0x2638] ;  /* 0x0026380001147983 */ /* 0x001ea20000300a00 */
[----:B------:R-:W-:Y:S02]  /*a7ff0*/  LOP3.LUT P4, RZ, R5, 0x40000000, RZ, 0xc0, !PT ;  /* 0x4000000005ff7812 */ /* 0x000fe4000788c0ff */
        /* <DEDUP_REMOVED lines=12> */
[----:B------:R-:W-:-:S05]  /*a80c0*/  PRMT R7, R17, 0x7773, RZ ;  /* 0x0000777311077816 */ /* 0x000fca00000000ff */
[----:B---3--:R0:W-:Y:S02]  /*a80d0*/  @P5 STG.E.U8 desc[UR40][R2.64], R7 ;  /* 0x0000000702005986 */ /* 0x0081e4000c101128 */
[----:B0-----:R-:W-:-:S05]  /*a80e0*/  PRMT R7, R14, 0x7772, RZ ;  /* 0x000077720e077816 */ /* 0x001fca00000000ff */
[----:B----4-:R0:W-:Y:S02]  /*a80f0*/  @P6 STG.E.U8 desc[UR40][R18.64], R7 ;  /* 0x0000000712006986 */ /* 0x0101e4000c101128 */
[----:B0-----:R-:W-:Y:S02]  /*a8100*/  PRMT R7, R14, 0x7773, RZ ;  /* 0x000077730e077816 */ /* 0x001fe400000000ff */
[----:B------:R-:W3:Y:S04]  /*a8110*/  LDL.LU.64 R18, [R1+0x3e8] ;  /* 0x0003e80001127983 */ /* 0x000ee80000300a00 */
[----:B------:R0:W-:Y:S04]  /*a8120*/  @P0 STG.E.U8 desc[UR40][R12.64], R7 ;  /* 0x000000070c000986 */ /* 0x0001e8000c101128 */
[----:B0-----:R-:W4:Y:S01]  /*a8130*/  LDL.LU.64 R12, [R1+0x3e0] ;  /* 0x0003e000010c7983 */ /* 0x001f220000300a00 */
[----:B--2---:R-:W-:-:S05]  /*a8140*/  PRMT R7, R20, 0x7772, RZ ;  /* 0x0000777214077816 */ /* 0x004fca00000000ff */
[----:B------:R0:W-:Y:S02]  /*a8150*/  @P1 STG.E.U8 desc[UR40][R10.64], R7 ;  /* 0x000000070a001986 */ /* 0x0001e4000c101128 */
[----:B0-----:R-:W-:Y:S02]  /*a8160*/  PRMT R7, R20, 0x7773, RZ ;  /* 0x0000777314077816 */ /* 0x001fe400000000ff */
[----:B------:R-:W2:Y:S04]  /*a8170*/  LDL.LU.64 R10, [R1+0x3d8] ;  /* 0x0003d800010a7983 */ /* 0x000ea80000300a00 */
[----:B------:R0:W-:Y:S02]  /*a8180*/  @P2 STG.E.U8 desc[UR40][R8.64], R7 ;  /* 0x0000000708002986 */ /* 0x0001e4000c101128 */
[----:B0-----:R-:W-:-:S05]  /*a8190*/  PRMT R7, R21, 0x7772, RZ ;  /* 0x0000777215077816 */ /* 0x001fca00000000ff */
[----:B------:R0:W-:Y:S04]  /*a81a0*/  @P3 STG.E.U8 desc[UR40][R28.64], R7 ;  /* 0x000000071c003986 */ /* 0x0001e8000c101128 */
[----:B0-----:R-:W2:Y:S01]  /*a81b0*/  LDL.LU.64 R28, [R1+0x3d0] ;  /* 0x0003d000011c7983 */ /* 0x001ea20000300a00 */
[C---:B------:R-:W-:Y:S02]  /*a81c0*/  LOP3.LUT P0, RZ, R4.reuse, 0x40, RZ, 0xc0, !PT ;  /* 0x0000004004ff7812 */ /* 0x040fe4000780c0ff */
[C---:B------:R-:W-:Y:S01]  /*a81d0*/  LOP3.LUT P1, RZ, R4.reuse, 0x20, RZ, 0xc0, !PT ;  /* 0x0000002004ff7812 */ /* 0x040fe2000782c0ff */
[----:B------:R-:W2:Y:S01]  /*a81e0*/  LDL.LU.64 R8, [R1+0x3c8] ;  /* 0x0003c80001087983 */ /* 0x000ea20000300a00 */
[----:B------:R-:W-:Y:S02]  /*a81f0*/  PRMT R7, R21, 0x7773, RZ ;  /* 0x0000777315077816 */ /* 0x000fe400000000ff */
[C---:B------:R-:W-:Y:S01]  /*a8200*/  LOP3.LUT P2, RZ, R4.reuse, 0x10, RZ, 0xc0, !PT ;  /* 0x0000001004ff7812 */ /* 0x040fe2000784c0ff */
[----:B------:R-:W2:Y:S01]  /*a8210*/  LDL.LU R20, [R1+0xc0] ;  /* 0x0000c00001147983 */ /* 0x000ea20000300800 */
[----:B------:R-:W-:-:S05]  /*a8220*/  LOP3.LUT P3, RZ, R4, 0x8, RZ, 0xc0, !PT ;  /* 0x0000000804ff7812 */ /* 0x000fca000786c0ff */
[----:B---3--:R0:W-:Y:S02]  /*a8230*/  @P0 STG.E.U8 desc[UR40][R18.64], R7 ;  /* 0x0000000712000986 */ /* 0x0081e4000c101128 */
[----:B0-----:R-:W-:-:S05]  /*a8240*/  PRMT R7, R25, 0x7772, RZ ;  /* 0x0000777219077816 */ /* 0x001fca00000000ff */
[----:B----4-:R0:W-:Y:S01]  /*a8250*/  @P1 STG.E.U8 desc[UR40][R12.64], R7 ;  /* 0x000000070c001986 */ /* 0x0101e2000c101128 */
[----:B------:R-:W-:Y:S01]  /*a8260*/  IMAD.MOV.U32 R21, RZ, RZ, R26 ;  /* 0x000000ffff157224 */ /* 0x000fe200078e001a */
[----:B0-----:R-:W-:Y:S02]  /*a8270*/  PRMT R7, R25, 0x7773, RZ ;  /* 0x0000777319077816 */ /* 0x001fe400000000ff */
[----:B------:R-:W3:Y:S04]  /*a8280*/  LDL.LU.64 R12, [R1+0x3c0] ;  /* 0x0003c000010c7983 */ /* 0x000ee80000300a00 */
[----:B------:R-:W4:Y:S04]  /*a8290*/  LDL.LU R26, [R1+0xc8] ;  /* 0x0000c800011a7983 */ /* 0x000f280000300800 */
[----:B--2---:R0:W-:Y:S02]  /*a82a0*/  @P2 STG.E.U8 desc[UR40][R10.64], R7 ;  /* 0x000000070a002986 */ /* 0x0041e4000c101128 */
[----:B0-----:R-:W-:-:S02]  /*a82b0*/  PRMT R7, R15, 0x7772, RZ ;  /* 0x000077720f077816 */ /* 0x001fc400000000ff */
[----:B------:R-:W2:Y:S04]  /*a82c0*/  LDL.LU.64 R10, [R1+0x3b8] ;  /* 0x0003b800010a7983 */ /* 0x000ea80000300a00 */
[----:B------:R-:W2:Y:S04]  /*a82d0*/  LDL.LU R25, [R1+0xcc] ;  /* 0x0000cc0001197983 */ /* 0x000ea80000300800 */
[----:B------:R0:W-:Y:S04]  /*a82e0*/  @P3 STG.E.U8 desc[UR40][R28.64], R7 ;  /* 0x000000071c003986 */ /* 0x0001e8000c101128 */
[----:B0-----:R-:W2:Y:S04]  /*a82f0*/  LDL.LU.64 R28, [R1+0x3b0] ;  /* 0x0003b000011c7983 */ /* 0x001ea80000300a00 */
        /* <DEDUP_REMOVED lines=23> */
[----:B--2---:R-:W-:Y:S04]  /*a8470*/  STL [R1+0x25f0], R17 ;  /* 0x0025f01101007387 */ /* 0x004fe80000100800 */
[----:B----4-:R0:W-:Y:S04]  /*a8480*/  STL.64 [R1+0x2600], R26 ;  /* 0x0026001a01007387 */ /* 0x0101e80000100a00 */
[----:B0-----:R-:W2:Y:S04]  /*a8490*/  LDL.LU.64 R26, [R1+0x398] ;  /* 0x00039800011a7983 */ /* 0x001ea80000300a00 */
[----:B--2---:R0:W-:Y:S04]  /*a84a0*/  STL.64 [R1+0x2608], R26 ;  /* 0x0026081a01007387 */ /* 0x0041e80000100a00 */
[----:B0-----:R-:W2:Y:S01]  /*a84b0*/  LDL.LU.64 R26, [R1+0x3a0] ;  /* 0x0003a000011a7983 */ /* 0x001ea20000300a00 */
[----:B------:R-:W-:-:S04]  /*a84c0*/  LOP3.LUT R5, R5, 0xfdffffff, RZ, 0xc0, !PT ;  /* 0xfdffffff05057812 */ /* 0x000fc800078ec0ff */
        /* <DEDUP_REMOVED lines=8> */
[----:B------:R-:W-:Y:S01]  /*a8550*/  LOP3.LUT P4, RZ, R4, 0x4, RZ, 0xc0, !PT ;  /* 0x0000000404ff7812 */ /* 0x000fe2000788c0ff */
[----:B--2---:R0:W-:Y:S04]  /*a8560*/  STL.64 [R1+0x2610], R26 ;  /* 0x0026101a01007387 */ /* 0x0041e80000100a00 */
[----:B0-----:R-:W2:Y:S04]  /*a8570*/  LDL.LU.64 R26, [R1+0x3a8] ;  /* 0x0003a800011a7983 */ /* 0x001ea80000300a00 */
[----:B------:R-:W4:Y:S04]  /*a8580*/  LDL.LU.64 R16, [R1+0x388] ;  /* 0x0003880001107983 */ /* 0x000f280000300a00 */
[----:B------:R0:W-:Y:S01]  /*a8590*/  @P4 STG.E.U8 desc[UR40][R8.64], R7 ;  /* 0x0000000708004986 */ /* 0x0001e2000c101128 */
[----:B------:R-:W-:-:S02]  /*a85a0*/  LOP3.LUT P4, RZ, R5, 0x8000000, RZ, 0xc0, !PT ;  /* 0x0800000005ff7812 */ /* 0x000fc4000788c0ff */
[----:B0-----:R-:W-:-:S11]  /*a85b0*/  PRMT R7, R0, 0x7772, RZ ;  /* 0x0000777200077816 */ /* 0x001fd600000000ff */
[----:B---3--:R0:W-:Y:S01]  /*a85c0*/  @P4 STG.E.U8 desc[UR40][R12.64], R7 ;  /* 0x000000070c004986 */ /* 0x0081e2000c101128 */
[----:B------:R-:W-:Y:S02]  /*a85d0*/  LOP3.LUT P4, RZ, R5, 0x4000000, RZ, 0xc0, !PT ;  /* 0x0400000005ff7812 */ /* 0x000fe4000788c0ff */
[----:B0-----:R-:W-:-:S11]  /*a85e0*/  PRMT R7, R0, 0x7773, RZ ;  /* 0x0000777300077816 */ /* 0x001fd600000000ff */
[----:B------:R0:W-:Y:S01]  /*a85f0*/  @P4 STG.E.U8 desc[UR40][R10.64], R7 ;  /* 0x000000070a004986 */ /* 0x0001e2000c101128 */
[----:B------:R-:W-:Y:S02]  /*a8600*/  LOP3.LUT P4, RZ, R5, 0x2000000, RZ, 0xc0, !PT ;  /* 0x0200000005ff7812 */ /* 0x000fe4000788c0ff */
[----:B0-----:R-:W-:-:S11]  /*a8610*/  PRMT R7, R20, 0x7770, RZ ;  /* 0x0000777014077816 */ /* 0x001fd600000000ff */
[----:B------:R0:W-:Y:S01]  /*a8620*/  @P4 STG.E.U8 desc[UR40][R28.64], R7 ;  /* 0x000000071c004986 */ /* 0x0001e2000c101128 */
[C---:B------:R-:W-:Y:S02]  /*a8630*/  LOP3.LUT P4, RZ, R5.reuse, 0x1000000, RZ, 0xc0, !PT ;  /* 0x0100000005ff7812 */ /* 0x040fe4000788c0ff */
[----:B0-----:R-:W-:Y:S01]  /*a8640*/  PRMT R7, R20, 0x7771, RZ ;  /* 0x0000777114077816 */ /* 0x001fe200000000ff */
[----:B----4-:R0:W-:Y:S10]  /*a8650*/  STL.64 [R1+0x25f8], R16 ;  /* 0x0025f81001007387 */ /* 0x0101f40000100a00 */
[----:B--2---:R1:W-:Y:S04]  /*a8660*/  @P4 STG.E.U8 desc[UR40][R26.64], R7 ;  /* 0x000000071a004986 */ /* 0x0043e8000c101128 */
[----:B0-----:R-:W2:Y:S04]  /*a8670*/  LDL.LU.64 R16, [R1+0x390] ;  /* 0x0003900001107983 */ /* 0x001ea80000300a00 */
[----:B------:R-:W3:Y:S04]  /*a8680*/  LDL.LU R8, [R1+0xb4] ;  /* 0x0000b40001087983 */ /* 0x000ee80000300800 */
[----:B------:R-:W4:Y:S04]  /*a8690*/  LDL.LU.64 R2, [R1+0x380] ;  /* 0x0003800001027983 */ /* 0x000f280000300a00 */
[----:B------:R-:W2:Y:S04]  /*a86a0*/  LDL.LU.64 R18, [R1+0x378] ;  /* 0x0003780001127983 */ /* 0x000ea80000300a00 */
[----:B------:R-:W2:Y:S04]  /*a86b0*/  LDL.LU.64 R14, [R1+0x370] ;  /* 0x00037000010e7983 */ /* 0x000ea80000300a00 */
[----:B------:R-:W2:Y:S04]  /*a86c0*/  LDL.LU.64 R12, [R1+0x368] ;  /* 0x00036800010c7983 */ /* 0x000ea80000300a00 */
[----:B------:R-:W2:Y:S04]  /*a86d0*/  LDL.LU.64 R10, [R1+0x360] ;  /* 0x00036000010a7983 */ /* 0x000ea80000300a00 */
[----:B------:R-:W2:Y:S04]  /*a86e0*/  LDL.LU.64 R28, [R1+0x358] ;  /* 0x00035800011c7983 */ /* 0x000ea80000300a00 */
[----:B-1----:R-:W2:Y:S01]  /*a86f0*/  LDL.LU.64 R26, [R1+0x2610] ;  /* 0x00261000011a7983 */ /* 0x002ea20000300a00 */
        /* <DEDUP_REMOVED lines=15> */
[----:B0-----:R-:W2:Y:S01]  /*a87f0*/  LDL.LU R17, [R1+0x25f0] ;  /* 0x0025f00001117983 */ /* 0x001ea20000300800 */
[----:B------:R-:W-:-:S05]  /*a8800*/  PRMT R7, R25, 0x7770, RZ ;  /* 0x0000777019077816 */ /* 0x000fca00000000ff */
[----:B----4-:R0:W-:Y:S02]  /*a8810*/  @P5 STG.E.U8 desc[UR40][R2.64], R7 ;  /* 0x0000000702005986 */ /* 0x0101e4000c101128 */
[----:B0-----:R-:W-:-:S05]  /*a8820*/  PRMT R7, R25, 0x7771, RZ ;  /* 0x0000777119077816 */ /* 0x001fca00000000ff */
[----:B------:R2:W-:Y:S02]  /*a8830*/  @P6 STG.E.U8 desc[UR40][R18.64], R7 ;  /* 0x0000000712006986 */ /* 0x0005e4000c101128 */
[----:B--2---:R-:W-:-:S05]  /*a8840*/  PRMT R7, R17, 0x7770, RZ ;  /* 0x0000777011077816 */ /* 0x004fca00000000ff */
[----:B------:R0:W-:Y:S04]  /*a8850*/  @P0 STG.E.U8 desc[UR40][R14.64], R7 ;  /* 0x000000070e000986 */ /* 0x0001e8000c101128 */
[----:B------:R-:W-:Y:S04]  /*a8860*/  STL [R1+0x25c8], R17 ;  /* 0x0025c81101007387 */ /* 0x000fe80000100800 */
[----:B------:R-:W2:Y:S01]  /*a8870*/  LDL.LU R9, [R1+0xb8] ;  /* 0x0000b80001097983 */ /* 0x000ea20000300800 */
[----:B0-----:R-:W-:-:S05]  /*a8880*/  PRMT R7, R17, 0x7771, RZ ;  /* 0x0000777111077816 */ /* 0x001fca00000000ff */
[----:B------:R3:W-:Y:S02]  /*a8890*/  @P1 STG.E.U8 desc[UR40][R12.64], R7 ;  /* 0x000000070c001986 */ /* 0x0007e4000c101128 */
[----:B---3--:R-:W-:-:S05]  /*a88a0*/  PRMT R7, R8, 0x7770, RZ ;  /* 0x0000777008077816 */ /* 0x008fca00000000ff */
[----:B------:R0:W-:Y:S02]  /*a88b0*/  @P2 STG.E.U8 desc[UR40][R10.64], R7 ;  /* 0x000000070a002986 */ /* 0x0001e4000c101128 */
[----:B0-----:R-:W-:Y:S02]  /*a88c0*/  PRMT R7, R8, 0x7771, RZ ;  /* 0x0000777108077816 */ /* 0x001fe400000000ff */
[----:B------:R-:W3:Y:S04]  /*a88d0*/  LDL.LU.64 R10, [R1+0x350] ;  /* 0x00035000010a7983 */ /* 0x000ee80000300a00 */
[----:B------:R0:W-:Y:S04]  /*a88e0*/  @P3 STG.E.U8 desc[UR40][R28.64], R7 ;  /* 0x000000071c003986 */ /* 0x0001e8000c101128 */
[----:B0-----:R-:W4:Y:S01]  /*a88f0*/  LDL.LU.64 R28, [R1+0x348] ;  /* 0x00034800011c7983 */ /* 0x001f220000300a00 */
[----:B------:R-:W-:-:S02]  /*a8900*/  LOP3.LUT P0, RZ, R27, 0x80000, RZ, 0xc0, !PT ;  /* 0x000800001bff7812 */ /* 0x000fc4000780c0ff */
[----:B------:R-:W-:Y:S01]  /*a8910*/  LOP3.LUT P1, RZ, R27, 0x40000, RZ, 0xc0, !PT ;  /* 0x000400001bff7812 */ /* 0x000fe2000782c0ff */
[----:B------:R-:W4:Y:S04]  /*a8920*/  LDL.LU.64 R2, [R1+0x340] ;  /* 0x0003400001027983 */ /* 0x000f280000300a00 */
[----:B------:R-:W4:Y:S04]  /*a8930*/  LDL.LU.64 R18, [R1+0x338] ;  /* 0x0003380001127983 */ /* 0x000f280000300a00 */
[----:B------:R-:W4:Y:S04]  /*a8940*/  LDL.LU.64 R14, [R1+0x330] ;  /* 0x00033000010e7983 */ /* 0x000f280000300a00 */
[----:B------:R-:W4:Y:S04]  /*a8950*/  LDL.LU.64 R12, [R1+0x328] ;  /* 0x00032800010c7983 */ /* 0x000f280000300a00 */
[----:B------:R-:W4:Y:S01]  /*a8960*/  LDL.LU R0, [R1+0xbc] ;  /* 0x0000bc0001007983 */ /* 0x000f220000300800 */
[----:B--2---:R-:W-:-:S05]  /*a8970*/  PRMT R7, R9, 0x7770, RZ ;  /* 0x0000777009077816 */ /* 0x004fca00000000ff */
[----:B---3--:R0:W-:Y:S02]  /*a8980*/  @P0 STG.E.U8 desc[UR40][R10.64], R7 ;  /* 0x000000070a000986 */ /* 0x0081e4000c101128 */
[----:B0-----:R-:W-:Y:S02]  /*a8990*/  PRMT R7, R9, 0x7771, RZ ;  /* 0x0000777109077816 */ /* 0x001fe400000000ff */
[----:B------:R-:W2:Y:S04]  /*a89a0*/  LDL.LU.64 R10, [R1+0x320] ;  /* 0x00032000010a7983 */ /* 0x000ea80000300a00 */
[----:B------:R-:W-:Y:S04]  /*a89b0*/  STL.64 [R1+0x25d0], R8 ;  /* 0x0025d00801007387 */ /* 0x000fe80000100a00 */
[----:B----4-:R0:W-:Y:S04]  /*a89c0*/  @P1 STG.E.U8 desc[UR40][R28.64], R7 ;  /* 0x000000071c001986 */ /* 0x0101e8000c101128 */
[----:B0-----:R-:W3:Y:S04]  /*a89d0*/  LDL.LU.64 R28, [R1+0x318] ;  /* 0x00031800011c7983 */ /* 0x001ee80000300a00 */
[----:B------:R-:W4:Y:S04]  /*a89e0*/  LDL.LU.64 R8, [R1+0x300] ;  /* 0x0003000001087983 */ /* 0x000f280000300a00 */
[----:B----4-:R0:W-:Y:S04]  /*a89f0*/  STL.64 [R1+0x25d8], R8 ;  /* 0x0025d80801007387 */ /* 0x0101e80000100a00 */
[----:B0-----:R-:W4:Y:S01]  /*a8a00*/  LDL.LU.64 R8, [R1+0x308] ;  /* 0x0003080001087983 */ /* 0x001f220000300a00 */
        /* <DEDUP_REMOVED lines=19> */
[----:B----4-:R0:W-:Y:S04]  /*a8b40*/  STL.64 [R1+0x25e8], R8 ;  /* 0x0025e80801007387 */ /* 0x0101e80000100a00 */
[----:B0-----:R-:W4:Y:S01]  /*a8b50*/  LDL.LU.64 R8, [R1+0x310] ;  /* 0x0003100001087983 */ /* 0x001f220000300a00 */
[----:B------:R-:W-:Y:S02]  /*a8b60*/  LOP3.LUT R5, R5, 0xfffbffff, RZ, 0xc0, !PT ;  /* 0xfffbffff05057812 */ /* 0x000fe400078ec0ff */
[----:B------:R-:W-:Y:S01]  /*a8b70*/  LOP3.LUT P2, RZ, R27, 0x20000, RZ, 0xc0, !PT ;  /* 0x000200001bff7812 */ /* 0x000fe2000784c0ff */
[----:B------:R-:W4:Y:S04]  /*a8b80*/  LDL.LU.64 R16, [R1+0x2f8] ;  /* 0x0002f80001107983 */ /* 0x000f280000300a00 */
[----:B------:R-:W-:-:S02]  /*a8b90*/  @P4 LOP3.LUT R5, R5, 0x40000, RZ, 0xfc, !PT ;  /* 0x0004000005054812 */ /* 0x000fc400078efcff */
[C---:B------:R-:W-:Y:S02]  /*a8ba0*/  LOP3.LUT P4, RZ, R27.reuse, 0x4000, RZ, 0xc0, !PT ;  /* 0x000040001bff7812 */ /* 0x040fe4000788c0ff */
[----:B------:R-:W-:Y:S02]  /*a8bb0*/  LOP3.LUT P3, RZ, R27, 0x10000, RZ, 0xc0, !PT ;  /* 0x000100001bff7812 */ /* 0x000fe4000786c0ff */
[----:B------:R-:W-:Y:S02]  /*a8bc0*/  LOP3.LUT R5, R5, 0xfff7ffff, RZ, 0xc0, !PT ;  /* 0xfff7ffff05057812 */ /* 0x000fe400078ec0ff */
[----:B------:R-:W-:-:S05]  /*a8bd0*/  PRMT R7, R0, 0x7770, RZ ;  /* 0x0000777000077816 */ /* 0x000fca00000000ff */
[----:B------:R0:W-:Y:S02]  /*a8be0*/  @P2 STG.E.U8 desc[UR40][R2.64], R7 ;  /* 0x0000000702002986 */ /* 0x0001e4000c101128 */
[----:B------:R-:W-:Y:S02]  /*a8bf0*/  @P4 LOP3.LUT R5, R5, 0x80000, RZ, 0xfc, !PT ;  /* 0x0008000005054812 */ /* 0x000fe400078efcff */
[----:B------:R-:W-:Y:S02]  /*a8c00*/  LOP3.LUT P4, RZ, R27, 0x8000, RZ, 0xc0, !PT ;  /* 0x000080001bff7812 */ /* 0x000fe4000788c0ff */
[----:B0-----:R-:W-:Y:S01]  /*a8c10*/  PRMT R7, R0, 0x7771, RZ ;  /* 0x0000777100077816 */ /* 0x001fe200000000ff */
[----:B------:R-:W4:Y:S04]  /*a8c20*/  LDL.LU.64 R2, [R1+0x2f0] ;  /* 0x0002f00001027983 */ /* 0x000f280000300a00 */
[----:B------:R0:W-:Y:S02]  /*a8c30*/  @P3 STG.E.U8 desc[UR40][R18.64], R7 ;  /* 0x0000000712003986 */ /* 0x0001e4000c101128 */
[----:B0-----:R-:W-:-:S02]  /*a8c40*/  PRMT R7, R20, 0x7772, RZ ;  /* 0x0000777214077816 */ /* 0x001fc400000000ff */
[----:B------:R-:W4:Y:S04]  /*a8c50*/  LDL.LU.64 R18, [R1+0x2e8] ;  /* 0x0002e80001127983 */ /* 0x000f280000300a00 */
[----:B------:R0:W-:Y:S01]  /*a8c60*/  @P4 STG.E.U8 desc[UR40][R14.64], R7 ;  /* 0x000000070e004986 */ /* 0x0001e2000c101128 */
[C---:B------:R-:W-:Y:S02]  /*a8c70*/  LOP3.LUT P4, RZ, R5.reuse, 0x80000, RZ, 0xc0, !PT ;  /* 0x0008000005ff7812 */ /* 0x040fe4000788c0ff */
[----:B0-----:R-:W-:Y:S01]  /*a8c80*/  PRMT R7, R20, 0x7773, RZ ;  /* 0x0000777314077816 */ /* 0x001fe200000000ff */
[----:B------:R-:W4:Y:S10]  /*a8c90*/  LDL.LU.64 R14, [R1+0x2e0] ;  /* 0x0002e000010e7983 */ /* 0x000f340000300a00 */
[----:B------:R0:W-:Y:S01]  /*a8ca0*/  @P4 STG.E.U8 desc[UR40][R12.64], R7 ;  /* 0x000000070c004986 */ /* 0x0001e2000c101128 */
[----:B------:R-:W-:-:S02]  /*a8cb0*/  LOP3.LUT P4, RZ, R5, 0x40000, RZ, 0xc0, !PT ;  /* 0x0004000005ff7812 */ /* 0x000fc4000788c0ff */
[----:B0-----:R-:W-:Y:S01]  /*a8cc0*/  PRMT R7, R21, 0x7772, RZ ;  /* 0x0000777215077816 */ /* 0x001fe200000000ff */
[----:B------:R-:W4:Y:S10]  /*a8cd0*/  LDL.LU.64 R12, [R1+0x2d8] ;  /* 0x0002d800010c7983 */ /* 0x000f340000300a00 */
[----:B--2---:R0:W-:Y:S01]  /*a8ce0*/  @P4 STG.E.U8 desc[UR40][R10.64], R7 ;  /* 0x000000070a004986 */ /* 0x0041e2000c101128 */
[----:B------:R-:W-:Y:S01]  /*a8cf0*/  LOP3.LUT P4, RZ, R5, 0x20000, RZ, 0xc0, !PT ;  /* 0x0002000005ff7812 */ /* 0x000fe2000788c0ff */
[----:B0-----:R-:W-:-:S02]  /*a8d00*/  IMAD.MOV.U32 R7, RZ, RZ, R21 ;  /* 0x000000ffff077224 */ /* 0x001fc400078e0015 */
[----:B------:R-:W2:Y:S03]  /*a8d10*/  LDL.LU.64 R10, [R1+0x2d0] ;  /* 0x0002d000010a7983 */ /* 0x000ea60000300a00 */
[----:B------:R-:W-:Y:S01]  /*a8d20*/  PRMT R7, R7, 0x7773, RZ ;  /* 0x0000777307077816 */ /* 0x000fe200000000ff */
[----:B------:R-:W2:Y:S06]  /*a8d30*/  LDL.LU.64 R20, [R1+0x2c8] ;  /* 0x0002c80001147983 */ /* 0x000eac0000300a00 */
[----:B---3--:R0:W-:Y:S01]  /*a8d40*/  @P4 STG.E.U8 desc[UR40][R28.64], R7 ;  /* 0x000000071c004986 */ /* 0x0081e2000c101128 */
[----:B------:R-:W-:-:S02]  /*a8d50*/  LOP3.LUT P4, RZ, R5, 0x10000, RZ, 0xc0, !PT ;  /* 0x0001000005ff7812 */ /* 0x000fc4000788c0ff */
[----:B0-----:R-:W-:Y:S01]  /*a8d60*/  PRMT R7, R26, 0x7772, RZ ;  /* 0x000077721a077816 */ /* 0x001fe200000000ff */
[----:B------:R-:W3:Y:S10]  /*a8d70*/  LDL.LU.64 R28, [R1+0x2c0] ;  /* 0x0002c000011c7983 */ /* 0x000ef40000300a00 */
[----:B----4-:R0:W-:Y:S04]  /*a8d80*/  @P4 STG.E.U8 desc[UR40][R8.64], R7 ;  /* 0x0000000708004986 */ /* 0x0101e8000c101128 */
[----:B0-----:R-:W4:Y:S01]  /*a8d90*/  LDL.LU.64 R8, [R1+0x25e8] ;  /* 0x0025e80001087983 */ /* 0x001f220000300a00 */
[----:B------:R-:W-:-:S02]  /*a8da0*/  LOP3.LUT P4, RZ, R5, 0x8000, RZ, 0xc0, !PT ;  /* 0x0000800005ff7812 */ /* 0x000fc4000788c0ff */
[----:B------:R-:W-:Y:S02]  /*a8db0*/  PRMT R7, R26, 0x7773, RZ ;  /* 0x000077731a077816 */ /* 0x000fe400000000ff */
[----:B------:R-:W2:Y:S09]  /*a8dc0*/  LDL.LU R26, [R1+0x25e0] ;  /* 0x0025e000011a7983 */ /* 0x000eb20000300800 */
[----:B----4-:R0:W-:Y:S04]  /*a8dd0*/  @P4 STG.E.U8 desc[UR40][R8.64], R7 ;  /* 0x0000000708004986 */ /* 0x0101e8000c101128 */
[----:B0-----:R-:W4:Y:S01]  /*a8de0*/  LDL.LU.64 R8, [R1+0x25d8] ;  /* 0x0025d80001087983 */ /* 0x001f220000300a00 */
[----:B------:R-:W-:-:S02]  /*a8df0*/  LOP3.LUT P4, RZ, R5, 0x4000, RZ, 0xc0, !PT ;  /* 0x0000400005ff7812 */ /* 0x000fc4000788c0ff */
[----:B------:R-:W-:-:S11]  /*a8e00*/  PRMT R7, R25, 0x7772, RZ ;  /* 0x0000777219077816 */ /* 0x000fd600000000ff */
[----:B----4-:R0:W-:Y:S01]  /*a8e10*/  @P4 STG.E.U8 desc[UR40][R8.64], R7 ;  /* 0x0000000708004986 */ /* 0x0101e2000c101128 */
[----:B------:R-:W-:Y:S02]  /*a8e20*/  LOP3.LUT P4, RZ, R5, 0x2000, RZ, 0xc0, !PT ;  /* 0x0000200005ff7812 */ /* 0x000fe4000788c0ff */
[----:B0-----:R-:W-:Y:S01]  /*a8e30*/  PRMT R7, R25, 0x7773, RZ ;  /* 0x0000777319077816 */ /* 0x001fe200000000ff */
[----:B------:R-:W4:Y:S04]  /*a8e40*/  LDL.LU.64 R8, [R1+0x25d0] ;  /* 0x0025d00001087983 */ /* 0x000f280000300a00 */
[----:B------:R-:W2:Y:S06]  /*a8e50*/  LDL.LU R25, [R1+0x25cc] ;  /* 0x0025cc0001197983 */ /* 0x000eac0000300800 */
[----:B------:R0:W-:Y:S04]  /*a8e60*/  @P4 STG.E.U8 desc[UR40][R16.64], R7 ;  /* 0x0000000710004986 */ /* 0x0001e8000c101128 */
[----:B0-----:R-:W2:Y:S01]  /*a8e70*/  LDL.LU R17, [R1+0x25c8] ;  /* 0x0025c80001117983 */ /* 0x001ea20000300800 */
[----:B------:R-:W-:-:S02]  /*a8e80*/  LOP3.LUT P4, RZ, R5, 0x1000, RZ, 0xc0, !PT ;  /* 0x0000100005ff7812 */ /* 0x000fc4000788c0ff */
[C---:B------:R-:W-:Y:S02]  /*a8e90*/  LOP3.LUT P5, RZ, R27.reuse, 0x40, RZ, 0xc0, !PT ;  /* 0x000000401bff7812 */ /* 0x040fe400078ac0ff */
[C---:B------:R-:W-:Y:S02]  /*a8ea0*/  LOP3.LUT P6, RZ, R27.reuse, 0x20, RZ, 0xc0, !PT ;  /* 0x000000201bff7812 */ /* 0x040fe400078cc0ff */
[C---:B------:R-:W-:Y:S02]  /*a8eb0*/  LOP3.LUT P0, RZ, R27.reuse, 0x10, RZ, 0xc0, !PT ;  /* 0x000000101bff7812 */ /* 0x040fe4000780c0ff */
[C---:B------:R-:W-:Y:S02]  /*a8ec0*/  LOP3.LUT P1, RZ, R27.reuse, 0x8, RZ, 0xc0, !PT ;  /* 0x000000081bff7812 */ /* 0x040fe4000782c0ff */
[C---:B------:R-:W-:Y:S02]  /*a8ed0*/  LOP3.LUT P2, RZ, R27.reuse, 0x4, RZ, 0xc0, !PT ;  /* 0x000000041bff7812 */ /* 0x040fe4000784c0ff */
[----:B------:R-:W-:-:S02]  /*a8ee0*/  LOP3.LUT P3, RZ, R27, 0x2, RZ, 0xc0, !PT ;  /* 0x000000021bff7812 */ /* 0x000fc4000786c0ff */
[----:B--2---:R-:W-:-:S05]  /*a8ef0*/  PRMT R7, R17, 0x7772, RZ ;  /* 0x0000777211077816 */ /* 0x004fca00000000ff */
[----:B------:R0:W-:Y:S02]  /*a8f00*/  @P4 STG.E.U8 desc[UR40][R2.64], R7 ;  /* 0x0000000702004986 */ /* 0x0001e4000c101128 */
[----:B0-----:R-:W-:-:S05]  /*a8f10*/  PRMT R7, R17, 0x7773, RZ ;  /* 0x0000777311077816 */ /* 0x001fca00000000ff */
[----:B------:R4:W-:Y:S02]  /*a8f20*/  @P5 STG.E.U8 desc[UR40][R18.64], R7 ;  /* 0x0000000712005986 */ /* 0x0009e4000c101128 */
[----:B----4-:R-:W-:-:S05]  /*a8f30*/  PRMT R7, R8, 0x7772, RZ ;  /* 0x0000777208077816 */ /* 0x010fca00000000ff */
[----:B------:R0:W-:Y:S02]  /*a8f40*/  @P6 STG.E.U8 desc[UR40][R14.64], R7 ;  /* 0x000000070e006986 */ /* 0x0001e4000c101128 */
[----:B0-----:R-:W-:Y:S02]  /*a8f50*/  PRMT R7, R8, 0x7773, RZ ;  /* 0x0000777308077816 */ /* 0x001fe400000000ff */
[----:B------:R-:W2:Y:S04]  /*a8f60*/  LDL.LU.64 R14, [R1+0x2b8] ;  /* 0x0002b800010e7983 */ /* 0x000ea80000300a00 */
[----:B------:R0:W-:Y:S02]  /*a8f70*/  @P0 STG.E.U8 desc[UR40][R12.64], R7 ;  /* 0x000000070c000986 */ /* 0x0001e4000c101128 */
[----:B0-----:R-:W-:-:S02]  /*a8f80*/  PRMT R7, R9, 0x7772, RZ ;  /* 0x0000777209077816 */ /* 0x001fc400000000ff */
[----:B------:R-:W4:Y:S04]  /*a8f90*/  LDL.LU.64 R12, [R1+0x2b0] ;  /* 0x0002b000010c7983 */ /* 0x000f280000300a00 */
[----:B------:R0:W-:Y:S02]  /*a8fa0*/  @P1 STG.E.U8 desc[UR40][R10.64], R7 ;  /* 0x000000070a001986 */ /* 0x0001e4000c101128 */
[----:B0-----:R-:W-:-:S05]  /*a8fb0*/  PRMT R7, R9, 0x7773, RZ ;  /* 0x0000777309077816 */ /* 0x001fca00000000ff */
[----:B------:R0:W-:Y:S02]  /*a8fc0*/  @P2 STG.E.U8 desc[UR40][R20.64], R7 ;  /* 0x0000000714002986 */ /* 0x0001e4000c101128 */
[----:B0-----:R-:W-:-:S05]  /*a8fd0*/  PRMT R7, R0, 0x7772, RZ ;  /* 0x0000777200077816 */ /* 0x001fca00000000ff */
[----:B---3--:R0:W-:Y:S04]  /*a8fe0*/  @P3 STG.E.U8 desc[UR40][R28.64], R7 ;  /* 0x000000071c003986 */ /* 0x0081e8000c101128 */
[----:B0-----:R-:W3:Y:S04]  /*a8ff0*/  LDL.LU.64 R28, [R1+0x2a8] ;  /* 0x0002a800011c7983 */ /* 0x001ee80000300a00 */
[----:B------:R-:W3:Y:S04]  /*a9000*/  LDL.LU.64 R18, [R1+0x2a0] ;  /* 0x0002a00001127983 */ /* 0x000ee80000300a00 */
[----:B------:R-:W3:Y:S01]  /*a9010*/  LDL.LU R21, [R1+0x140] ;  /* 0x0001400001157983 */ /* 0x000ee20000300800 */
[----:B------:R-:W-:-:S02]  /*a9020*/  LOP3.LUT P0, RZ, R27, 0x1, RZ, 0xc0, !PT ;  /* 0x000000011bff7812 */ /* 0x000fc4000780c0ff */
[----:B------:R-:W-:Y:S01]  /*a9030*/  LOP3.LUT P1, RZ, R26, 0x80000000, RZ, 0xc0, !PT ;  /* 0x800000001aff7812 */ /* 0x000fe2000782c0ff */
[----:B------:R-:W4:Y:S01]  /*a9040*/  LDL.LU R17, [R1+0x144] ;  /* 0x0001440001117983 */ /* 0x000f220000300800 */
[----:B------:R-:W-:-:S03]  /*a9050*/  PRMT R7, R0, 0x7773, RZ ;  /* 0x0000777300077816 */ /* 0x000fc600000000ff */
[----:B------:R-:W4:Y:S01]  /*a9060*/  LDL.LU R11, [R1+0x148] ;  /* 0x00014800010b7983 */ /* 0x000f220000300800 */
[----:B------:R-:W-:-:S03]  /*a9070*/  IMAD.MOV.U32 R9, RZ, RZ, R24 ;  /* 0x000000ffff097224 */ /* 0x000fc600078e0018 */
[----:B------:R-:W4:Y:S04]  /*a9080*/  LDL.LU R8, [R1+0x14c] ;  /* 0x00014c0001087983 */ /* 0x000f280000300800 */
[----:B--2---:R0:W-:Y:S04]  /*a9090*/  @P0 STG.E.U8 desc[UR40][R14.64], R7 ;  /* 0x000000070e000986 */ /* 0x0041e8000c101128 */
[----:B0-----:R-:W2:Y:S01]  /*a90a0*/  LDL.LU.64 R14, [R1+0x298] ;  /* 0x00029800010e7983 */ /* 0x001ea20000300a00 */
[----:B---3--:R-:W-:-:S05]  /*a90b0*/  PRMT R7, R21, 0x7770, RZ ;  /* 0x0000777015077816 */ /* 0x008fca00000000ff */
[----:B----4-:R0:W-:Y:S04]  /*a90c0*/  @P1 STG.E.U8 desc[UR40][R12.64], R7 ;  /* 0x000000070c001986 */ /* 0x0101e8000c101128 */
[----:B0-----:R-:W3:Y:S04]  /*a90d0*/  LDL.LU.64 R12, [R1+0x290] ;  /* 0x00029000010c7983 */ /* 0x001ee80000300a00 */
[----:B------:R-:W4:Y:S01]  /*a90e0*/  LDL.LU R24, [R1+0x134] ;  /* 0x0001340001187983 */ /* 0x000f220000300800 */
[----:B------:R-:W-:Y:S02]  /*a90f0*/  LOP3.LUT P2, RZ, R26, 0x40000000, RZ, 0xc0, !PT ;  /* 0x400000001aff7812 */ /* 0x000fe4000784c0ff */
[----:B------:R-:W-:-:S11]  /*a9100*/  PRMT R7, R21, 0x7771, RZ ;  /* 0x0000777115077816 */ /* 0x000fd600000000ff */
[----:B------:R0:W-:Y:S04]  /*a9110*/  @P2 STG.E.U8 desc[UR40][R28.64], R7 ;  /* 0x000000071c002986 */ /* 0x0001e8000c101128 */
[----:B----4-:R1:W-:Y:S04]  /*a9120*/  STL.64 [R1+0x25a8], R24 ;  /* 0x0025a81801007387 */ /* 0x0103e80000100a00 */
[----:B------:R-:W-:Y:S04]  /*a9130*/  STL [R1+0x2598], R21 ;  /* 0x0025981501007387 */ /* 0x000fe80000100800 */
[----:B0-----:R-:W4:Y:S04]  /*a9140*/  LDL.LU.64 R28, [R1+0x288] ;  /* 0x00028800011c7983 */ /* 0x001f280000300a00 */
[----:B------:R-:W2:Y:S04]  /*a9150*/  LDL.LU R10, [R1+0x138] ;  /* 0x00013800010a7983 */ /* 0x000ea80000300800 */
[----:B-1----:R-:W2:Y:S04]  /*a9160*/  LDL.LU.64 R24, [R1+0x268] ;  /* 0x0002680001187983 */ /* 0x002ea80000300a00 */
[----:B--2---:R0:W-:Y:S04]  /*a9170*/  STL.64 [R1+0x25b0], R24 ;  /* 0x0025b01801007387 */ /* 0x0041e80000100a00 */
[----:B0-----:R-:W2:Y:S04]  /*a9180*/  LDL.LU.64 R24, [R1+0x270] ;  /* 0x0002700001187983 */ /* 0x001ea80000300a00 */
        /* <DEDUP_REMOVED lines=19> */
[----:B--2---:R0:W-:Y:S04]  /*a92c0*/  STL.64 [R1+0x25c0], R24 ;  /* 0x0025c01801007387 */ /* 0x0041e80000100a00 */
[----:B0-----:R-:W2:Y:S06]  /*a92d0*/  LDL.LU.64 R24, [R1+0x280] ;  /* 0x0002800001187983 */ /* 0x001eac0000300a00 */
[----:B------:R-:W-:-:S02]  /*a92e0*/  @P4 LOP3.LUT R5, R5, 0x200, RZ, 0xfc, !PT ;  /* 0x0000020005054812 */ /* 0x000fc400078efcff */
[C---:B------:R-:W-:Y:S01]  /*a92f0*/  LOP3.LUT P4, RZ, R26.reuse, 0x4000000, RZ, 0xc0, !PT ;  /* 0x040000001aff7812 */ /* 0x040fe2000788c0ff */
[----:B------:R-:W2:Y:S01]  /*a9300*/  LDL.LU R0, [R1+0x13c] ;  /* 0x00013c0001007983 */ /* 0x000ea20000300800 */
[----:B------:R-:W-:Y:S02]  /*a9310*/  LOP3.LUT R5, R5, 0xfffffbff, RZ, 0xc0, !PT ;  /* 0xfffffbff05057812 */ /* 0x000fe400078ec0ff */
[----:B------:R-:W-:-:S09]  /*a9320*/  LOP3.LUT P3, RZ, R26, 0x20000000, RZ, 0xc0, !PT ;  /* 0x200000001aff7812 */ /* 0x000fd2000786c0ff */
[----:B------:R-:W-:Y:S02]  /*a9330*/  @P4 LOP3.LUT R5, R5, 0x400, RZ, 0xfc, !PT ;  /* 0x0000040005054812 */ /* 0x000fe400078efcff */
[----:B------:R-:W-:Y:S02]  /*a9340*/  LOP3.LUT P4, RZ, R26, 0x8000000, RZ, 0xc0, !PT ;  /* 0x080000001aff7812 */ /* 0x000fe4000788c0ff */
[----:B------:R-:W-:Y:S02]  /*a9350*/  LOP3.LUT R5, R5, 0xfffff7ff, RZ, 0xc0, !PT ;  /* 0xfffff7ff05057812 */ /* 0x000fe400078ec0ff */
[----:B------:R-:W-:-:S09]  /*a9360*/  PRMT R7, R17, 0x7770, RZ ;  /* 0x0000777011077816 */ /* 0x000fd200000000ff */
[----:B------:R-:W-:Y:S02]  /*a9370*/  @P4 LOP3.LUT R5, R5, 0x800, RZ, 0xfc, !PT ;  /* 0x0000080005054812 */ /* 0x000fe400078efcff */
[----:B------:R-:W-:Y:S01]  /*a9380*/  LOP3.LUT P4, RZ, R26, 0x10000000, RZ, 0xc0, !PT ;  /* 0x100000001aff7812 */ /* 0x000fe2000788c0ff */
[----:B------:R0:W-:Y:S02]  /*a9390*/  @P3 STG.E.U8 desc[UR40][R18.64], R7 ;  /* 0x0000000712003986 */ /* 0x0001e4000c101128 */
[----:B0-----:R-:W-:-:S10]  /*a93a0*/  PRMT R7, R17, 0x7771, RZ ;  /* 0x0000777111077816 */ /* 0x001fd400000000ff */
[----:B------:R0:W-:Y:S01]  /*a93b0*/  @P4 STG.E.U8 desc[UR40][R14.64], R7 ;  /* 0x000000070e004986 */ /* 0x0001e2000c101128 */
[----:B------:R-:W-:Y:S02]  /*a93c0*/  LOP3.LUT P4, RZ, R5, 0x800, RZ, 0xc0, !PT ;  /* 0x0000080005ff7812 */ /* 0x000fe4000788c0ff */
[----:B0-----:R-:W-:-:S11]  /*a93d0*/  PRMT R7, R11, 0x7770, RZ ;  /* 0x000077700b077816 */ /* 0x001fd600000000ff */
[----:B---3--:R0:W-:Y:S01]  /*a93e0*/  @P4 STG.E.U8 desc[UR40][R12.64], R7 ;  /* 0x000000070c004986 */ /* 0x0081e2000c101128 */
[----:B------:R-:W-:Y:S02]  /*a93f0*/  LOP3.LUT P4, RZ, R5, 0x400, RZ, 0xc0, !PT ;  /* 0x0000040005ff7812 */ /* 0x000fe4000788c0ff */
[----:B0-----:R-:W-:-:S11]  /*a9400*/  PRMT R7, R11, 0x7771, RZ ;  /* 0x000077710b077816 */ /* 0x001fd600000000ff */
[----:B----4-:R-:W-:Y:S01]  /*a9410*/  @P4 STG.E.U8 desc[UR40][R28.64], R7 ;  /* 0x000000071c004986 */ /* 0x010fe2000c101128 */
[----:B------:R-:W-:-:S03]  /*a9420*/  LOP3.LUT P4, RZ, R5, 0x200, RZ, 0xc0, !PT ;  /* 0x0000020005ff7812 */ /* 0x000fc6000788c0ff */
[----:B------:R-:W-:Y:S01]  /*a9430*/  STL [R1+0x259c], R26 ;  /* 0x00259c1a01007387 */ /* 0x000fe20000100800 */
[C---:B------:R-:W-:Y:S02]  /*a9440*/  LOP3.LUT P5, RZ, R26.reuse, 0x80000, RZ, 0xc0, !PT ;  /* 0x000800001aff7812 */ /* 0x040fe400078ac0ff */
[C---:B------:R-:W-:Y:S01]  /*a9450*/  LOP3.LUT P6, RZ, R26.reuse, 0x40000, RZ, 0xc0, !PT ;  /* 0x000400001aff7812 */ /* 0x040fe200078cc0ff */
[----:B------:R0:W-:Y:S01]  /*a9460*/  STL [R1+0x25a0], R17 ;  /* 0x0025a01101007387 */ /* 0x0001e20000100800 */
[C---:B------:R-:W-:Y:S02]  /*a9470*/  LOP3.LUT P0, RZ, R26.reuse, 0x20000, RZ, 0xc0, !PT ;  /* 0x000200001aff7812 */ /* 0x040fe4000780c0ff */
[C---:B------:R-:W-:Y:S02]  /*a9480*/  LOP3.LUT P1, RZ, R26.reuse, 0x10000, RZ, 0xc0, !PT ;  /* 0x000100001aff7812 */ /* 0x040fe4000782c0ff */
[C---:B------:R-:W-:Y:S02]  /*a9490*/  LOP3.LUT P2, RZ, R26.reuse, 0x8000, RZ, 0xc0, !PT ;  /* 0x000080001aff7812 */ /* 0x040fe4000784c0ff */
[----:B------:R-:W-:Y:S01]  /*a94a0*/  LOP3.LUT P3, RZ, R26, 0x4000, RZ, 0xc0, !PT ;  /* 0x000040001aff7812 */ /* 0x000fe2000786c0ff */
[----:B0-----:R-:W3:Y:S01]  /*a94b0*/  LDL.LU.64 R16, [R1+0x260] ;  /* 0x0002600001107983 */ /* 0x001ee20000300a00 */
[----:B------:R-:W-:-:S03]  /*a94c0*/  PRMT R7, R8, 0x7770, RZ ;  /* 0x0000777008077816 */ /* 0x000fc600000000ff */
[----:B------:R-:W4:Y:S04]  /*a94d0*/  LDL.LU.64 R26, [R1+0x258] ;  /* 0x00025800011a7983 */ /* 0x000f280000300a00 */
[----:B------:R-:W3:Y:S04]  /*a94e0*/  LDL.LU.64 R20, [R1+0x250] ;  /* 0x0002500001147983 */ /* 0x000ee80000300a00 */
[----:B------:R-:W3:Y:S04]  /*a94f0*/  LDL.LU.64 R2, [R1+0x248] ;  /* 0x0002480001027983 */ /* 0x000ee80000300a00 */
[----:B------:R-:W3:Y:S04]  /*a9500*/  LDL.LU.64 R18, [R1+0x240] ;  /* 0x0002400001127983 */ /* 0x000ee80000300a00 */
[----:B------:R-:W3:Y:S04]  /*a9510*/  LDL.LU.64 R14, [R1+0x238] ;  /* 0x00023800010e7983 */ /* 0x000ee80000300a00 */
[----:B------:R-:W3:Y:S04]  /*a9520*/  LDL.LU.64 R12, [R1+0x230] ;  /* 0x00023000010c7983 */ /* 0x000ee80000300a00 */
[----:B------:R-:W3:Y:S04]  /*a9530*/  LDL.LU.64 R28, [R1+0x228] ;  /* 0x00022800011c7983 */ /* 0x000ee80000300a00 */
        /* <DEDUP_REMOVED lines=16> */
[----:B---3--:R0:W-:Y:S01]  /*a9640*/  @P4 STG.E.U8 desc[UR40][R16.64], R7 ;  /* 0x0000000710004986 */ /* 0x0081e2000c101128 */
[----:B------:R-:W-:Y:S02]  /*a9650*/  LOP3.LUT P4, RZ, R5, 0x10, RZ, 0xc0, !PT ;  /* 0x0000001005ff7812 */ /* 0x000fe4000788c0ff */
[----:B0-----:R-:W-:Y:S01]  /*a9660*/  PRMT R7, R24, 0x7771, RZ ;  /* 0x0000777118077816 */ /* 0x001fe200000000ff */
[----:B------:R-:W2:Y:S10]  /*a9670*/  LDL.LU R17, [R1+0x25a0] ;  /* 0x0025a00001117983 */ /* 0x000eb40000300800 */
[----:B----4-:R0:W-:Y:S02]  /*a9680*/  @P4 STG.E.U8 desc[UR40][R26.64], R7 ;  /* 0x000000071a004986 */ /* 0x0101e4000c101128 */
[----:B0-----:R-:W-:-:S02]  /*a9690*/  PRMT R7, R10, 0x7770, RZ ;  /* 0x000077700a077816 */ /* 0x001fc400000000ff */
[----:B------:R-:W3:Y:S04]  /*a96a0*/  LDL.LU R26, [R1+0x259c] ;  /* 0x00259c00011a7983 */ /* 0x000ee80000300800 */
[----:B------:R0:W-:Y:S04]  /*a96b0*/  @P5 STG.E.U8 desc[UR40][R20.64], R7 ;  /* 0x0000000714005986 */ /* 0x0001e8000c101128 */
[----:B0-----:R-:W4:Y:S01]  /*a96c0*/  LDL.LU R21, [R1+0x2598] ;  /* 0x0025980001157983 */ /* 0x001f220000300800 */
[----:B------:R-:W-:-:S05]  /*a96d0*/  PRMT R7, R10, 0x7771, RZ ;  /* 0x000077710a077816 */ /* 0x000fca00000000ff */
[----:B------:R0:W-:Y:S02]  /*a96e0*/  @P6 STG.E.U8 desc[UR40][R2.64], R7 ;  /* 0x0000000702006986 */ /* 0x0001e4000c101128 */
[----:B0-----:R-:W-:-:S05]  /*a96f0*/  PRMT R7, R0, 0x7770, RZ ;  /* 0x0000777000077816 */ /* 0x001fca00000000ff */
[----:B------:R0:W-:Y:S02]  /*a9700*/  @P0 STG.E.U8 desc[UR40][R18.64], R7 ;  /* 0x0000000712000986 */ /* 0x0001e4000c101128 */
[----:B0-----:R-:W-:-:S05]  /*a9710*/  PRMT R7, R0, 0x7771, RZ ;  /* 0x0000777100077816 */ /* 0x001fca00000000ff */
[----:B------:R4:W-:Y:S02]  /*a9720*/  @P1 STG.E.U8 desc[UR40][R14.64], R7 ;  /* 0x000000070e001986 */ /* 0x0009e4000c101128 */
[----:B----4-:R-:W-:-:S05]  /*a9730*/  PRMT R7, R21, 0x7772, RZ ;  /* 0x0000777215077816 */ /* 0x010fca00000000ff */
[----:B------:R0:W-:Y:S04]  /*a9740*/  @P2 STG.E.U8 desc[UR40][R12.64], R7 ;  /* 0x000000070c002986 */ /* 0x0001e8000c101128 */
[----:B0-----:R-:W4:Y:S01]  /*a9750*/  LDL.LU.64 R12, [R1+0x220] ;  /* 0x00022000010c7983 */ /* 0x001f220000300a00 */
[----:B------:R-:W-:-:S03]  /*a9760*/  PRMT R7, R21, 0x7773, RZ ;  /* 0x0000777315077816 */ /* 0x000fc600000000ff */
[----:B------:R-:W4:Y:S04]  /*a9770*/  LDL.LU.64 R20, [R1+0x218] ;  /* 0x0002180001147983 */ /* 0x000f280000300a00 */
[----:B------:R-:W4:Y:S01]  /*a9780*/  LDL.LU.64 R18, [R1+0x210] ;  /* 0x0002100001127983 */ /* 0x000f220000300a00 */
[C---:B---3--:R-:W-:Y:S02]  /*a9790*/  LOP3.LUT P0, RZ, R26.reuse, 0x2000, RZ, 0xc0, !PT ;  /* 0x000020001aff7812 */ /* 0x048fe4000780c0ff */
[C---:B------:R-:W-:Y:S01]  /*a97a0*/  LOP3.LUT P1, RZ, R26.reuse, 0x1000, RZ, 0xc0, !PT ;  /* 0x000010001aff7812 */ /* 0x040fe2000782c0ff */
[----:B------:R2:W-:Y:S01]  /*a97b0*/  @P3 STG.E.U8 desc[UR40][R28.64], R7 ;  /* 0x000000071c003986 */ /* 0x0005e2000c101128 */
[----:B------:R-:W-:Y:S02]  /*a97c0*/  LOP3.LUT P2, RZ, R26, 0x800, RZ, 0xc0, !PT ;  /* 0x000008001aff7812 */ /* 0x000fe4000784c0ff */
[C---:B--2---:R-:W-:Y:S01]  /*a97d0*/  PRMT R7, R17.reuse, 0x7772, RZ ;  /* 0x0000777211077816 */ /* 0x044fe200000000ff */
[----:B------:R-:W2:Y:S04]  /*a97e0*/  LDL.LU.64 R28, [R1+0x208] ;  /* 0x00020800011c7983 */ /* 0x000ea80000300a00 */
[----:B------:R-:W3:Y:S04]  /*a97f0*/  LDL.LU.64 R2, [R1+0x200] ;  /* 0x0002000001027983 */ /* 0x000ee80000300a00 */
[----:B------:R-:W2:Y:S04]  /*a9800*/  LDL.LU.64 R14, [R1+0x1f8] ;  /* 0x0001f800010e7983 */ /* 0x000ea80000300a00 */
[----:B----4-:R0:W-:Y:S02]  /*a9810*/  @P0 STG.E.U8 desc[UR40][R12.64], R7 ;  /* 0x000000070c000986 */ /* 0x0101e4000c101128 */
[----:B0-----:R-:W-:-:S02]  /*a9820*/  PRMT R7, R17, 0x7773, RZ ;  /* 0x0000777311077816 */ /* 0x001fc400000000ff */
[----:B------:R-:W4:Y:S04]  /*a9830*/  LDL.LU.64 R12, [R1+0x1f0] ;  /* 0x0001f000010c7983 */ /* 0x000f280000300a00 */
[----:B------:R0:W-:Y:S02]  /*a9840*/  @P1 STG.E.U8 desc[UR40][R20.64], R7 ;  /* 0x0000000714001986 */ /* 0x0001e4000c101128 */
[----:B0-----:R-:W-:Y:S02]  /*a9850*/  PRMT R7, R11, 0x7772, RZ ;  /* 0x000077720b077816 */ /* 0x001fe400000000ff */
[----:B------:R-:W2:Y:S04]  /*a9860*/  LDL.LU.64 R20, [R1+0x1e8] ;  /* 0x0001e80001147983 */ /* 0x000ea80000300a00 */
[----:B------:R0:W-:Y:S04]  /*a9870*/  @P2 STG.E.U8 desc[UR40][R18.64], R7 ;  /* 0x0000000712002986 */ /* 0x0001e8000c101128 */
        /* <DEDUP_REMOVED lines=20> */
[----:B--2---:R0:W-:Y:S04]  /*a99c0*/  STL.64 [R1+0x2590], R18 ;  /* 0x0025901201007387 */ /* 0x0041e80000100a00 */
[----:B0-----:R-:W2:Y:S01]  /*a99d0*/  LDL.LU.64 R18, [R1+0x1e0] ;  /* 0x0001e00001127983 */ /* 0x001ea20000300a00 */
[----:B------:R-:W-:-:S07]  /*a99e0*/  LOP3.LUT R5, R5, 0xfffffffb, RZ, 0xc0, !PT ;  /* 0xfffffffb05057812 */ /* 0x000fce00078ec0ff */
[----:B------:R-:W-:Y:S02]  /*a99f0*/  @P4 LOP3.LUT R5, R5, 0x4, RZ, 0xfc, !PT ;  /* 0x0000000405054812 */ /* 0x000fe400078efcff */
[C---:B------:R-:W-:Y:S02]  /*a9a00*/  LOP3.LUT P4, RZ, R26.reuse, 0x100, RZ, 0xc0, !PT ;  /* 0x000001001aff7812 */ /* 0x040fe4000788c0ff */
[----:B------:R-:W-:Y:S02]  /*a9a10*/  LOP3.LUT P3, RZ, R26, 0x400, RZ, 0xc0, !PT ;  /* 0x000004001aff7812 */ /* 0x000fe4000786c0ff */
[----:B------:R-:W-:Y:S02]  /*a9a20*/  LOP3.LUT R5, R5, 0xfffffff7, RZ, 0xc0, !PT ;  /* 0xfffffff705057812 */ /* 0x000fe400078ec0ff */
[----:B------:R-:W-:-:S07]  /*a9a30*/  PRMT R7, R11, 0x7773, RZ ;  /* 0x000077730b077816 */ /* 0x000fce00000000ff */
[----:B------:R-:W-:Y:S02]  /*a9a40*/  @P4 LOP3.LUT R5, R5, 0x8, RZ, 0xfc, !PT ;  /* 0x0000000805054812 */ /* 0x000fe400078efcff */
[----:B------:R-:W-:Y:S01]  /*a9a50*/  LOP3.LUT P4, RZ, R26, 0x200, RZ, 0xc0, !PT ;  /* 0x000002001aff7812 */ /* 0x000fe2000788c0ff */
[----:B------:R0:W-:Y:S02]  /*a9a60*/  @P3 STG.E.U8 desc[UR40][R28.64], R7 ;  /* 0x000000071c003986 */ /* 0x0001e4000c101128 */
[----:B0-----:R-:W-:Y:S02]  /*a9a70*/  PRMT R7, R8, 0x7772, RZ ;  /* 0x0000777208077816 */ /* 0x001fe400000000ff */
[----:B------:R-:W2:Y:S08]  /*a9a80*/  LDL.LU.64 R28, [R1+0x1d0] ;  /* 0x0001d000011c7983 */ /* 0x000eb00000300a00 */
[----:B---3--:R0:W-:Y:S01]  /*a9a90*/  @P4 STG.E.U8 desc[UR40][R2.64], R7 ;  /* 0x0000000702004986 */ /* 0x0081e2000c101128 */
[----:B------:R-:W-:-:S02]  /*a9aa0*/  LOP3.LUT P4, RZ, R5, 0x8, RZ, 0xc0, !PT ;  /* 0x0000000805ff7812 */ /* 0x000fc4000788c0ff */
[----:B0-----:R-:W-:-:S11]  /*a9ab0*/  PRMT R7, R8, 0x7773, RZ ;  /* 0x0000777308077816 */ /* 0x001fd600000000ff */
[----:B------:R0:W-:Y:S01]  /*a9ac0*/  @P4 STG.E.U8 desc[UR40][R14.64], R7 ;  /* 0x000000070e004986 */ /* 0x0001e2000c101128 */
[----:B------:R-:W-:Y:S02]  /*a9ad0*/  LOP3.LUT P4, RZ, R5, 0x4, RZ, 0xc0, !PT ;  /* 0x0000000405ff7812 */ /* 0x000fe4000788c0ff */
[----:B0-----:R-:W-:-:S11]  /*a9ae0*/  PRMT R7, R9, 0x7772, RZ ;  /* 0x0000777209077816 */ /* 0x001fd600000000ff */
[----:B----4-:R0:W-:Y:S01]  /*a9af0*/  @P4 STG.E.U8 desc[UR40][R12.64], R7 ;  /* 0x000000070c004986 */ /* 0x0101e2000c101128 */
[----:B------:R-:W-:Y:S01]  /*a9b00*/  LOP3.LUT P4, RZ, R5, 0x2, RZ, 0xc0, !PT ;  /* 0x0000000205ff7812 */ /* 0x000fe2000788c0ff */
[----:B0-----:R-:W-:-:S05]  /*a9b10*/  IMAD.MOV.U32 R7, RZ, RZ, R9 ;  /* 0x000000ffff077224 */ /* 0x001fca00078e0009 */
[----:B------:R-:W-:Y:S02]  /*a9b20*/  PRMT R7, R7, 0x7773, RZ ;  /* 0x0000777307077816 */ /* 0x000fe400000000ff */
[----:B------:R-:W-:Y:S02]  /*a9b30*/  LOP3.LUT P5, RZ, R26, 0x1, RZ, 0xc0, !PT ;  /* 0x000000011aff7812 */ /* 0x000fe400078ac0ff */
[----:B------:R-:W3:Y:S04]  /*a9b40*/  LDL.LU R26, [R1+0x120] ;  /* 0x00012000011a7983 */ /* 0x000ee80000300800 */
[----:B------:R0:W-:Y:S01]  /*a9b50*/  @P4 STG.E.U8 desc[UR40][R20.64], R7 ;  /* 0x0000000714004986 */ /* 0x0001e2000c101128 */
[----:B------:R-:W-:-:S03]  /*a9b60*/  LOP3.LUT P4, RZ, R5, 0x1, RZ, 0xc0, !PT ;  /* 0x0000000105ff7812 */ /* 0x000fc6000788c0ff */
[----:B------:R-:W3:Y:S01]  /*a9b70*/  LDL.LU R27, [R1+0x124] ;  /* 0x00012400011b7983 */ /* 0x000ee20000300800 */
[----:B------:R-:W-:-:S03]  /*a9b80*/  PRMT R5, R24, 0x7772, RZ ;  /* 0x0000777218057816 */ /* 0x000fc600000000ff */
[----:B------:R-:W4:Y:S04]  /*a9b90*/  LDL.LU.64 R16, [R1+0x1c0] ;  /* 0x0001c00001107983 */ /* 0x000f280000300a00 */
[----:B------:R-:W3:Y:S04]  /*a9ba0*/  LDL.LU.64 R2, [R1+0x970] ;  /* 0x0009700001027983 */ /* 0x000ee80000300a00 */
[----:B------:R-:W3:Y:S04]  /*a9bb0*/  LDL.LU.64 R14, [R1+0x978] ;  /* 0x00097800010e7983 */ /* 0x000ee80000300a00 */
[----:B------:R-:W3:Y:S04]  /*a9bc0*/  LDL.LU R11, [R1+0x128] ;  /* 0x00012800010b7983 */ /* 0x000ee80000300800 */
[----:B------:R-:W3:Y:S04]  /*a9bd0*/  LDL.LU.64 R12, [R1+0x988] ;  /* 0x00098800010c7983 */ /* 0x000ee80000300a00 */
[----:B------:R-:W3:Y:S04]  /*a9be0*/  LDL.LU.64 R8, [R1+0x990] ;  /* 0x0009900001087983 */ /* 0x000ee80000300a00 */
[----:B0-----:R-:W3:Y:S04]  /*a9bf0*/  LDL.LU.64 R20, [R1+0x9a0] ;  /* 0x0009a00001147983 */ /* 0x001ee80000300a00 */
[----:B------:R0:W-:Y:S04]  /*a9c00*/  STL [R1+0x2550], R6 ;  /* 0x0025500601007387 */ /* 0x0001e80000100800 */
[----:B0-----:R-:W3:Y:S04]  /*a9c10*/  LDL.LU.64 R6, [R1+0x1c8] ;  /* 0x0001c80001067983 */ /* 0x001ee80000300a00 */
[----:B--2---:R0:W-:Y:S04]  /*a9c20*/  @P4 STG.E.U8 desc[UR40][R18.64], R5 ;  /* 0x0000000512004986 */ /* 0x0041e8000c101128 */
[----:B0-----:R-:W2:Y:S01]  /*a9c30*/  LDL.LU.64 R18, [R1+0x2590] ;  /* 0x0025900001127983 */ /* 0x001ea20000300a00 */
[----:B------:R-:W-:-:S02]  /*a9c40*/  LOP3.LUT P4, RZ, R4, 0x80000000, RZ, 0xc0, !PT ;  /* 0x8000000004ff7812 */ /* 0x000fc4000788c0ff */
[----:B------:R-:W-:Y:S02]  /*a9c50*/  PRMT R5, R24, 0x7773, RZ ;  /* 0x0000777318057816 */ /* 0x000fe400000000ff */
[----:B------:R-:W3:Y:S09]  /*a9c60*/  LDL.LU R24, [R1+0x258c] ;  /* 0x00258c0001187983 */ /* 0x000ef20000300800 */
[----:B--2---:R0:W-:Y:S01]  /*a9c70*/  @P4 STG.E.U8 desc[UR40][R18.64], R5 ;  /* 0x0000000512004986 */ /* 0x0041e2000c101128 */
[----:B------:R-:W-:-:S02]  /*a9c80*/  LOP3.LUT P4, RZ, R4, 0x40000000, RZ, 0xc0, !PT ;  /* 0x4000000004ff7812 */ /* 0x000fc4000788c0ff */
[----:B0-----:R-:W-:Y:S01]  /*a9c90*/  PRMT R5, R10, 0x7772, RZ ;  /* 0x000077720a057816 */ /* 0x001fe200000000ff */
[----:B------:R-:W2:Y:S10]  /*a9ca0*/  LDL.LU R19, [R1+0x2588] ;  /* 0x0025880001137983 */ /* 0x000eb40000300800 */
[----:B------:R0:W-:Y:S04]  /*a9cb0*/  @P4 STG.E.U8 desc[UR40][R28.64], R5 ;  /* 0x000000051c004986 */ /* 0x0001e8000c101128 */
[----:B0-----:R-:W2:Y:S01]  /*a9cc0*/  LDL.LU.64 R28, [R1+0x2580] ;  /* 0x00258000011c7983 */ /* 0x001ea20000300a00 */
[----:B------:R-:W-:-:S02]  /*a9cd0*/  LOP3.LUT P4, RZ, R4, 0x20000000, RZ, 0xc0, !PT ;  /* 0x2000000004ff7812 */ /* 0x000fc4000788c0ff */
[----:B------:R-:W-:-:S11]  /*a9ce0*/  PRMT R5, R10, 0x7773, RZ ;  /* 0x000077730a057816 */ /* 0x000fd600000000ff */
[----:B---3--:R0:W-:Y:S01]  /*a9cf0*/  @P4 STG.E.U8 desc[UR40][R6.64], R5 ;  /* 0x0000000506004986 */ /* 0x0081e2000c101128 */
[----:B------:R-:W-:Y:S02]  /*a9d00*/  LOP3.LUT P4, RZ, R4, 0x10000000, RZ, 0xc0, !PT ;  /* 0x1000000004ff7812 */ /* 0x000fe4000788c0ff */
[----:B------:R-:W-:Y:S02]  /*a9d10*/  LOP3.LUT P6, RZ, R25, 0x80000000, RZ, 0xc0, !PT ;  /* 0x8000000019ff7812 */ /* 0x000fe400078cc0ff */
[----:B0-----:R-:W-:-:S09]  /*a9d20*/  PRMT R5, R0, 0x7772, RZ ;  /* 0x0000777200057816 */ /* 0x001fd200000000ff */
[----:B----4-:R0:W-:Y:S01]  /*a9d30*/  @P4 STG.E.U8 desc[UR40][R16.64], R5 ;  /* 0x0000000510004986 */ /* 0x0101e2000c101128 */
[C---:B------:R-:W-:Y:S02]  /*a9d40*/  LOP3.LUT P0, RZ, R25.reuse, 0x40000000, RZ, 0xc0, !PT ;  /* 0x4000000019ff7812 */ /* 0x040fe4000780c0ff */
[----:B0-----:R-:W-:Y:S02]  /*a9d50*/  PRMT R5, R0, 0x7773, RZ ;  /* 0x0000777300057816 */ /* 0x001fe400000000ff */
[C---:B------:R-:W-:Y:S02]  /*a9d60*/  LOP3.LUT P1, RZ, R25.reuse, 0x20000000, RZ, 0xc0, !PT ;  /* 0x2000000019ff7812 */ /* 0x040fe4000782c0ff */
[C---:B------:R-:W-:Y:S02]  /*a9d70*/  LOP3.LUT P2, RZ, R25.reuse, 0x10000000, RZ, 0xc0, !PT ;  /* 0x1000000019ff7812 */ /* 0x040fe4000784c0ff */
[----:B------:R-:W-:Y:S01]  /*a9d80*/  LOP3.LUT P3, RZ, R25, 0x8000000, RZ, 0xc0, !PT ;  /* 0x0800000019ff7812 */ /* 0x000fe2000786c0ff */
[----:B------:R-:W-:Y:S04]  /*a9d90*/  STL.64 [R1+0x2560], R26 ;  /* 0x0025601a01007387 */ /* 0x000fe80000100a00 */
[----:B--2---:R0:W-:Y:S02]  /*a9da0*/  @P5 STG.E.U8 desc[UR40][R28.64], R5 ;  /* 0x000000051c005986 */ /* 0x0041e4000c101128 */
[----:B0-----:R-:W-:-:S05]  /*a9db0*/  PRMT R5, R26, 0x7770, RZ ;  /* 0x000077701a057816 */ /* 0x001fca00000000ff */
[----:B------:R0:W-:Y:S02]  /*a9dc0*/  @P6 STG.E.U8 desc[UR40][R2.64], R5 ;  /* 0x0000000502006986 */ /* 0x0001e4000c101128 */
[----:B0-----:R-:W-:-:S05]  /*a9dd0*/  PRMT R5, R26, 0x7771, RZ ;  /* 0x000077711a057816 */ /* 0x001fca00000000ff */
[----:B------:R0:W-:Y:S02]  /*a9de0*/  @P0 STG.E.U8 desc[UR40][R14.64], R5 ;  /* 0x000000050e000986 */ /* 0x0001e4000c101128 */
[----:B0-----:R-:W-:-:S05]  /*a9df0*/  PRMT R5, R27, 0x7770, RZ ;  /* 0x000077701b057816 */ /* 0x001fca00000000ff */
[----:B------:R0:W-:Y:S02]  /*a9e00*/  @P1 STG.E.U8 desc[UR40][R12.64], R5 ;  /* 0x000000050c001986 */ /* 0x0001e4000c101128 */
[----:B0-----:R-:W-:Y:S02]  /*a9e10*/  PRMT R5, R27, 0x7771, RZ ;  /* 0x000077711b057816 */ /* 0x001fe400000000ff */
[----:B------:R-:W2:Y:S04]  /*a9e20*/  LDL.LU.64 R12, [R1+0x9a8] ;  /* 0x0009a800010c7983 */ /* 0x000ea80000300a00 */
[----:B------:R0:W-:Y:S02]  /*a9e30*/  @P2 STG.E.U8 desc[UR40][R8.64], R5 ;  /* 0x0000000508002986 */ /* 0x0001e4000c101128 */
[----:B0-----:R-:W-:-:S02]  /*a9e40*/  PRMT R5, R11, 0x7770, RZ ;  /* 0x000077700b057816 */ /* 0x001fc400000000ff */
[----:B------:R-:W3:Y:S04]  /*a9e50*/  LDL.LU.64 R8, [R1+0x9b0] ;  /* 0x0009b00001087983 */ /* 0x000ee80000300a00 */
[----:B------:R-:W4:Y:S04]  /*a9e60*/  LDL.LU.64 R16, [R1+0x9b8] ;  /* 0x0009b80001107983 */ /* 0x000f280000300a00 */
[----:B------:R-:W3:Y:S04]  /*a9e70*/  LDL.LU.64 R2, [R1+0x9c0] ;  /* 0x0009c00001027983 */ /* 0x000ee80000300a00 */
[----:B------:R0:W-:Y:S04]  /*a9e80*/  @P3 STG.E.U8 desc[UR40][R20.64], R5 ;  /* 0x0000000514003986 */ /* 0x0001e8000c101128 */
[----:B------:R-:W3:Y:S04]  /*a9e90*/  LDL.LU.64 R14, [R1+0x9c8] ;  /* 0x0009c800010e7983 */ /* 0x000ee80000300a00 */
[----:B0-----:R-:W3:Y:S01]  /*a9ea0*/  LDL.LU R20, [R1+0x12c] ;  /* 0x00012c0001147983 */ /* 0x001ee20000300800 */
[----:B------:R-:W-:-:S02]  /*a9eb0*/  LOP3.LUT P0, RZ, R25, 0x4000000, RZ, 0xc0, !PT ;  /* 0x0400000019ff7812 */ /* 0x000fc4000780c0ff */
[----:B------:R-:W-:Y:S02]  /*a9ec0*/  LOP3.LUT P1, RZ, R25, 0x2000000, RZ, 0xc0, !PT ;  /* 0x0200000019ff7812 */ /* 0x000fe4000782c0ff */
[----:B------:R-:W-:Y:S01]  /*a9ed0*/  PRMT R5, R11, 0x7771, RZ ;  /* 0x000077710b057816 */ /* 0x000fe200000000ff */
[----:B------:R-:W-:Y:S02]  /*a9ee0*/  IMAD.MOV.U32 R21, RZ, RZ, R23 ;  /* 0x000000ffff157224 */ /* 0x000fe400078e0017 */
[----:B------:R-:W4:Y:S04]  /*a9ef0*/  LDL.LU R23, [R1+0x110] ;  /* 0x0001100001177983 */ /* 0x000f280000300800 */
[----:B------:R-:W4:Y:S04]  /*a9f00*/  LDL.LU R18, [R1+0x114] ;  /* 0x0001140001127983 */ /* 0x000f280000300800 */
[----:B------:R-:W4:Y:S04]  /*a9f10*/  LDL.LU R10, [R1+0x118] ;  /* 0x00011800010a7983 */ /* 0x000f280000300800 */
[----:B------:R-:W4:Y:S04]  /*a9f20*/  LDL.LU R0, [R1+0x11c] ;  /* 0x00011c0001007983 */ /* 0x000f280000300800 */
[----:B--2---:R0:W-:Y:S04]  /*a9f30*/  @P0 STG.E.U8 desc[UR40][R12.64], R5 ;  /* 0x000000050c000986 */ /* 0x0041e8000c101128 */
[----:B0-----:R-:W2:Y:S01]  /*a9f40*/  LDL.LU.64 R12, [R1+0x9d0] ;  /* 0x0009d000010c7983 */ /* 0x001ea20000300a00 */
[----:B---3--:R-:W-:-:S05]  /*a9f50*/  PRMT R5, R20, 0x7770, RZ ;  /* 0x0000777014057816 */ /* 0x008fca00000000ff */
[----:B------:R0:W-:Y:S04]  /*a9f60*/  @P1 STG.E.U8 desc[UR40][R8.64], R5 ;  /* 0x0000000508001986 */ /* 0x0001e8000c101128 */
[----:B0-----:R-:W3:Y:S04]  /*a9f70*/  LDL.LU.64 R8, [R1+0x9d8] ;  /* 0x0009d80001087983 */ /* 0x001ee80000300a00 */
[----:B------:R-:W2:Y:S04]  /*a9f80*/  LDL.LU.64 R26, [R1+0x9f8] ;  /* 0x0009f800011a7983 */ /* 0x000ea80000300a00 */
        /* <DEDUP_REMOVED lines=24> */
[C---:B------:R-:W-:Y:S02]  /*aa110*/  LOP3.LUT P4, RZ, R25.reuse, 0x100000, RZ, 0xc0, !PT ;  /* 0x0010000019ff7812 */ /* 0x040fe4000788c0ff */
[----:B------:R-:W-:Y:S02]  /*aa120*/  LOP3.LUT R4, R4, 0xfbffffff, RZ, 0xc0, !PT ;  /* 0xfbffffff04047812 */ /* 0x000fe400078ec0ff */
[----:B------:R-:W-:-:S09]  /*aa130*/  LOP3.LUT P2, RZ, R25, 0x1000000, RZ, 0xc0, !PT ;  /* 0x0100000019ff7812 */ /* 0x000fd2000784c0ff */
[----:B------:R-:W-:Y:S02]  /*aa140*/  @P4 LOP3.LUT R4, R4, 0x4000000, RZ, 0xfc, !PT ;  /* 0x0400000004044812 */ /* 0x000fe400078efcff */
        /* <DEDUP_REMOVED lines=12> */
[----:B0-----:R-:W-:-:S11]  /*aa210*/  PRMT R5, R18, 0x7770, RZ ;  /* 0x0000777012057816 */ /* 0x001fd600000000ff */
[----:B------:R0:W-:Y:S01]  /*aa220*/  @P4 STG.E.U8 desc[UR40][R12.64], R5 ;  /* 0x000000050c004986 */ /* 0x0001e2000c101128 */
[----:B------:R-:W-:Y:S02]  /*aa230*/  LOP3.LUT P4, RZ, R4, 0x4000000, RZ, 0xc0, !PT ;  /* 0x0400000004ff7812 */ /* 0x000fe4000788c0ff */
[----:B0-----:R-:W-:-:S11]  /*aa240*/  PRMT R5, R18, 0x7771, RZ ;  /* 0x0000777112057816 */ /* 0x001fd600000000ff */
[----:B---3--:R-:W-:Y:S01]  /*aa250*/  @P4 STG.E.U8 desc[UR40][R8.64], R5 ;  /* 0x0000000508004986 */ /* 0x008fe2000c101128 */
[----:B------:R-:W-:Y:S02]  /*aa260*/  LOP3.LUT P4, RZ, R4, 0x2000000, RZ, 0xc0, !PT ;  /* 0x0200000004ff7812 */ /* 0x000fe4000788c0ff */
[C---:B------:R-:W-:Y:S01]  /*aa270*/  LOP3.LUT P5, RZ, R25.reuse, 0x2000, RZ, 0xc0, !PT ;  /* 0x0000200019ff7812 */ /* 0x040fe200078ac0ff */
[----:B------:R0:W-:Y:S01]  /*aa280*/  STL.64 [R1+0x2558], R24 ;  /* 0x0025581801007387 */ /* 0x0001e20000100a00 */
[C---:B------:R-:W-:Y:S02]  /*aa290*/  LOP3.LUT P6, RZ, R25.reuse, 0x1000, RZ, 0xc0, !PT ;  /* 0x0000100019ff7812 */ /* 0x040fe400078cc0ff */
[C---:B------:R-:W-:Y:S02]  /*aa2a0*/  LOP3.LUT P0, RZ, R25.reuse, 0x800, RZ, 0xc0, !PT ;  /* 0x0000080019ff7812 */ /* 0x040fe4000780c0ff */
[C---:B------:R-:W-:Y:S02]  /*aa2b0*/  LOP3.LUT P1, RZ, R25.reuse, 0x400, RZ, 0xc0, !PT ;  /* 0x0000040019ff7812 */ /* 0x040fe4000782c0ff */
[----:B------:R-:W-:-:S02]  /*aa2c0*/  LOP3.LUT P2, RZ, R25, 0x200, RZ, 0xc0, !PT ;  /* 0x0000020019ff7812 */ /* 0x000fc4000784c0ff */
[----:B------:R-:W-:Y:S02]  /*aa2d0*/  LOP3.LUT P3, RZ, R25, 0x100, RZ, 0xc0, !PT ;  /* 0x0000010019ff7812 */ /* 0x000fe4000786c0ff */
        /* <DEDUP_REMOVED lines=25> */
[----:B---3--:R0:W-:Y:S04]  /*aa470*/  @P4 STG.E.U8 desc[UR40][R24.64], R5 ;  /* 0x0000000518004986 */ /* 0x0081e8000c101128 */
[----:B0-----:R-:W2:Y:S01]  /*aa480*/  LDL.LU.64 R24, [R1+0x2558] ;  /* 0x0025580001187983 */ /* 0x001ea20000300a00 */
[----:B------:R-:W-:Y:S02]  /*aa490*/  LOP3.LUT P4, RZ, R4, 0x100000, RZ, 0xc0, !PT ;  /* 0x0010000004ff7812 */ /* 0x000fe4000788c0ff */
[----:B------:R-:W-:-:S11]  /*aa4a0*/  PRMT R5, R26, 0x7773, RZ ;  /* 0x000077731a057816 */ /* 0x000fd600000000ff */
[----:B----4-:R0:W-:Y:S02]  /*aa4b0*/  @P4 STG.E.U8 desc[UR40][R6.64], R5 ;  /* 0x0000000506004986 */ /* 0x0101e4000c101128 */
[C---:B0-----:R-:W-:Y:S02]  /*aa4c0*/  PRMT R5, R27.reuse, 0x7772, RZ ;  /* 0x000077721b057816 */ /* 0x041fe400000000ff */
[----:B------:R-:W3:Y:S04]  /*aa4d0*/  LDL.LU R6, [R1+0x2550] ;  /* 0x0025500001067983 */ /* 0x000ee80000300800 */
[----:B------:R0:W-:Y:S02]  /*aa4e0*/  @P5 STG.E.U8 desc[UR40][R28.64], R5 ;  /* 0x000000051c005986 */ /* 0x0001e4000c101128 */
[----:B0-----:R-:W-:-:S05]  /*aa4f0*/  PRMT R5, R27, 0x7773, RZ ;  /* 0x000077731b057816 */ /* 0x001fca00000000ff */
        /* <DEDUP_REMOVED lines=8> */
[----:B------:R0:W-:Y:S01]  /*aa580*/  @P3 STG.E.U8 desc[UR40][R8.64], R5 ;  /* 0x0000000508003986 */ /* 0x0001e2000c101128 */
[----:B------:R-:W-:-:S03]  /*aa590*/  IMAD.MOV.U32 R11, RZ, RZ, R21 ;  /* 0x000000ffff0b7224 */ /* 0x000fc600078e0015 */
[----:B0-----:R-:W4:Y:S04]  /*aa5a0*/  LDL.LU.64 R8, [R1+0xa40] ;  /* 0x000a400001087983 */ /* 0x001f280000300a00 */
[----:B------:R-:W3:Y:S04]  /*aa5b0*/  LDL.LU.64 R12, [R1+0xa48] ;  /* 0x000a4800010c7983 */ /* 0x000ee80000300a00 */
[----:B------:R-:W3:Y:S01]  /*aa5c0*/  LDL.LU.64 R20, [R1+0xa50] ;  /* 0x000a500001147983 */ /* 0x000ee20000300a00 */
[----:B------:R-:W-:Y:S02]  /*aa5d0*/  LOP3.LUT R4, R4, 0xffffefff, RZ, 0xc0, !PT ;  /* 0xffffefff04047812 */ /* 0x000fe400078ec0ff */
[----:B------:R-:W-:Y:S01]  /*aa5e0*/  PRMT R5, R23, 0x7772, RZ ;  /* 0x0000777217057816 */ /* 0x000fe200000000ff */
[----:B------:R-:W3:Y:S04]  /*aa5f0*/  LDL.LU.64 R2, [R1+0xa58] ;  /* 0x000a580001027983 */ /* 0x000ee80000300a00 */
[----:B------:R-:W3:Y:S01]  /*aa600*/  LDL.LU.64 R14, [R1+0xa60] ;  /* 0x000a6000010e7983 */ /* 0x000ee20000300a00 */
        /* <DEDUP_REMOVED lines=15> */
[----:B------:R-:W-:Y:S02]  /*aa700*/  LOP3.LUT R4, R4, 0xfffdffff, RZ, 0xc0, !PT ;  /* 0xfffdffff04047812 */ /* 0x000fe400078ec0ff */
[----:B------:R-:W-:-:S09]  /*aa710*/  LOP3.LUT P0, RZ, R25, 0x80, RZ, 0xc0, !PT ;  /* 0x0000008019ff7812 */ /* 0x000fd2000780c0ff */
[----:B------:R-:W-:Y:S02]  /*aa720*/  @P4 LOP3.LUT R4, R4, 0x20000, RZ, 0xfc, !PT ;  /* 0x0002000004044812 */ /* 0x000fe400078efcff */
[C---:B------:R-:W-:Y:S02]  /*aa730*/  LOP3.LUT P4, RZ, R25.reuse, 0x2, RZ, 0xc0, !PT ;  /* 0x0000000219ff7812 */ /* 0x040fe4000788c0ff */
[C---:B------:R-:W-:Y:S02]  /*aa740*/  LOP3.LUT P1, RZ, R25.reuse, 0x40, RZ, 0xc0, !PT ;  /* 0x0000004019ff7812 */ /* 0x040fe4000782c0ff */
[----:B------:R-:W-:Y:S02]  /*aa750*/  LOP3.LUT R4, R4, 0xfffbffff, RZ, 0xc0, !PT ;  /* 0xfffbffff04047812 */ /* 0x000fe400078ec0ff */
[----:B------:R-:W-:-:S07]  /*aa760*/  LOP3.LUT P2, RZ, R25, 0x20, RZ, 0xc0, !PT ;  /* 0x0000002019ff7812 */ /* 0x000fce000784c0ff */
[----:B------:R-:W-:Y:S02]  /*aa770*/  @P4 LOP3.LUT R4, R4, 0x40000, RZ, 0xfc, !PT ;  /* 0x0004000004044812 */ /* 0x000fe400078efcff */
[C---:B------:R-:W-:Y:S02]  /*aa780*/  LOP3.LUT P4, RZ, R25.reuse, 0x4, RZ, 0xc0, !PT ;  /* 0x0000000419ff7812 */ /* 0x040fe4000788c0ff */
[----:B------:R-:W-:Y:S02]  /*aa790*/  LOP3.LUT R4, R4, 0xfff7ffff, RZ, 0xc0, !PT ;  /* 0xfff7ffff04047812 */ /* 0x000fe400078ec0ff */
[----:B------:R-:W-:Y:S01]  /*aa7a0*/  LOP3.LUT P3, RZ, R25, 0x10, RZ, 0xc0, !PT ;  /* 0x0000001019ff7812 */ /* 0x000fe2000786c0ff */
[----:B----4-:R0:W-:Y:S08]  /*aa7b0*/  @P0 STG.E.U8 desc[UR40][R8.64], R5 ;  /* 0x0000000508000986 */ /* 0x0101f0000c101128 */
[----:B------:R-:W-:-:S02]  /*aa7c0*/  @P4 LOP3.LUT R4, R4, 0x80000, RZ, 0xfc, !PT ;  /* 0x0008000004044812 */ /* 0x000fc400078efcff */
[----:B0-----:R-:W-:Y:S01]  /*aa7d0*/  PRMT R5, R23, 0x7773, RZ ;  /* 0x0000777317057816 */ /* 0x001fe200000000ff */
[----:B------:R-:W2:Y:S04]  /*aa7e0*/  LDL.LU.64 R8, [R1+0xa68] ;  /* 0x000a680001087983 */ /* 0x000ea80000300a00 */
[----:B---3--:R0:W-:Y:S01]  /*aa7f0*/  @P1 STG.E.U8 desc[UR40][R12.64], R5 ;  /* 0x000000050c001986 */ /* 0x0081e2000c101128 */
[----:B------:R-:W-:-:S03]  /*aa800*/  LOP3.LUT P4, RZ, R25, 0x8, RZ, 0xc0, !PT ;  /* 0x0000000819ff7812 */ /* 0x000fc6000788c0ff */
[----:B------:R-:W3:Y:S01]  /*aa810*/  LDL.LU R23, [R1+0x104] ;  /* 0x0001040001177983 */ /* 0x000ee20000300800 */
[----:B0-----:R-:W-:-:S03]  /*aa820*/  PRMT R5, R18, 0x7772, RZ ;  /* 0x0000777212057816 */ /* 0x001fc600000000ff */
[----:B------:R-:W4:Y:S04]  /*aa830*/  LDL.LU.64 R12, [R1+0xa70] ;  /* 0x000a7000010c7983 */ /* 0x000f280000300a00 */
[----:B------:R0:W-:Y:S04]  /*aa840*/  @P2 STG.E.U8 desc[UR40][R20.64], R5 ;  /* 0x0000000514002986 */ /* 0x0001e8000c101128 */
[----:B0-----:R-:W2:Y:S04]  /*aa850*/  LDL.LU.64 R20, [R1+0xa78] ;  /* 0x000a780001147983 */ /* 0x001ea80000300a00 */
[----:B------:R-:W2:Y:S04]  /*aa860*/  LDL.LU R25, [R1+0x108] ;  /* 0x0001080001197983 */ /* 0x000ea80000300800 */
[----:B------:R-:W2:Y:S01]  /*aa870*/  LDL.LU R7, [R1+0x10c] ;  /* 0x00010c0001077983 */ /* 0x000ea20000300800 */
[----:B------:R-:W-:-:S02]  /*aa880*/  PRMT R5, R18, 0x7773, RZ ;  /* 0x0000777312057816 */ /* 0x000fc400000000ff */
[C---:B------:R-:W-:Y:S02]  /*aa890*/  LOP3.LUT P5, RZ, R24.reuse, 0x4000000, RZ, 0xc0, !PT ;  /* 0x0400000018ff7812 */ /* 0x040fe400078ac0ff */
[C---:B------:R-:W-:Y:S01]  /*aa8a0*/  LOP3.LUT P6, RZ, R24.reuse, 0x2000000, RZ, 0xc0, !PT ;  /* 0x0200000018ff7812 */ /* 0x040fe200078cc0ff */
[----:B------:R-:W-:Y:S01]  /*aa8b0*/  @P3 STG.E.U8 desc[UR40][R2.64], R5 ;  /* 0x0000000502003986 */ /* 0x000fe2000c101128 */
[C---:B------:R-:W-:Y:S02]  /*aa8c0*/  LOP3.LUT P0, RZ, R24.reuse, 0x1000000, RZ, 0xc0, !PT ;  /* 0x0100000018ff7812 */ /* 0x040fe4000780c0ff */
[C---:B------:R-:W-:Y:S02]  /*aa8d0*/  LOP3.LUT P1, RZ, R24.reuse, 0x800000, RZ, 0xc0, !PT ;  /* 0x0080000018ff7812 */ /* 0x040fe4000782c0ff */
[C---:B------:R-:W-:Y:S02]  /*aa8e0*/  LOP3.LUT P2, RZ, R24.reuse, 0x400000, RZ, 0xc0, !PT ;  /* 0x0040000018ff7812 */ /* 0x040fe4000784c0ff */
[----:B------:R-:W-:Y:S01]  /*aa8f0*/  LOP3.LUT P3, RZ, R24, 0x200000, RZ, 0xc0, !PT ;  /* 0x0020000018ff7812 */ /* 0x000fe2000786c0ff */
[----:B--2---:R-:W-:Y:S04]  /*aa900*/  STL.64 [R1+0x2530], R6 ;  /* 0x0025300601007387 */ /* 0x004fe80000100a00 */
        /* <DEDUP_REMOVED lines=13> */
[----:B------:R-:W3:Y:S04]  /*aa9e0*/  LDL.LU.64 R6, [R1+0xa98] ;  /* 0x000a980001067983 */ /* 0x000ee80000300a00 */
[----:B----4-:R0:W-:Y:S01]  /*aa9f0*/  @P4 STG.E.U8 desc[UR40][R12.64], R5 ;  /* 0x000000050c004986 */ /* 0x0101e2000c101128 */
[----:B------:R-:W-:-:S03]  /*aaa00*/  LOP3.LUT P4, RZ, R4, 0x20000, RZ, 0xc0, !PT ;  /* 0x0002000004ff7812 */ /* 0x000fc6000788c0ff */
[----:B------:R-:W4:Y:S04]  /*aaa10*/  LDL.LU.64 R28, [R1+0xaa0] ;  /* 0x000aa000011c7983 */ /* 0x000f280000300a00 */
[----:B------:R-:W3:Y:S01]  /*aaa20*/  LDL.LU.64 R26, [R1+0xaa8] ;  /* 0x000aa800011a7983 */ /* 0x000ee20000300a00 */
[----:B0-----:R-:W-:-:S03]  /*aaa30*/  PRMT R5, R0, 0x7773, RZ ;  /* 0x0000777300057816 */ /* 0x001fc600000000ff */
[----:B------:R-:W3:Y:S04]  /*aaa40*/  LDL.LU R18, [R1+0x1b0] ;  /* 0x0001b00001127983 */ /* 0x000ee80000300800 */
[----:B------:R0:W-:Y:S01]  /*aaa50*/  @P4 STG.E.U8 desc[UR40][R20.64], R5 ;  /* 0x0000000514004986 */ /* 0x0001e2000c101128 */
[----:B------:R-:W-:-:S03]  /*aaa60*/  LOP3.LUT P4, RZ, R4, 0x10000, RZ, 0xc0, !PT ;  /* 0x0001000004ff7812 */ /* 0x000fc6000788c0ff */
[----:B------:R-:W3:Y:S04]  /*aaa70*/  LDL.LU.64 R16, [R1+0xab0] ;  /* 0x000ab00001107983 */ /* 0x000ee80000300a00 */
[----:B------:R-:W3:Y:S01]  /*aaa80*/  LDL.LU.64 R2, [R1+0xab8] ;  /* 0x000ab80001027983 */ /* 0x000ee20000300a00 */
[----:B0-----:R-:W-:-:S03]  /*aaa90*/  PRMT R5, R11, 0x7770, RZ ;  /* 0x000077700b057816 */ /* 0x001fc600000000ff */
[----:B------:R-:W3:Y:S04]  /*aaaa0*/  LDL.LU.64 R14, [R1+0xac0] ;  /* 0x000ac000010e7983 */ /* 0x000ee80000300a00 */
[----:B------:R-:W3:Y:S04]  /*aaab0*/  LDL.LU R8, [R1+0x1b4] ;  /* 0x0001b40001087983 */ /* 0x000ee80000300800 */
        /* <DEDUP_REMOVED lines=9> */
[----:B---3--:R-:W-:-:S11]  /*aab50*/  PRMT R5, R23, 0x7770, RZ ;  /* 0x0000777017057816 */ /* 0x008fd600000000ff */
[----:B--2---:R0:W-:Y:S01]  /*aab60*/  @P4 STG.E.U8 desc[UR40][R24.64], R5 ;  /* 0x0000000518004986 */ /* 0x0041e2000c101128 */
[----:B------:R-:W-:-:S03]  /*aab70*/  LOP3.LUT P4, RZ, R4, 0x2000, RZ, 0xc0, !PT ;  /* 0x0000200004ff7812 */ /* 0x000fc6000788c0ff */
[----:B0-----:R-:W2:Y:S01]  /*aab80*/  LDL.LU.64 R24, [R1+0x2538] ;  /* 0x0025380001187983 */ /* 0x001ea20000300a00 */
[----:B------:R-:W-:-:S09]  /*aab90*/  PRMT R5, R23, 0x7771, RZ ;  /* 0x0000777117057816 */ /* 0x000fd200000000ff */
[----:B------:R0:W-:Y:S04]  /*aaba0*/  @P4 STG.E.U8 desc[UR40][R6.64], R5 ;  /* 0x0000000506004986 */ /* 0x0001e8000c101128 */
[----:B0-----:R-:W3:Y:S01]  /*aabb0*/  LDL.LU.64 R6, [R1+0x2530] ;  /* 0x0025300001067983 */ /* 0x001ee20000300a00 */
[----:B------:R-:W-:Y:S02]  /*aabc0*/  LOP3.LUT P4, RZ, R4, 0x1000, RZ, 0xc0, !PT ;  /* 0x0000100004ff7812 */ /* 0x000fe4000788c0ff */
[----:B--2---:R-:W-:-:S11]  /*aabd0*/  PRMT R5, R25, 0x7770, RZ ;  /* 0x0000777019057816 */ /* 0x004fd600000000ff */
[----:B----4-:R0:W-:Y:S02]  /*aabe0*/  @P4 STG.E.U8 desc[UR40][R28.64], R5 ;  /* 0x000000051c004986 */ /* 0x0101e4000c101128 */
[----:B0-----:R-:W-:-:S05]  /*aabf0*/  PRMT R5, R25, 0x7771, RZ ;  /* 0x0000777119057816 */ /* 0x001fca00000000ff */
[----:B------:R3:W-:Y:S02]  /*aac00*/  @P5 STG.E.U8 desc[UR40][R26.64], R5 ;  /* 0x000000051a005986 */ /* 0x0007e4000c101128 */
[----:B---3--:R-:W-:-:S05]  /*aac10*/  PRMT R5, R7, 0x7770, RZ ;  /* 0x0000777007057816 */ /* 0x008fca00000000ff */
[----:B------:R0:W-:Y:S02]  /*aac20*/  @P6 STG.E.U8 desc[UR40][R16.64], R5 ;  /* 0x0000000510006986 */ /* 0x0001e4000c101128 */
[----:B0-----:R-:W-:-:S05]  /*aac30*/  PRMT R5, R7, 0x7771, RZ ;  /* 0x0000777107057816 */ /* 0x001fca00000000ff */
[----:B------:R0:W-:Y:S02]  /*aac40*/  @P0 STG.E.U8 desc[UR40][R2.64], R5 ;  /* 0x0000000502000986 */ /* 0x0001e4000c101128 */
[----:B0-----:R-:W-:-:S05]  /*aac50*/  PRMT R5, R18, 0x7770, RZ ;  /* 0x0000777012057816 */ /* 0x001fca00000000ff */
[----:B------:R0:W-:Y:S02]  /*aac60*/  @P1 STG.E.U8 desc[UR40][R14.64], R5 ;  /* 0x000000050e001986 */ /* 0x0001e4000c101128 */
[----:B0-----:R-:W-:-:S05]  /*aac70*/  PRMT R5, R18, 0x7771, RZ ;  /* 0x0000777112057816 */ /* 0x001fca00000000ff */
[----:B------:R0:W-:Y:S04]  /*aac80*/  @P2 STG.E.U8 desc[UR40][R12.64], R5 ;  /* 0x000000050c002986 */ /* 0x0001e8000c101128 */
[----:B------:R-:W-:Y:S01]  /*aac90*/  STL.64 [R1+0x2508], R6 ;  /* 0x0025080601007387 */ /* 0x000fe20000100a00 */
[----:B0-----:R-:W-:-:S03]  /*aaca0*/  PRMT R5, R8, 0x7770, RZ ;  /* 0x0000777008057816 */ /* 0x001fc600000000ff */
[----:B------:R-:W-:Y:S04]  /*aacb0*/  STL.64 [R1+0x2510], R18 ;  /* 0x0025101201007387 */ /* 0x000fe80000100a00 */
[----:B------:R0:W-:Y:S04]  /*aacc0*/  @P3 STG.E.U8 desc[UR40][R20.64], R5 ;  /* 0x0000000514003986 */ /* 0x0001e8000c101128 */
[----:B0-----:R-:W2:Y:S04]  /*aacd0*/  LDL.LU.64 R20, [R1+0xad8] ;  /* 0x000ad80001147983 */ /* 0x001ea80000300a00 */
[----:B------:R-:W3:Y:S04]  /*aace0*/  LDL.LU.64 R26, [R1+0xae0] ;  /* 0x000ae000011a7983 */ /* 0x000ee80000300a00 */
[----:B------:R-:W4:Y:S04]  /*aacf0*/  LDL.LU.64 R16, [R1+0xae8] ;  /* 0x000ae80001107983 */ /* 0x000f280000300a00 */
[----:B------:R-:W3:Y:S04]  /*aad00*/  LDL.LU.64 R2, [R1+0xaf0] ;  /* 0x000af00001027983 */ /* 0x000ee80000300a00 */
[----:B------:R-:W3:Y:S04]  /*aad10*/  LDL.LU.64 R14, [R1+0xaf8] ;  /* 0x000af800010e7983 */ /* 0x000ee80000300a00 */
[----:B------:R-:W3:Y:S04]  /*aad20*/  LDL.LU.64 R12, [R1+0xb00] ;  /* 0x000b0000010c7983 */ /* 0x000ee80000300a00 */
[----:B------:R-:W3:Y:S01]  /*aad30*/  LDL.LU R9, [R1+0x1b8] ;  /* 0x0001b80001097983 */ /* 0x000ee20000300800 */
[----:B------:R-:W-:-:S02]  /*aad40*/  LOP3.LUT P0, RZ, R24, 0x100000, RZ, 0xc0, !PT ;  /* 0x0010000018ff7812 */ /* 0x000fc4000780c0ff */
[----:B------:R-:W-:Y:S01]  /*aad50*/  LOP3.LUT P1, RZ, R24, 0x80000, RZ, 0xc0, !PT ;  /* 0x0008000018ff7812 */ /* 0x000fe2000782c0ff */
[----:B------:R-:W4:Y:S01]  /*aad60*/  LDL.LU R0, [R1+0x1bc] ;  /* 0x0001bc0001007983 */ /* 0x000f220000300800 */
[----:B------:R-:W-:-:S09]  /*aad70*/  PRMT R5, R8, 0x7771, RZ ;  /* 0x0000777108057816 */ /* 0x000fd200000000ff */
[----:B--2---:R0:W-:Y:S04]  /*aad80*/  @P0 STG.E.U8 desc[UR40][R20.64], R5 ;  /* 0x0000000514000986 */ /* 0x0041e8000c101128 */
[----:B0-----:R-:W2:Y:S01]  /*aad90*/  LDL.LU.64 R20, [R1+0xb08] ;  /* 0x000b080001147983 */ /* 0x001ea20000300a00 */
[----:B---3--:R-:W-:-:S03]  /*aada0*/  PRMT R5, R9, 0x7770, RZ ;  /* 0x0000777009057816 */ /* 0x008fc600000000ff */
[----:B------:R-:W-:Y:S04]  /*aadb0*/  STL.64 [R1+0x2518], R8 ;  /* 0x0025180801007387 */ /* 0x000fe80000100a00 */
[----:B------:R0:W-:Y:S02]  /*aadc0*/  @P1 STG.E.U8 desc[UR40][R26.64], R5 ;  /* 0x000000051a001986 */ /* 0x0001e4000c101128 */
[----:B0-----:R-:W-:Y:S02]  /*aadd0*/  PRMT R5, R9, 0x7771, RZ ;  /* 0x0000777109057816 */ /* 0x001fe400000000ff */
[----:B------:R-:W3:Y:S01]  /*aade0*/  LDL.LU.64 R8, [R1+0xb18] ;  /* 0x000b180001087983 */ /* 0x000ee20000300a00 */
        /* <DEDUP_REMOVED lines=17> */
[----:B---3--:R0:W-:Y:S04]  /*aaf00*/  STL.64 [R1+0x2528], R8 ;  /* 0x0025280801007387 */ /* 0x0081e80000100a00 */
[----:B0-----:R-:W3:Y:S06]  /*aaf10*/  LDL.LU.64 R8, [R1+0xb10] ;  /* 0x000b100001087983 */ /* 0x001eec0000300a00 */
[----:B------:R-:W-:-:S02]  /*aaf20*/  @P4 LOP3.LUT R4, R4, 0x200, RZ, 0xfc, !PT ;  /* 0x0000020004044812 */ /* 0x000fc400078efcff */
[----:B------:R-:W-:Y:S01]  /*aaf30*/  LOP3.LUT P4, RZ, R24, 0x4000, RZ, 0xc0, !PT ;  /* 0x0000400018ff7812 */ /* 0x000fe2000788c0ff */
[----:B------:R-:W3:Y:S01]  /*aaf40*/  LDL.LU.64 R18, [R1+0xb20] ;  /* 0x000b200001127983 */ /* 0x000ee20000300a00 */
[----:B------:R-:W-:Y:S02]  /*aaf50*/  LOP3.LUT R4, R4, 0xfffffbff, RZ, 0xc0, !PT ;  /* 0xfffffbff04047812 */ /* 0x000fe400078ec0ff */
[C---:B------:R-:W-:Y:S01]  /*aaf60*/  LOP3.LUT P2, RZ, R24.reuse, 0x40000, RZ, 0xc0, !PT ;  /* 0x0004000018ff7812 */ /* 0x040fe2000784c0ff */
[----:B------:R-:W3:Y:S01]  /*aaf70*/  LDL.LU.64 R6, [R1+0xb28] ;  /* 0x000b280001067983 */ /* 0x000ee20000300a00 */
[----:B------:R-:W-:-:S03]  /*aaf80*/  LOP3.LUT P3, RZ, R24, 0x20000, RZ, 0xc0, !PT ;  /* 0x0002000018ff7812 */ /* 0x000fc6000786c0ff */
[----:B------:R-:W3:Y:S04]  /*aaf90*/  LDL.LU.64 R28, [R1+0xb30] ;  /* 0x000b3000011c7983 */ /* 0x000ee80000300a00 */
[----:B------:R-:W-:Y:S01]  /*aafa0*/  @P4 LOP3.LUT R4, R4, 0x400, RZ, 0xfc, !PT ;  /* 0x0000040004044812 */ /* 0x000fe200078efcff */
[----:B------:R-:W3:Y:S01]  /*aafb0*/  LDL.LU.64 R26, [R1+0xb38] ;  /* 0x000b3800011a7983 */ /* 0x000ee20000300a00 */
[----:B------:R-:W-:Y:S02]  /*aafc0*/  LOP3.LUT P4, RZ, R24, 0x8000, RZ, 0xc0, !PT ;  /* 0x0000800018ff7812 */ /* 0x000fe4000788c0ff */
[----:B------:R-:W-:Y:S01]  /*aafd0*/  LOP3.LUT R4, R4, 0xfffff7ff, RZ, 0xc0, !PT ;  /* 0xfffff7ff04047812 */ /* 0x000fe200078ec0ff */
[----:B----4-:R0:W-:Y:S10]  /*aafe0*/  @P2 STG.E.U8 desc[UR40][R16.64], R5 ;  /* 0x0000000510002986 */ /* 0x0101f4000c101128 */
[----:B------:R-:W-:-:S02]  /*aaff0*/  @P4 LOP3.LUT R4, R4, 0x800, RZ, 0xfc, !PT ;  /* 0x0000080004044812 */ /* 0x000fc400078efcff */
[----:B------:R-:W-:Y:S01]  /*ab000*/  LOP3.LUT P4, RZ, R24, 0x10000, RZ, 0xc0, !PT ;  /* 0x0001000018ff7812 */ /* 0x000fe2000788c0ff */
[----:B0-----:R-:W4:Y:S01]  /*ab010*/  LDL.LU.64 R16, [R1+0xb40] ;  /* 0x000b400001107983 */ /* 0x001f220000300a00 */
[----:B------:R-:W-:-:S05]  /*ab020*/  PRMT R5, R0, 0x7770, RZ ;  /* 0x0000777000057816 */ /* 0x000fca00000000ff */
[----:B------:R0:W-:Y:S02]  /*ab030*/  @P3 STG.E.U8 desc[UR40][R2.64], R5 ;  /* 0x0000000502003986 */ /* 0x0001e4000c101128 */
[----:B0-----:R-:W-:Y:S02]  /*ab040*/  PRMT R5, R0, 0x7771, RZ ;  /* 0x0000777100057816 */ /* 0x001fe400000000ff */
[----:B------:R-:W4:Y:S04]  /*ab050*/  LDL.LU.64 R2, [R1+0xb48] ;  /* 0x000b480001027983 */ /* 0x000f280000300a00 */
[----:B------:R0:W-:Y:S01]  /*ab060*/  @P4 STG.E.U8 desc[UR40][R14.64], R5 ;  /* 0x000000050e004986 */ /* 0x0001e2000c101128 */
[C---:B------:R-:W-:Y:S02]  /*ab070*/  LOP3.LUT P4, RZ, R4.reuse, 0x800, RZ, 0xc0, !PT ;  /* 0x0000080004ff7812 */ /* 0x040fe4000788c0ff */
[----:B0-----:R-:W-:Y:S01]  /*ab080*/  PRMT R5, R11, 0x7772, RZ ;  /* 0x000077720b057816 */ /* 0x001fe200000000ff */
[----:B------:R-:W4:Y:S10]  /*ab090*/  LDL.LU.64 R14, [R1+0xb50] ;  /* 0x000b5000010e7983 */ /* 0x000f340000300a00 */
[----:B------:R0:W-:Y:S01]  /*ab0a0*/  @P4 STG.E.U8 desc[UR40][R12.64], R5 ;  /* 0x000000050c004986 */ /* 0x0001e2000c101128 */
[----:B------:R-:W-:Y:S01]  /*ab0b0*/  LOP3.LUT P4, RZ, R4, 0x400, RZ, 0xc0, !PT ;  /* 0x0000040004ff7812 */ /* 0x000fe2000788c0ff */
[----:B0-----:R-:W-:-:S02]  /*ab0c0*/  IMAD.MOV.U32 R5, RZ, RZ, R11 ;  /* 0x000000ffff057224 */ /* 0x001fc400078e000b */
[----:B------:R-:W4:Y:S03]  /*ab0d0*/  LDL.LU.64 R12, [R1+0xb58] ;  /* 0x000b5800010c7983 */ /* 0x000f260000300a00 */
[----:B------:R-:W-:Y:S01]  /*ab0e0*/  PRMT R5, R5, 0x7773, RZ ;  /* 0x0000777305057816 */ /* 0x000fe200000000ff */
[----:B------:R-:W4:Y:S06]  /*ab0f0*/  LDL.LU.64 R10, [R1+0xb60] ;  /* 0x000b6000010a7983 */ /* 0x000f2c0000300a00 */
[----:B--2---:R0:W-:Y:S01]  /*ab100*/  @P4 STG.E.U8 desc[UR40][R20.64], R5 ;  /* 0x0000000514004986 */ /* 0x0041e2000c101128 */
[----:B------:R-:W-:-:S02]  /*ab110*/  LOP3.LUT P4, RZ, R4, 0x200, RZ, 0xc0, !PT ;  /* 0x0000020004ff7812 */ /* 0x000fc4000788c0ff */
[----:B0-----:R-:W-:Y:S01]  /*ab120*/  PRMT R5, R23, 0x7772, RZ ;  /* 0x0000777217057816 */ /* 0x001fe200000000ff */
[----:B------:R-:W2:Y:S10]  /*ab130*/  LDL.LU.64 R20, [R1+0xb68] ;  /* 0x000b680001147983 */ /* 0x000eb40000300a00 */
[----:B---3--:R0:W-:Y:S04]  /*ab140*/  @P4 STG.E.U8 desc[UR40][R8.64], R5 ;  /* 0x0000000508004986 */ /* 0x0081e8000c101128 */
[----:B0-----:R-:W3:Y:S01]  /*ab150*/  LDL.LU.64 R8, [R1+0x2528] ;  /* 0x0025280001087983 */ /* 0x001ee20000300a00 */
[----:B------:R-:W-:-:S02]  /*ab160*/  LOP3.LUT P4, RZ, R4, 0x100, RZ, 0xc0, !PT ;  /* 0x0000010004ff7812 */ /* 0x000fc4000788c0ff */
[----:B------:R-:W-:Y:S02]  /*ab170*/  PRMT R5, R23, 0x7773, RZ ;  /* 0x0000777317057816 */ /* 0x000fe400000000ff */
[----:B------:R-:W2:Y:S09]  /*ab180*/  LDL.LU R23, [R1+0x2520] ;  /* 0x0025200001177983 */ /* 0x000eb20000300800 */
[----:B---3--:R0:W-:Y:S01]  /*ab190*/  @P4 STG.E.U8 desc[UR40][R8.64], R5 ;  /* 0x0000000508004986 */ /* 0x0081e2000c101128 */
[----:B------:R-:W-:-:S02]  /*ab1a0*/  LOP3.LUT P4, RZ, R4, 0x80, RZ, 0xc0, !PT ;  /* 0x0000008004ff7812 */ /* 0x000fc4000788c0ff */
[----:B0-----:R-:W-:Y:S01]  /*ab1b0*/  PRMT R5, R25, 0x7772, RZ ;  /* 0x0000777219057816 */ /* 0x001fe200000000ff */
[----:B------:R-:W3:Y:S10]  /*ab1c0*/  LDL.LU.64 R8, [R1+0x2518] ;  /* 0x0025180001087983 */ /* 0x000ef40000300a00 */
[----:B------:R0:W-:Y:S01]  /*ab1d0*/  @P4 STG.E.U8 desc[UR40][R18.64], R5 ;  /* 0x0000000512004986 */ /* 0x0001e2000c101128 */
[----:B------:R-:W-:-:S02]  /*ab1e0*/  LOP3.LUT P4, RZ, R4, 0x40, RZ, 0xc0, !PT ;  /* 0x0000004004ff7812 */ /* 0x000fc4000788c0ff */
[----:B0-----:R-:W-:Y:S01]  /*ab1f0*/  PRMT R5, R25, 0x7773, RZ ;  /* 0x0000777319057816 */ /* 0x001fe200000000ff */
[----:B------:R-:W2:Y:S10]  /*ab200*/  LDL.LU.64 R18, [R1+0x2510] ;  /* 0x0025100001127983 */ /* 0x000eb40000300a00 */
[----:B------:R0:W-:Y:S04]  /*ab210*/  @P4 STG.E.U8 desc[UR40][R6.64], R5 ;  /* 0x0000000506004986 */ /* 0x0001e8000c101128 */
[----:B0-----:R-:W2:Y:S01]  /*ab220*/  LDL.LU.64 R6, [R1+0x2508] ;  /* 0x0025080001067983 */ /* 0x001ea20000300a00 */
        /* <DEDUP_REMOVED lines=8> */
[----:B------:R0:W-:Y:S01]  /*ab2b0*/  @P4 STG.E.U8 desc[UR40][R28.64], R5 ;  /* 0x000000051c004986 */ /* 0x0001e2000c101128 */
[----:B------:R-:W-:Y:S02]  /*ab2c0*/  LOP3.LUT P4, RZ, R4, 0x10, RZ, 0xc0, !PT ;  /* 0x0000001004ff7812 */ /* 0x000fe4000788c0ff */
[----:B0-----:R-:W-:-:S11]  /*ab2d0*/  PRMT R5, R7, 0x7773, RZ ;  /* 0x0000777307057816 */ /* 0x001fd600000000ff */
[----:B------:R0:W-:Y:S02]  /*ab2e0*/  @P4 STG.E.U8 desc[UR40][R26.64], R5 ;  /* 0x000000051a004986 */ /* 0x0001e4000c101128 */
[----:B0-----:R-:W-:-:S05]  /*ab2f0*/  PRMT R5, R18, 0x7772, RZ ;  /* 0x0000777212057816 */ /* 0x001fca00000000ff */
[----:B----4-:R0:W-:Y:S02]  /*ab300*/  @P5 STG.E.U8 desc[UR40][R16.64], R5 ;  /* 0x0000000510005986 */ /* 0x0101e4000c101128 */
[----:B0-----:R-:W-:-:S05]  /*ab310*/  PRMT R5, R18, 0x7773, RZ ;  /* 0x0000777312057816 */ /* 0x001fca00000000ff */
[----:B------:R3:W-:Y:S02]  /*ab320*/  @P6 STG.E.U8 desc[UR40][R2.64], R5 ;  /* 0x0000000502006986 */ /* 0x0007e4000c101128 */
[----:B---3--:R-:W-:-:S05]  /*ab330*/  PRMT R5, R8, 0x7772, RZ ;  /* 0x0000777208057816 */ /* 0x008fca00000000ff */
[----:B------:R0:W-:Y:S02]  /*ab340*/  @P0 STG.E.U8 desc[UR40][R14.64], R5 ;  /* 0x000000050e000986 */ /* 0x0001e4000c101128 */
[----:B0-----:R-:W-:-:S05]  /*ab350*/  PRMT R5, R8, 0x7773, RZ ;  /* 0x0000777308057816 */ /* 0x001fca00000000ff */
[----:B------:R0:W-:Y:S02]  /*ab360*/  @P1 STG.E.U8 desc[UR40][R12.64], R5 ;  /* 0x000000050c001986 */ /* 0x0001e4000c101128 */
[C---:B0-----:R-:W-:Y:S02]  /*ab370*/  PRMT R5, R9.reuse, 0x7772, RZ ;  /* 0x0000777209057816 */ /* 0x041fe400000000ff */
[----:B------:R-:W2:Y:S04]  /*ab380*/  LDL.LU.64 R12, [R1+0xb70] ;  /* 0x000b7000010c7983 */ /* 0x000ea80000300a00 */
[----:B------:R0:W-:Y:S02]  /*ab390*/  @P2 STG.E.U8 desc[UR40][R10.64], R5 ;  /* 0x000000050a002986 */ /* 0x0001e4000c101128 */
[----:B0-----:R-:W-:-:S02]  /*ab3a0*/  PRMT R5, R9, 0x7773, RZ ;  /* 0x0000777309057816 */ /* 0x001fc400000000ff */
[----:B------:R-:W3:Y:S04]  /*ab3b0*/  LDL.LU.64 R8, [R1+0xb78] ;  /* 0x000b780001087983 */ /* 0x000ee80000300a00 */
[----:B------:R0:W-:Y:S04]  /*ab3c0*/  @P3 STG.E.U8 desc[UR40][R20.64], R5 ;  /* 0x0000000514003986 */ /* 0x0001e8000c101128 */
[----:B0-----:R-:W4:Y:S04]  /*ab3d0*/  LDL.LU.64 R20, [R1+0xb80] ;  /* 0x000b800001147983 */ /* 0x001f280000300a00 */
[----:B------:R-:W4:Y:S04]  /*ab3e0*/  LDL.LU.64 R16, [R1+0xb88] ;  /* 0x000b880001107983 */ /* 0x000f280000300a00 */
[----:B------:R-:W4:Y:S04]  /*ab3f0*/  LDL.LU.64 R2, [R1+0xb90] ;  /* 0x000b900001027983 */ /* 0x000f280000300a00 */
[----:B------:R-:W4:Y:S01]  /*ab400*/  LDL.LU R7, [R1+0x1a0] ;  /* 0x0001a00001077983 */ /* 0x000f220000300800 */
[----:B------:R-:W-:-:S02]  /*ab410*/  LOP3.LUT P4, RZ, R23, 0x200000, RZ, 0xc0, !PT ;  /* 0x0020000017ff7812 */ /* 0x000fc4000788c0ff */
[----:B------:R-:W-:Y:S01]  /*ab420*/  LOP3.LUT R6, R6, 0xefffffff, RZ, 0xc0, !PT ;  /* 0xefffffff06067812 */ /* 0x000fe200078ec0ff */
[----:B------:R-:W4:Y:S01]  /*ab430*/  LDL.LU R14, [R1+0x1a4] ;  /* 0x0001a400010e7983 */ /* 0x000f220000300800 */
[C---:B------:R-:W-:Y:S02]  /*ab440*/  LOP3.LUT P0, RZ, R24.reuse, 0x2, RZ, 0xc0, !PT ;  /* 0x0000000218ff7812 */ /* 0x040fe4000780c0ff */
[----:B------:R-:W-:Y:S01]  /*ab450*/  LOP3.LUT P1, RZ, R24, 0x1, RZ, 0xc0, !PT ;  /* 0x0000000118ff7812 */ /* 0x000fe2000782c0ff */
[----:B------:R-:W4:Y:S01]  /*ab460*/  LDL.LU R10, [R1+0x1a8] ;  /* 0x0001a800010a7983 */ /* 0x000f220000300800 */
[----:B------:R-:W-:Y:S02]  /*ab470*/  PRMT R5, R0, 0x7772, RZ ;  /* 0x0000777200057816 */ /* 0x000fe400000000ff */
[----:B------:R-:W-:Y:S01]  /*ab480*/  LOP3.LUT P2, RZ, R23, 0x80000000, RZ, 0xc0, !PT ;  /* 0x8000000017ff7812 */ /* 0x000fe2000784c0ff */
[----:B------:R-:W4:Y:S02]  /*ab490*/  LDL.LU R11, [R1+0x1ac] ;  /* 0x0001ac00010b7983 */ /* 0x000f240000300800 */
        /* <DEDUP_REMOVED lines=9> */
[----:B------:R-:W-:Y:S01]  /*ab530*/  @P4 LOP3.LUT R6, R6, 0x80000000, RZ, 0xfc, !PT ;  /* 0x8000000006064812 */ /* 0x000fe200078efcff */
[----:B--2---:R0:W-:Y:S02]  /*ab540*/  @P0 STG.E.U8 desc[UR40][R12.64], R5 ;  /* 0x000000050c000986 */ /* 0x0041e4000c101128 */
[----:B0-----:R-:W-:Y:S02]  /*ab550*/  PRMT R5, R0, 0x7773, RZ ;  /* 0x0000777300057816 */ /* 0x001fe400000000ff */
[----:B------:R-:W2:Y:S04]  /*ab560*/  LDL.LU.64 R12, [R1+0xb98] ;  /* 0x000b9800010c7983 */ /* 0x000ea80000300a00 */
[----:B---3--:R0:W-:Y:S01]  /*ab570*/  @P1 STG.E.U8 desc[UR40][R8.64], R5 ;  /* 0x0000000508001986 */ /* 0x0081e2000c101128 */
[----:B------:R-:W-:-:S03]  /*ab580*/  IMAD.MOV.U32 R0, RZ, RZ, R22 ;  /* 0x000000ffff007224 */ /* 0x000fc600078e0016 */
[----:B0-----:R-:W3:Y:S01]  /*ab590*/  LDL.LU.64 R8, [R1+0xba0] ;  /* 0x000ba00001087983 */ /* 0x001ee20000300a00 */
[----:B----4-:R-:W-:-:S05]  /*ab5a0*/  PRMT R5, R7, 0x7770, RZ ;  /* 0x0000777007057816 */ /* 0x010fca00000000ff */
[----:B------:R0:W-:Y:S04]  /*ab5b0*/  @P2 STG.E.U8 desc[UR40][R20.64], R5 ;  /* 0x0000000514002986 */ /* 0x0001e8000c101128 */
[----:B0-----:R-:W4:Y:S01]  /*ab5c0*/  LDL.LU.64 R20, [R1+0xba8] ;  /* 0x000ba80001147983 */ /* 0x001f220000300a00 */
[----:B------:R-:W-:-:S03]  /*ab5d0*/  PRMT R5, R7, 0x7771, RZ ;  /* 0x0000777107057816 */ /* 0x000fc600000000ff */
[----:B------:R0:W-:Y:S04]  /*ab5e0*/  STL.64 [R1+0x2500], R6 ;  /* 0x0025000601007387 */ /* 0x0001e80000100a00 */
[----:B0-----:R-:W2:Y:S04]  /*ab5f0*/  LDL.LU.64 R6, [R1+0xbb0] ;  /* 0x000bb00001067983 */ /* 0x001ea80000300a00 */
[----:B------:R-:W2:Y:S04]  /*ab600*/  LDL R22, [R1+0x190] ;  /* 0x0001900001167983 */ /* 0x000ea80000100800 */
[----:B------:R-:W2:Y:S01]  /*ab610*/  LDL.LU R18, [R1+0x198] ;  /* 0x0001980001127983 */ /* 0x000ea20000300800 */
[----:B------:R-:W-:-:S02]  /*ab620*/  LOP3.LUT P4, RZ, R23, 0x2000000, RZ, 0xc0, !PT ;  /* 0x0200000017ff7812 */ /* 0x000fc4000788c0ff */
        /* <DEDUP_REMOVED lines=9> */
[----:B------:R-:W-:Y:S02]  /*ab6c0*/  LOP3.LUT P4, RZ, R23, 0x10000000, RZ, 0xc0, !PT ;  /* 0x1000000017ff7812 */ /* 0x000fe4000788c0ff */
[----:B------:R-:W-:Y:S01]  /*ab6d0*/  LOP3.LUT R4, R4, 0xfffffff7, RZ, 0xc0, !PT ;  /* 0xfffffff704047812 */ /* 0x000fe200078ec0ff */
[----:B------:R-:W-:Y:S04]  /*ab6e0*/  @P3 STG.E.U8 desc[UR40][R16.64], R5 ;  /* 0x0000000510003986 */ /* 0x000fe8000c101128 */
[----:B--2---:R0:W-:Y:S04]  /*ab6f0*/  STL.64 [R1+0x24f0], R18 ;  /* 0x0024f01201007387 */ /* 0x0041e80000100a00 */
[----:B0-----:R-:W2:Y:S02]  /*ab700*/  LDL.LU.64 R18, [R1+0xbc0] ;  /* 0x000bc00001127983 */ /* 0x001ea40000300a00 */
[----:B------:R-:W-:-:S02]  /*ab710*/  @P4 LOP3.LUT R4, R4, 0x8, RZ, 0xfc, !PT ;  /* 0x0000000804044812 */ /* 0x000fc400078efcff */
[----:B------:R-:W-:Y:S02]  /*ab720*/  LOP3.LUT P4, RZ, R23, 0x20000000, RZ, 0xc0, !PT ;  /* 0x2000000017ff7812 */ /* 0x000fe4000788c0ff */
[----:B------:R-:W-:-:S11]  /*ab730*/  PRMT R5, R14, 0x7770, RZ ;  /* 0x000077700e057816 */ /* 0x000fd600000000ff */
[----:B------:R0:W-:Y:S01]  /*ab740*/  @P4 STG.E.U8 desc[UR40][R2.64], R5 ;  /* 0x0000000502004986 */ /* 0x0001e2000c101128 */
[----:B------:R-:W-:Y:S02]  /*ab750*/  LOP3.LUT P4, RZ, R4, 0x8, RZ, 0xc0, !PT ;  /* 0x0000000804ff7812 */ /* 0x000fe4000788c0ff */
[----:B0-----:R-:W-:-:S11]  /*ab760*/  PRMT R5, R14, 0x7771, RZ ;  /* 0x000077710e057816 */ /* 0x001fd600000000ff */
[----:B------:R0:W-:Y:S01]  /*ab770*/  @P4 STG.E.U8 desc[UR40][R12.64], R5 ;  /* 0x000000050c004986 */ /* 0x0001e2000c101128 */
[----:B------:R-:W-:Y:S02]  /*ab780*/  LOP3.LUT P4, RZ, R4, 0x4, RZ, 0xc0, !PT ;  /* 0x0000000404ff7812 */ /* 0x000fe4000788c0ff */
[----:B0-----:R-:W-:-:S11]  /*ab790*/  PRMT R5, R10, 0x7770, RZ ;  /* 0x000077700a057816 */ /* 0x001fd600000000ff */
[----:B---3--:R0:W-:Y:S01]  /*ab7a0*/  @P4 STG.E.U8 desc[UR40][R8.64], R5 ;  /* 0x0000000508004986 */ /* 0x0081e2000c101128 */
[----:B------:R-:W-:Y:S02]  /*ab7b0*/  LOP3.LUT P4, RZ, R4, 0x2, RZ, 0xc0, !PT ;  /* 0x0000000204ff7812 */ /* 0x000fe4000788c0ff */
[----:B0-----:R-:W-:-:S11]  /*ab7c0*/  PRMT R5, R10, 0x7771, RZ ;  /* 0x000077710a057816 */ /* 0x001fd600000000ff */
[----:B----4-:R-:W-:Y:S01]  /*ab7d0*/  @P4 STG.E.U8 desc[UR40][R20.64], R5 ;  /* 0x0000000514004986 */ /* 0x010fe2000c101128 */
[----:B------:R-:W-:Y:S02]  /*ab7e0*/  LOP3.LUT P4, RZ, R4, 0x1, RZ, 0xc0, !PT ;  /* 0x0000000104ff7812 */ /* 0x000fe4000788c0ff */
[----:B------:R-:W-:-:S11]  /*ab7f0*/  PRMT R4, R11, 0x7770, RZ ;  /* 0x000077700b047816 */ /* 0x000fd600000000ff */
[----:B------:R-:W-:Y:S04]  /*ab800*/  @P4 STG.E.U8 desc[UR40][R6.64], R4 ;  /* 0x0000000406004986 */ /* 0x000fe8000c101128 */
        /* <DEDUP_REMOVED lines=18> */
[----:B------:R-:W-:Y:S02]  /*ab930*/  PRMT R4, R22, 0x7770, RZ ;  /* 0x0000777016047816 */ /* 0x000fe400000000ff */
[C---:B------:R-:W-:Y:S02]  /*ab940*/  LOP3.LUT P5, RZ, R23.reuse, 0x100000, RZ, 0xc0, !PT ;  /* 0x0010000017ff7812 */ /* 0x040fe400078ac0ff */
[----:B------:R-:W-:-:S07]  /*ab950*/  LOP3.LUT P6, RZ, R23, 0x80000, RZ, 0xc0, !PT ;  /* 0x0008000017ff7812 */ /* 0x000fce00078cc0ff */
[----:B--2---:R0:W-:Y:S04]  /*ab960*/  @P4 STG.E.U8 desc[UR40][R18.64], R4 ;  /* 0x0000000412004986 */ /* 0x0041e8000c101128 */
[----:B0-----:R-:W2:Y:S01]  /*ab970*/  LDL.LU.64 R18, [R1+0x24f0] ;  /* 0x0024f00001127983 */ /* 0x001ea20000300a00 */
[----:B------:R-:W-:Y:S02]  /*ab980*/  LOP3.LUT P4, RZ, R6, 0x20000000, RZ, 0xc0, !PT ;  /* 0x2000000006ff7812 */ /* 0x000fe4000788c0ff */
[----:B------:R-:W-:Y:S02]  /*ab990*/  PRMT R4, R22, 0x7771, RZ ;  /* 0x0000777116047816 */ /* 0x000fe400000000ff */
[----:B------:R-:W-:Y:S01]  /*ab9a0*/  LOP3.LUT P0, RZ, R23, 0x40000, RZ, 0xc0, !PT ;  /* 0x0004000017ff7812 */ /* 0x000fe2000780c0ff */
[----:B------:R-:W2:Y:S08]  /*ab9b0*/  LDL.LU R22, [R1+0x24e8] ;  /* 0x0024e80001167983 */ /* 0x000eb00000300800 */
[----:B---3--:R0:W-:Y:S01]  /*ab9c0*/  @P4 STG.E.U8 desc[UR40][R24.64], R4 ;  /* 0x0000000418004986 */ /* 0x0081e2000c101128 */
[----:B------:R-:W-:-:S02]  /*ab9d0*/  LOP3.LUT P4, RZ, R6, 0x10000000, RZ, 0xc0, !PT ;  /* 0x1000000006ff7812 */ /* 0x000fc4000788c0ff */
[----:B0-----:R-:W-:-:S11]  /*ab9e0*/  PRMT R4, R5, 0x7770, RZ ;  /* 0x0000777005047816 */ /* 0x001fd600000000ff */
[----:B----4-:R0:W-:Y:S01]  /*ab9f0*/  @P4 STG.E.U8 desc[UR40][R28.64], R4 ;  /* 0x000000041c004986 */ /* 0x0101e2000c101128 */
[----:B------:R-:W-:Y:S02]  /*aba00*/  LOP3.LUT P1, RZ, R23, 0x20000, RZ, 0xc0, !PT ;  /* 0x0002000017ff7812 */ /* 0x000fe4000782c0ff */
[----:B0-----:R-:W-:-:S05]  /*aba10*/  PRMT R4, R5, 0x7771, RZ ;  /* 0x0000777105047816 */ /* 0x001fca00000000ff */
[----:B------:R2:W-:Y:S01]  /*aba20*/  @P5 STG.E.U8 desc[UR40][R26.64], R4 ;  /* 0x000000041a005986 */ /* 0x0005e2000c101128 */
[C---:B------:R-:W-:Y:S02]  /*aba30*/  LOP3.LUT P2, RZ, R23.reuse, 0x10000, RZ, 0xc0, !PT ;  /* 0x0001000017ff7812 */ /* 0x040fe4000784c0ff */
[----:B------:R-:W-:Y:S02]  /*aba40*/  LOP3.LUT P4, RZ, R23, 0x4, RZ, 0xc0, !PT ;  /* 0x0000000417ff7812 */ /* 0x000fe4000788c0ff */
[----:B------:R-:W-:-:S11]  /*aba50*/  LOP3.LUT R6, R6, 0xffefffff, RZ, 0xc0, !PT ;  /* 0xffefffff06067812 */ /* 0x000fd600078ec0ff */
[----:B------:R-:W-:Y:S02]  /*aba60*/  @P4 LOP3.LUT R6, R6, 0x100000, RZ, 0xfc, !PT ;  /* 0x0010000006064812 */ /* 0x000fe400078efcff */
[----:B------:R-:W-:Y:S02]  /*aba70*/  LOP3.LUT P4, RZ, R23, 0x8, RZ, 0xc0, !PT ;  /* 0x0000000817ff7812 */ /* 0x000fe4000788c0ff */
[----:B--2---:R-:W-:-:S05]  /*aba80*/  PRMT R4, R18, 0x7770, RZ ;  /* 0x0000777012047816 */ /* 0x004fca00000000ff */
[----:B------:R0:W-:Y:S02]  /*aba90*/  @P6 STG.E.U8 desc[UR40][R16.64], R4 ;  /* 0x0000000410006986 */ /* 0x0001e4000c101128 */
[----:B0-----:R-:W-:-:S05]  /*abaa0*/  PRMT R4, R18, 0x7771, RZ ;  /* 0x0000777112047816 */ /* 0x001fca00000000ff */
[----:B------:R0:W-:Y:S04]  /*abab0*/  @P0 STG.E.U8 desc[UR40][R2.64], R4 ;  /* 0x0000000402000986 */ /* 0x0001e8000c101128 */
[----:B------:R-:W-:Y:S04]  /*abac0*/  STL.64 [R1+0x24d8], R18 ;  /* 0x0024d81201007387 */ /* 0x000fe80000100a00 */
[----:B------:R-:W2:Y:S01]  /*abad0*/  LDL.LU.64 R26, [R1+0xc08] ;  /* 0x000c0800011a7983 */ /* 0x000ea20000300a00 */
[----:B0-----:R-:W-:-:S05]  /*abae0*/  PRMT R4, R15, 0x7770, RZ ;  /* 0x000077700f047816 */ /* 0x001fca00000000ff */
[----:B------:R0:W-:Y:S02]  /*abaf0*/  @P1 STG.E.U8 desc[UR40][R12.64], R4 ;  /* 0x000000040c001986 */ /* 0x0001e4000c101128 */
[----:B0-----:R-:W-:-:S05]  /*abb00*/  PRMT R4, R15, 0x7771, RZ ;  /* 0x000077710f047816 */ /* 0x001fca00000000ff */
[----:B------:R0:W-:Y:S04]  /*abb10*/  @P2 STG.E.U8 desc[UR40][R8.64], R4 ;  /* 0x0000000408002986 */ /* 0x0001e8000c101128 */
[----:B0-----:R-:W3:Y:S01]  /*abb20*/  LDL.LU.64 R8, [R1+0xc10] ;  /* 0x000c100001087983 */ /* 0x001ee20000300a00 */
        /* <DEDUP_REMOVED lines=16> */
[----:B------:R-:W-:Y:S02]  /*abc30*/  LOP3.LUT P0, RZ, R23, 0x4000, RZ, 0xc0, !PT ;  /* 0x0000400017ff7812 */ /* 0x000fe4000780c0ff */
[----:B------:R-:W-:Y:S02]  /*abc40*/  LOP3.LUT R6, R6, 0xfbffffff, RZ, 0xc0, !PT ;  /* 0xfbffffff06067812 */ /* 0x000fe400078ec0ff */
[----:B------:R-:W-:Y:S02]  /*abc50*/  PRMT R4, R7, 0x7772, RZ ;  /* 0x0000777207047816 */ /* 0x000fe400000000ff */
[----:B------:R-:W-:-:S03]  /*abc60*/  LOP3.LUT P1, RZ, R23, 0x2000, RZ, 0xc0, !PT ;  /* 0x0000200017ff7812 */ /* 0x000fc6000782c0ff */
[----:B------:R0:W-:Y:S02]  /*abc70*/  @P3 STG.E.U8 desc[UR40][R20.64], R4 ;  /* 0x0000000414003986 */ /* 0x0001e4000c101128 */
[----:B------:R-:W-:Y:S02]  /*abc80*/  @P4 LOP3.LUT R6, R6, 0x4000000, RZ, 0xfc, !PT ;  /* 0x0400000006064812 */ /* 0x000fe400078efcff */
[----:B------:R-:W-:Y:S02]  /*abc90*/  LOP3.LUT P4, RZ, R23, 0x200, RZ, 0xc0, !PT ;  /* 0x0000020017ff7812 */ /* 0x000fe4000788c0ff */
[----:B0-----:R-:W-:Y:S01]  /*abca0*/  PRMT R4, R7, 0x7773, RZ ;  /* 0x0000777307047816 */ /* 0x001fe200000000ff */
[----:B------:R-:W4:Y:S01]  /*abcb0*/  LDL.LU.64 R20, [R1+0xc18] ;  /* 0x000c180001147983 */ /* 0x000f220000300a00 */
[----:B------:R-:W-:-:S03]  /*abcc0*/  LOP3.LUT R6, R6, 0xf7ffffff, RZ, 0xc0, !PT ;  /* 0xf7ffffff06067812 */ /* 0x000fc600078ec0ff */
[----:B------:R-:W4:Y:S06]  /*abcd0*/  LDL.LU.64 R16, [R1+0xc20] ;  /* 0x000c200001107983 */ /* 0x000f2c0000300a00 */
[----:B------:R-:W-:Y:S01]  /*abce0*/  @P4 LOP3.LUT R6, R6, 0x8000000, RZ, 0xfc, !PT ;  /* 0x0800000006064812 */ /* 0x000fe200078efcff */
[----:B------:R-:W4:Y:S01]  /*abcf0*/  LDL.LU.64 R2, [R1+0xc28] ;  /* 0x000c280001027983 */ /* 0x000f220000300a00 */
[C---:B------:R-:W-:Y:S02]  /*abd00*/  LOP3.LUT P2, RZ, R23.reuse, 0x1000, RZ, 0xc0, !PT ;  /* 0x0000100017ff7812 */ /* 0x040fe4000784c0ff */
[C---:B------:R-:W-:Y:S01]  /*abd10*/  LOP3.LUT P3, RZ, R23.reuse, 0x800, RZ, 0xc0, !PT ;  /* 0x0000080017ff7812 */ /* 0x040fe2000786c0ff */
[----:B------:R-:W4:Y:S01]  /*abd20*/  LDL.LU.64 R12, [R1+0xc30] ;  /* 0x000c3000010c7983 */ /* 0x000f220000300a00 */
[----:B------:R-:W-:-:S02]  /*abd30*/  LOP3.LUT P4, RZ, R23, 0x400, RZ, 0xc0, !PT ;  /* 0x0000040017ff7812 */ /* 0x000fc4000788c0ff */
[C---:B------:R-:W-:Y:S02]  /*abd40*/  LOP3.LUT P5, RZ, R23.reuse, 0x2, RZ, 0xc0, !PT ;  /* 0x0000000217ff7812 */ /* 0x040fe400078ac0ff */
[----:B------:R-:W-:Y:S01]  /*abd50*/  LOP3.LUT P6, RZ, R23, 0x1, RZ, 0xc0, !PT ;  /* 0x0000000117ff7812 */ /* 0x000fe200078cc0ff */
[----:B--2---:R0:W-:Y:S02]  /*abd60*/  @P0 STG.E.U8 desc[UR40][R26.64], R4 ;  /* 0x000000041a000986 */ /* 0x0041e4000c101128 */
[----:B0-----:R-:W-:-:S05]  /*abd70*/  PRMT R4, R14, 0x7772, RZ ;  /* 0x000077720e047816 */ /* 0x001fca00000000ff */
[----:B---3--:R0:W-:Y:S04]  /*abd80*/  @P1 STG.E.U8 desc[UR40][R8.64], R4 ;  /* 0x0000000408001986 */ /* 0x0081e8000c101128 */
[----:B0-----:R-:W2:Y:S04]  /*abd90*/  LDL.LU.64 R8, [R1+0xc38] ;  /* 0x000c380001087983 */ /* 0x001ea80000300a00 */
[----:B------:R-:W3:Y:S04]  /*abda0*/  LDL.LU R23, [R1+0x190] ;  /* 0x0001900001177983 */ /* 0x000ee80000300800 */
[----:B------:R-:W2:Y:S01]  /*abdb0*/  LDL.LU.64 R18, [R1+0xc48] ;  /* 0x000c480001127983 */ /* 0x000ea20000300a00 */
[----:B------:R-:W-:-:S03]  /*abdc0*/  PRMT R4, R14, 0x7773, RZ ;  /* 0x000077730e047816 */ /* 0x000fc600000000ff */
[----:B--2---:R0:W-:Y:S04]  /*abdd0*/  STL.64 [R1+0x24e0], R18 ;  /* 0x0024e01201007387 */ /* 0x0041e80000100a00 */
[----:B0-----:R-:W2:Y:S04]  /*abde0*/  LDL.LU.64 R18, [R1+0xc40] ;  /* 0x000c400001127983 */ /* 0x001ea80000300a00 */
[----:B----4-:R0:W-:Y:S02]  /*abdf0*/  @P2 STG.E.U8 desc[UR40][R20.64], R4 ;  /* 0x0000000414002986 */ /* 0x0101e4000c101128 */
[----:B0-----:R-:W-:-:S02]  /*abe00*/  PRMT R4, R10, 0x7772, RZ ;  /* 0x000077720a047816 */ /* 0x001fc400000000ff */
[----:B------:R-:W4:Y:S04]  /*abe10*/  LDL.LU.64 R20, [R1+0xc50] ;  /* 0x000c500001147983 */ /* 0x000f280000300a00 */
[----:B------:R0:W-:Y:S04]  /*abe20*/  @P3 STG.E.U8 desc[UR40][R16.64], R4 ;  /* 0x0000000410003986 */ /* 0x0001e8000c101128 */
[----:B------:R-:W4:Y:S04]  /*abe30*/  LDL.LU.64 R24, [R1+0xc58] ;  /* 0x000c580001187983 */ /* 0x000f280000300a00 */
[----:B------:R-:W4:Y:S01]  /*abe40*/  LDL.LU.64 R28, [R1+0xc60] ;  /* 0x000c6000011c7983 */ /* 0x000f220000300a00 */
[----:B0-----:R-:W-:-:S03]  /*abe50*/  PRMT R4, R10, 0x7773, RZ ;  /* 0x000077730a047816 */ /* 0x001fc600000000ff */
[----:B------:R-:W4:Y:S04]  /*abe60*/  LDL.LU R7, [R1+0x180] ;  /* 0x0001800001077983 */ /* 0x000f280000300800 */
[----:B------:R0:W-:Y:S01]  /*abe70*/  @P4 STG.E.U8 desc[UR40][R2.64], R4 ;  /* 0x0000000402004986 */ /* 0x0001e2000c101128 */
[----:B------:R-:W-:-:S03]  /*abe80*/  LOP3.LUT P4, RZ, R6, 0x8000000, RZ, 0xc0, !PT ;  /* 0x0800000006ff7812 */ /* 0x000fc6000788c0ff */
[----:B------:R-:W4:Y:S04]  /*abe90*/  LDL.LU.64 R26, [R1+0xc68] ;  /* 0x000c6800011a7983 */ /* 0x000f280000300a00 */
[----:B------:R-:W4:Y:S01]  /*abea0*/  LDL.LU.64 R16, [R1+0xc70] ;  /* 0x000c700001107983 */ /* 0x000f220000300a00 */
[----:B0-----:R-:W-:-:S03]  /*abeb0*/  PRMT R4, R11, 0x7772, RZ ;  /* 0x000077720b047816 */ /* 0x001fc600000000ff */
[----:B------:R-:W4:Y:S04]  /*abec0*/  LDL.LU R14, [R1+0x184] ;  /* 0x00018400010e7983 */ /* 0x000f280000300800 */
[----:B------:R0:W-:Y:S01]  /*abed0*/  @P4 STG.E.U8 desc[UR40][R12.64], R4 ;  /* 0x000000040c004986 */ /* 0x0001e2000c101128 */
[----:B------:R-:W-:-:S03]  /*abee0*/  LOP3.LUT P4, RZ, R6, 0x4000000, RZ, 0xc0, !PT ;  /* 0x0400000006ff7812 */ /* 0x000fc6000788c0ff */
[----:B------:R-:W4:Y:S01]  /*abef0*/  LDL.LU.64 R2, [R1+0xc80] ;  /* 0x000c800001027983 */ /* 0x000f220000300a00 */
[----:B0-----:R-:W-:-:S03]  /*abf00*/  PRMT R4, R11, 0x7773, RZ ;  /* 0x000077730b047816 */ /* 0x001fc600000000ff */
[----:B------:R-:W4:Y:S06]  /*abf10*/  LDL.LU.64 R12, [R1+0xc88] ;  /* 0x000c8800010c7983 */ /* 0x000f2c0000300a00 */
[----:B------:R3:W-:Y:S01]  /*abf20*/  @P4 STG.E.U8 desc[UR40][R8.64], R4 ;  /* 0x0000000408004986 */ /* 0x0007e2000c101128 */
[----:B------:R-:W-:-:S03]  /*abf30*/  LOP3.LUT P4, RZ, R6, 0x2000000, RZ, 0xc0, !PT ;  /* 0x0200000006ff7812 */ /* 0x000fc6000788c0ff */
[----:B------:R-:W4:Y:S01]  /*abf40*/  LDL.LU.64 R10, [R1+0xc90] ;  /* 0x000c9000010a7983 */ /* 0x000f220000300a00 */
[----:B---3--:R-:W-:-:S03]  /*abf50*/  PRMT R4, R23, 0x7772, RZ ;  /* 0x0000777217047816 */ /* 0x008fc600000000ff */
        /* <DEDUP_REMOVED lines=9> */
[----:B----4-:R0:W-:Y:S04]  /*abff0*/  @P4 STG.E.U8 desc[UR40][R20.64], R4 ;  /* 0x0000000414004986 */ /* 0x0101e8000c101128 */
[----:B0-----:R-:W4:Y:S01]  /*ac000*/  LDL.LU.64 R20, [R1+0x24d0] ;  /* 0x0024d00001147983 */ /* 0x001f220000300a00 */
[----:B------:R-:W-:Y:S02]  /*ac010*/  LOP3.LUT P4, RZ, R6, 0x400000, RZ, 0xc0, !PT ;  /* 0x0040000006ff7812 */ /* 0x000fe4000788c0ff */
[----:B------:R-:W-:-:S11]  /*ac020*/  PRMT R4, R5, 0x7773, RZ ;  /* 0x0000777305047816 */ /* 0x000fd600000000ff */
[----:B------:R2:W-:Y:S01]  /*ac030*/  @P4 STG.E.U8 desc[UR40][R24.64], R4 ;  /* 0x0000000418004986 */ /* 0x0005e2000c101128 */
[----:B------:R-:W-:Y:S02]  /*ac040*/  LOP3.LUT P4, RZ, R6, 0x200000, RZ, 0xc0, !PT ;  /* 0x0020000006ff7812 */ /* 0x000fe4000788c0ff */
[C---:B------:R-:W-:Y:S02]  /*ac050*/  LOP3.LUT P0, RZ, R22.reuse, 0x80000000, RZ, 0xc0, !PT ;  /* 0x8000000016ff7812 */ /* 0x040fe4000780c0ff */
[C---:B------:R-:W-:Y:S02]  /*ac060*/  LOP3.LUT P1, RZ, R22.reuse, 0x40000000, RZ, 0xc0, !PT ;  /* 0x4000000016ff7812 */ /* 0x040fe4000782c0ff */
[C---:B------:R-:W-:Y:S02]  /*ac070*/  LOP3.LUT P2, RZ, R22.reuse, 0x20000000, RZ, 0xc0, !PT ;  /* 0x2000000016ff7812 */ /* 0x040fe4000784c0ff */
[----:B------:R-:W-:Y:S02]  /*ac080*/  LOP3.LUT P3, RZ, R22, 0x10000000, RZ, 0xc0, !PT ;  /* 0x1000000016ff7812 */ /* 0x000fe4000786c0ff */
[----:B--2---:R-:W-:-:S05]  /*ac090*/  PRMT R4, R18, 0x7772, RZ ;  /* 0x0000777212047816 */ /* 0x004fca00000000ff */
[----:B------:R0:W-:Y:S01]  /*ac0a0*/  @P4 STG.E.U8 desc[UR40][R28.64], R4 ;  /* 0x000000041c004986 */ /* 0x0001e2000c101128 */
[----:B------:R-:W-:Y:S02]  /*ac0b0*/  LOP3.LUT P4, RZ, R6, 0x100000, RZ, 0xc0, !PT ;  /* 0x0010000006ff7812 */ /* 0x000fe4000788c0ff */
[----:B0-----:R-:W-:-:S11]  /*ac0c0*/  PRMT R4, R18, 0x7773, RZ ;  /* 0x0000777312047816 */ /* 0x001fd600000000ff */
[----:B------:R0:W-:Y:S02]  /*ac0d0*/  @P4 STG.E.U8 desc[UR40][R26.64], R4 ;  /* 0x000000041a004986 */ /* 0x0001e4000c101128 */
[----:B0-----:R-:W-:-:S05]  /*ac0e0*/  PRMT R4, R15, 0x7772, RZ ;  /* 0x000077720f047816 */ /* 0x001fca00000000ff */
[----:B------:R0:W-:Y:S02]  /*ac0f0*/  @P5 STG.E.U8 desc[UR40][R16.64], R4 ;  /* 0x0000000410005986 */ /* 0x0001e4000c101128 */
[----:B0-----:R-:W-:-:S05]  /*ac100*/  PRMT R4, R15, 0x7773, RZ ;  /* 0x000077730f047816 */ /* 0x001fca00000000ff */
[----:B----4-:R0:W-:Y:S02]  /*ac110*/  @P6 STG.E.U8 desc[UR40][R20.64], R4 ;  /* 0x0000000414006986 */ /* 0x0101e4000c101128 */
[C---:B0-----:R-:W-:Y:S02]  /*ac120*/  PRMT R4, R7.reuse, 0x7770, RZ ;  /* 0x0000777007047816 */ /* 0x041fe400000000ff */
[----:B------:R-:W2:Y:S04]  /*ac130*/  LDL.LU.64 R20, [R1+0x24c8] ;  /* 0x0024c80001147983 */ /* 0x000ea80000300a00 */
[----:B------:R0:W-:Y:S04]  /*ac140*/  @P0 STG.E.U8 desc[UR40][R2.64], R4 ;  /* 0x0000000402000986 */ /* 0x0001e8000c101128 */
[----:B------:R-:W4:Y:S01]  /*ac150*/  LDL.LU R29, [R1+0x174] ;  /* 0x00017400011d7983 */ /* 0x000f220000300800 */
[----:B0-----:R-:W-:-:S05]  /*ac160*/  PRMT R4, R7, 0x7771, RZ ;  /* 0x0000777107047816 */ /* 0x001fca00000000ff */
[----:B------:R0:W-:Y:S02]  /*ac170*/  @P1 STG.E.U8 desc[UR40][R12.64], R4 ;  /* 0x000000040c001986 */ /* 0x0001e4000c101128 */
[----:B0-----:R-:W-:-:S05]  /*ac180*/  PRMT R4, R14, 0x7770, RZ ;  /* 0x000077700e047816 */ /* 0x001fca00000000ff */
[----:B------:R0:W-:Y:S02]  /*ac190*/  @P2 STG.E.U8 desc[UR40][R10.64], R4 ;  /* 0x000000040a002986 */ /* 0x0001e4000c101128 */
[----:B0-----:R-:W-:Y:S02]  /*ac1a0*/  PRMT R4, R14, 0x7771, RZ ;  /* 0x000077710e047816 */ /* 0x001fe400000000ff */
[----:B------:R-:W4:Y:S04]  /*ac1b0*/  LDL.LU.64 R10, [R1+0xca0] ;  /* 0x000ca000010a7983 */ /* 0x000f280000300a00 */
[----:B---3--:R0:W-:Y:S04]  /*ac1c0*/  @P3 STG.E.U8 desc[UR40][R8.64], R4 ;  /* 0x0000000408003986 */ /* 0x0081e8000c101128 */
[----:B0-----:R-:W3:Y:S04]  /*ac1d0*/  LDL.LU.64 R8, [R1+0xca8] ;  /* 0x000ca80001087983 */ /* 0x001ee80000300a00 */
[----:B------:R-:W3:Y:S04]  /*ac1e0*/  LDL.LU.64 R26, [R1+0xcb0] ;  /* 0x000cb000011a7983 */ /* 0x000ee80000300a00 */
[----:B------:R-:W3:Y:S04]  /*ac1f0*/  LDL.LU.64 R16, [R1+0xcb8] ;  /* 0x000cb80001107983 */ /* 0x000ee80000300a00 */
[----:B------:R-:W3:Y:S04]  /*ac200*/  LDL.LU.64 R2, [R1+0xcc0] ;  /* 0x000cc00001027983 */ /* 0x000ee80000300a00 */
[----:B------:R-:W3:Y:S01]  /*ac210*/  LDL.LU R15, [R1+0x188] ;  /* 0x00018800010f7983 */ /* 0x000ee20000300800 */
[----:B------:R-:W-:Y:S01]  /*ac220*/  LOP3.LUT P0, RZ, R22, 0x8000000, RZ, 0xc0, !PT ;  /* 0x0800000016ff7812 */ /* 0x000fe2000780c0ff */
[----:B------:R-:W-:-:S02]  /*ac230*/  IMAD.MOV.U32 R12, RZ, RZ, R0 ;  /* 0x000000ffff0c7224 */ /* 0x000fc400078e0000 */
[----:B--2---:R-:W-:Y:S02]  /*ac240*/  IMAD.MOV.U32 R0, RZ, RZ, R20 ;  /* 0x000000ffff007224 */ /* 0x004fe400078e0014 */
        /* <DEDUP_REMOVED lines=8> */
[----:B------:R-:W-:-:S09]  /*ac2d0*/  PRMT R4, R15, 0x7771, RZ ;  /* 0x000077710f047816 */ /* 0x000fd200000000ff */
[----:B------:R2:W-:Y:S02]  /*ac2e0*/  @P1 STG.E.U8 desc[UR40][R8.64], R4 ;  /* 0x0000000408001986 */ /* 0x0005e4000c101128 */
[----:B--2---:R-:W-:-:S05]  /*ac2f0*/  PRMT R4, R20, 0x7770, RZ ;  /* 0x0000777014047816 */ /* 0x004fca00000000ff */
[----:B------:R0:W-:Y:S02]  /*ac300*/  @P2 STG.E.U8 desc[UR40][R26.64], R4 ;  /* 0x000000041a002986 */ /* 0x0001e4000c101128 */
[----:B0-----:R-:W-:Y:S02]  /*ac310*/  PRMT R4, R20, 0x7771, RZ ;  /* 0x0000777114047816 */ /* 0x001fe400000000ff */
[----:B----4-:R0:W-:Y:S04]  /*ac320*/  STL.64 [R1+0x24c0], R12 ;  /* 0x0024c00c01007387 */ /* 0x0101e80000100a00 */
[----:B------:R-:W-:Y:S04]  /*ac330*/  STL.64 [R1+0x2498], R14 ;  /* 0x0024980e01007387 */ /* 0x000fe80000100a00 */
[----:B------:R-:W2:Y:S04]  /*ac340*/  LDL.LU.64 R8, [R1+0xcd0] ;  /* 0x000cd00001087983 */ /* 0x000ea80000300a00 */
[----:B0-----:R-:W4:Y:S04]  /*ac350*/  LDL.LU.64 R12, [R1+0xcd8] ;  /* 0x000cd800010c7983 */ /* 0x001f280000300a00 */
[----:B------:R0:W-:Y:S04]  /*ac360*/  STL.64 [R1+0x24a0], R20 ;  /* 0x0024a01401007387 */ /* 0x0001e80000100a00 */
        /* <DEDUP_REMOVED lines=23> */
[----:B------:R-:W-:Y:S02]  /*ac4e0*/  LOP3.LUT P4, RZ, R22, 0x200000, RZ, 0xc0, !PT ;  /* 0x0020000016ff7812 */ /* 0x000fe4000788c0ff */
[----:B------:R-:W-:Y:S02]  /*ac4f0*/  LOP3.LUT R6, R6, 0xfffbffff, RZ, 0xc0, !PT ;  /* 0xfffbffff06067812 */ /* 0x000fe400078ec0ff */
[----:B------:R-:W-:-:S09]  /*ac500*/  LOP3.LUT P3, RZ, R22, 0x1000000, RZ, 0xc0, !PT ;  /* 0x0100000016ff7812 */ /* 0x000fd2000786c0ff */
[----:B------:R-:W-:Y:S02]  /*ac510*/  @P4 LOP3.LUT R6, R6, 0x40000, RZ, 0xfc, !PT ;  /* 0x0004000006064812 */ /* 0x000fe400078efcff */
[----:B------:R-:W-:Y:S02]  /*ac520*/  LOP3.LUT P4, RZ, R22, 0x400000, RZ, 0xc0, !PT ;  /* 0x0040000016ff7812 */ /* 0x000fe4000788c0ff */
[----:B------:R-:W-:Y:S01]  /*ac530*/  LOP3.LUT R6, R6, 0xfff7ffff, RZ, 0xc0, !PT ;  /* 0xfff7ffff06067812 */ /* 0x000fe200078ec0ff */
[----:B------:R0:W-:Y:S10]  /*ac540*/  @P3 STG.E.U8 desc[UR40][R16.64], R4 ;  /* 0x0000000410003986 */ /* 0x0001f4000c101128 */
[----:B------:R-:W-:-:S02]  /*ac550*/  @P4 LOP3.LUT R6, R6, 0x80000, RZ, 0xfc, !PT ;  /* 0x0008000006064812 */ /* 0x000fc400078efcff */
        /* <DEDUP_REMOVED lines=37> */
[----:B------:R-:W-:Y:S02]  /*ac7b0*/  LOP3.LUT P4, RZ, R6, 0x1000, RZ, 0xc0, !PT ;  /* 0x0000100006ff7812 */ /* 0x000fe4000788c0ff */
[----:B0-----:R-:W-:Y:S01]  /*ac7c0*/  PRMT R4, R7, 0x7772, RZ ;  /* 0x0000777207047816 */ /* 0x001fe200000000ff */
[----:B------:R-:W2:Y:S10]  /*ac7d0*/  LDL.LU.64 R20, [R1+0x24a0] ;  /* 0x0024a00001147983 */ /* 0x000eb40000300a00 */
[----:B---3--:R0:W-:Y:S04]  /*ac7e0*/  @P4 STG.E.U8 desc[UR40][R14.64], R4 ;  /* 0x000000040e004986 */ /* 0x0081e8000c101128 */
[----:B0-----:R-:W3:Y:S01]  /*ac7f0*/  LDL.LU.64 R14, [R1+0x2498] ;  /* 0x00249800010e7983 */ /* 0x001ee20000300a00 */
[----:B------:R-:W-:-:S02]  /*ac800*/  LOP3.LUT P5, RZ, R22, 0x4000, RZ, 0xc0, !PT ;  /* 0x0000400016ff7812 */ /* 0x000fc400078ac0ff */
[C---:B------:R-:W-:Y:S02]  /*ac810*/  LOP3.LUT P6, RZ, R22.reuse, 0x2000, RZ, 0xc0, !PT ;  /* 0x0000200016ff7812 */ /* 0x040fe400078cc0ff */
[----:B------:R-:W-:Y:S02]  /*ac820*/  PRMT R4, R7, 0x7773, RZ ;  /* 0x0000777307047816 */ /* 0x000fe400000000ff */
[C---:B------:R-:W-:Y:S02]  /*ac830*/  LOP3.LUT P0, RZ, R22.reuse, 0x1000, RZ, 0xc0, !PT ;  /* 0x0000100016ff7812 */ /* 0x040fe4000780c0ff */
[----:B------:R-:W-:-:S05]  /*ac840*/  LOP3.LUT P1, RZ, R22, 0x800, RZ, 0xc0, !PT ;  /* 0x0000080016ff7812 */ /* 0x000fca000782c0ff */
[----:B----4-:R3:W-:Y:S01]  /*ac850*/  @P5 STG.E.U8 desc[UR40][R24.64], R4 ;  /* 0x0000000418005986 */ /* 0x0107e2000c101128 */
[C---:B------:R-:W-:Y:S02]  /*ac860*/  LOP3.LUT P2, RZ, R22.reuse, 0x400, RZ, 0xc0, !PT ;  /* 0x0000040016ff7812 */ /* 0x040fe4000784c0ff */
[----:B------:R-:W-:Y:S02]  /*ac870*/  LOP3.LUT P3, RZ, R22, 0x200, RZ, 0xc0, !PT ;  /* 0x0000020016ff7812 */ /* 0x000fe4000786c0ff */
[----:B---3--:R-:W-:-:S05]  /*ac880*/  PRMT R4, R14, 0x7772, RZ ;  /* 0x000077720e047816 */ /* 0x008fca00000000ff */
[----:B------:R0:W-:Y:S02]  /*ac890*/  @P6 STG.E.U8 desc[UR40][R26.64], R4 ;  /* 0x000000041a006986 */ /* 0x0001e4000c101128 */
[----:B0-----:R-:W-:-:S05]  /*ac8a0*/  PRMT R4, R14, 0x7773, RZ ;  /* 0x000077730e047816 */ /* 0x001fca00000000ff */
[----:B------:R0:W-:Y:S02]  /*ac8b0*/  @P0 STG.E.U8 desc[UR40][R16.64], R4 ;  /* 0x0000000410000986 */ /* 0x0001e4000c101128 */
[----:B0-----:R-:W-:-:S05]  /*ac8c0*/  PRMT R4, R15, 0x7772, RZ ;  /* 0x000077720f047816 */ /* 0x001fca00000000ff */
[----:B------:R0:W-:Y:S02]  /*ac8d0*/  @P1 STG.E.U8 desc[UR40][R2.64], R4 ;  /* 0x0000000402001986 */ /* 0x0001e4000c101128 */
[----:B0-----:R-:W-:-:S05]  /*ac8e0*/  PRMT R4, R15, 0x7773, RZ ;  /* 0x000077730f047816 */ /* 0x001fca00000000ff */
[----:B------:R2:W-:Y:S02]  /*ac8f0*/  @P2 STG.E.U8 desc[UR40][R10.64], R4 ;  /* 0x000000040a002986 */ /* 0x0005e4000c101128 */
[----:B--2---:R-:W-:-:S05]  /*ac900*/  PRMT R4, R20, 0x7772, RZ ;  /* 0x0000777214047816 */ /* 0x004fca00000000ff */
[----:B------:R0:W-:Y:S04]  /*ac910*/  @P3 STG.E.U8 desc[UR40][R8.64], R4 ;  /* 0x0000000408003986 */ /* 0x0001e8000c101128 */
[----:B0-----:R-:W2:Y:S04]  /*ac920*/  LDL.LU.64 R8, [R1+0xd38] ;  /* 0x000d380001087983 */ /* 0x001ea80000300a00 */
[----:B------:R-:W3:Y:S04]  /*ac930*/  LDL.LU.64 R14, [R1+0xd40] ;  /* 0x000d4000010e7983 */ /* 0x000ee80000300a00 */
[----:B------:R-:W4:Y:S04]  /*ac940*/  LDL.LU.64 R10, [R1+0xd48] ;  /* 0x000d4800010a7983 */ /* 0x000f280000300a00 */
[----:B------:R-:W3:Y:S01]  /*ac950*/  LDL.LU.64 R2, [R1+0xd50] ;  /* 0x000d500001027983 */ /* 0x000ee20000300a00 */
[----:B------:R-:W-:-:S02]  /*ac960*/  LOP3.LUT P6, RZ, R22, 0x100, RZ, 0xc0, !PT ;  /* 0x0000010016ff7812 */ /* 0x000fc400078cc0ff */
[----:B------:R-:W-:Y:S01]  /*ac970*/  LOP3.LUT P3, RZ, R22, 0x80, RZ, 0xc0, !PT ;  /* 0x0000008016ff7812 */ /* 0x000fe2000786c0ff */
[----:B------:R-:W3:Y:S01]  /*ac980*/  LDL.LU.64 R26, [R1+0xd58] ;  /* 0x000d5800011a7983 */ /* 0x000ee20000300a00 */
[----:B------:R-:W-:Y:S02]  /*ac990*/  PRMT R4, R20, 0x7773, RZ ;  /* 0x0000777314047816 */ /* 0x000fe400000000ff */
[C---:B------:R-:W-:Y:S01]  /*ac9a0*/  LOP3.LUT P0, RZ, R22.reuse, 0x40, RZ, 0xc0, !PT ;  /* 0x0000004016ff7812 */ /* 0x040fe2000780c0ff */
[----:B------:R-:W4:Y:S01]  /*ac9b0*/  LDL.LU.64 R16, [R1+0xd60] ;  /* 0x000d600001107983 */ /* 0x000f220000300a00 */
[----:B------:R-:W-:-:S05]  /*ac9c0*/  LOP3.LUT P1, RZ, R22, 0x20, RZ, 0xc0, !PT ;  /* 0x0000002016ff7812 */ /* 0x000fca000782c0ff */
[----:B--2---:R0:W-:Y:S02]  /*ac9d0*/  @P6 STG.E.U8 desc[UR40][R8.64], R4 ;  /* 0x0000000408006986 */ /* 0x0041e4000c101128 */
[C---:B0-----:R-:W-:Y:S02]  /*ac9e0*/  PRMT R4, R18.reuse, 0x7772, RZ ;  /* 0x0000777212047816 */ /* 0x041fe400000000ff */
[----:B------:R-:W2:Y:S04]  /*ac9f0*/  LDL.LU.64 R8, [R1+0xd68] ;  /* 0x000d680001087983 */ /* 0x000ea80000300a00 */
[----:B---3--:R0:W-:Y:S04]  /*aca00*/  @P3 STG.E.U8 desc[UR40][R14.64], R4 ;  /* 0x000000040e003986 */ /* 0x0081e8000c101128 */
[----:B------:R-:W3:Y:S01]  /*aca10*/  LDL.LU R20, [R1+0x160] ;  /* 0x0001600001147983 */ /* 0x000ee20000300800 */
[----:B0-----:R-:W-:-:S03]  /*aca20*/  PRMT R4, R18, 0x7773, RZ ;  /* 0x0000777312047816 */ /* 0x001fc600000000ff */
[----:B------:R-:W2:Y:S04]  /*aca30*/  LDL.LU.64 R14, [R1+0xd70] ;  /* 0x000d7000010e7983 */ /* 0x000ea80000300a00 */
[----:B----4-:R0:W-:Y:S04]  /*aca40*/  @P0 STG.E.U8 desc[UR40][R10.64], R4 ;  /* 0x000000040a000986 */ /* 0x0101e8000c101128 */
[----:B------:R-:W4:Y:S01]  /*aca50*/  LDL.LU R7, [R1+0x164] ;  /* 0x0001640001077983 */ /* 0x000f220000300800 */
[----:B0-----:R-:W-:-:S03]  /*aca60*/  PRMT R4, R29, 0x7772, RZ ;  /* 0x000077721d047816 */ /* 0x001fc600000000ff */
[----:B------:R-:W2:Y:S04]  /*aca70*/  LDL.LU.64 R10, [R1+0xd78] ;  /* 0x000d7800010a7983 */ /* 0x000ea80000300a00 */
[----:B------:R-:W2:Y:S04]  /*aca80*/  LDL.LU R5, [R1+0x168] ;  /* 0x0001680001057983 */ /* 0x000ea80000300800 */
        /* <DEDUP_REMOVED lines=23> */
[----:B------:R-:W-:Y:S02]  /*acc00*/  LOP3.LUT P2, RZ, R22, 0x10, RZ, 0xc0, !PT ;  /* 0x0000001016ff7812 */ /* 0x000fe4000784c0ff */
[----:B------:R-:W-:Y:S02]  /*acc10*/  LOP3.LUT R6, R6, 0xfffff7ff, RZ, 0xc0, !PT ;  /* 0xfffff7ff06067812 */ /* 0x000fe400078ec0ff */
[----:B------:R-:W-:-:S07]  /*acc20*/  PRMT R4, R29, 0x7773, RZ ;  /* 0x000077731d047816 */ /* 0x000fce00000000ff */
[----:B------:R-:W-:Y:S02]  /*acc30*/  @P4 LOP3.LUT R6, R6, 0x800, RZ, 0xfc, !PT ;  /* 0x0000080006064812 */ /* 0x000fe400078efcff */
[----:B------:R-:W-:Y:S01]  /*acc40*/  LOP3.LUT P4, RZ, R22, 0x8, RZ, 0xc0, !PT ;  /* 0x0000000816ff7812 */ /* 0x000fe2000788c0ff */
[----:B------:R0:W-:Y:S04]  /*acc50*/  @P2 STG.E.U8 desc[UR40][R26.64], R4 ;  /* 0x000000041a002986 */ /* 0x0001e8000c101128 */
[----:B------:R-:W4:Y:S04]  /*acc60*/  LDL.LU.64 R22, [R1+0xd90] ;  /* 0x000d900001167983 */ /* 0x000f280000300a00 */
[----:B------:R-:W4:Y:S01]  /*acc70*/  LDL.LU R18, [R1+0x16c] ;  /* 0x00016c0001127983 */ /* 0x000f220000300800 */
[----:B0-----:R-:W-:-:S03]  /*acc80*/  PRMT R4, R12, 0x7772, RZ ;  /* 0x000077720c047816 */ /* 0x001fc600000000ff */
[----:B------:R-:W4:Y:S04]  /*acc90*/  LDL.LU.64 R24, [R1+0xd98] ;  /* 0x000d980001187983 */ /* 0x000f280000300a00 */
[----:B------:R0:W-:Y:S01]  /*acca0*/  @P4 STG.E.U8 desc[UR40][R16.64], R4 ;  /* 0x0000000410004986 */ /* 0x0001e2000c101128 */
[----:B------:R-:W-:-:S03]  /*accb0*/  LOP3.LUT P4, RZ, R6, 0x800, RZ, 0xc0, !PT ;  /* 0x0000080006ff7812 */ /* 0x000fc6000788c0ff */
[----:B------:R-:W4:Y:S04]  /*accc0*/  LDL.LU.64 R28, [R1+0xda0] ;  /* 0x000da000011c7983 */ /* 0x000f280000300a00 */
[----:B------:R-:W4:Y:S01]  /*accd0*/  LDL.LU.64 R26, [R1+0xda8] ;  /* 0x000da800011a7983 */ /* 0x000f220000300a00 */
[----:B0-----:R-:W-:-:S03]  /*acce0*/  IMAD.MOV.U32 R4, RZ, RZ, R12 ;  /* 0x000000ffff047224 */ /* 0x001fc600078e000c */
[----:B------:R-:W4:Y:S02]  /*accf0*/  LDL.LU.64 R16, [R1+0xdb0] ;  /* 0x000db00001107983 */ /* 0x000f240000300a00 */
[----:B------:R-:W-:Y:S02]  /*acd00*/  PRMT R4, R4, 0x7773, RZ ;  /* 0x0000777304047816 */ /* 0x000fe400000000ff */
[----:B------:R-:W4:Y:S04]  /*acd10*/  LDL.LU R12, [R1+0x150] ;  /* 0x00015000010c7983 */ /* 0x000f280000300800 */
        /* <DEDUP_REMOVED lines=8> */
[----:B------:R3:W-:Y:S01]  /*acda0*/  @P4 STG.E.U8 desc[UR40][R10.64], R4 ;  /* 0x000000040a004986 */ /* 0x0007e2000c101128 */
[----:B------:R-:W-:-:S02]  /*acdb0*/  LOP3.LUT P4, RZ, R6, 0x100, RZ, 0xc0, !PT ;  /* 0x0000010006ff7812 */ /* 0x000fc4000788c0ff */
[----:B---3--:R-:W-:Y:S01]  /*acdc0*/  PRMT R4, R20, 0x7770, RZ ;  /* 0x0000777014047816 */ /* 0x008fe200000000ff */
[----:B------:R-:W3:Y:S10]  /*acdd0*/  LDL.LU.64 R10, [R1+0xdc8] ;  /* 0x000dc800010a7983 */ /* 0x000ef40000300a00 */
[----:B--2---:R0:W-:Y:S04]  /*acde0*/  @P4 STG.E.U8 desc[UR40][R2.64], R4 ;  /* 0x0000000402004986 */ /* 0x0041e8000c101128 */
[----:B0-----:R-:W2:Y:S01]  /*acdf0*/  LDL.LU.64 R2, [R1+0x2490] ;  /* 0x0024900001027983 */ /* 0x001ea20000300a00 */
[----:B------:R-:W-:-:S02]  /*ace00*/  LOP3.LUT P4, RZ, R6, 0x80, RZ, 0xc0, !PT ;  /* 0x0000008006ff7812 */ /* 0x000fc4000788c0ff */
[----:B------:R-:W-:Y:S02]  /*ace10*/  PRMT R4, R20, 0x7771, RZ ;  /* 0x0000777114047816 */ /* 0x000fe400000000ff */
[C---:B------:R-:W-:Y:S02]  /*ace20*/  LOP3.LUT P5, RZ, R21.reuse, 0x8000000, RZ, 0xc0, !PT ;  /* 0x0800000015ff7812 */ /* 0x040fe400078ac0ff */
[C---:B------:R-:W-:Y:S02]  /*ace30*/  LOP3.LUT P6, RZ, R21.reuse, 0x4000000, RZ, 0xc0, !PT ;  /* 0x0400000015ff7812 */ /* 0x040fe400078cc0ff */
[C---:B------:R-:W-:Y:S02]  /*ace40*/  LOP3.LUT P3, RZ, R21.reuse, 0x2000000, RZ, 0xc0, !PT ;  /* 0x0200000015ff7812 */ /* 0x040fe4000786c0ff */
[C---:B------:R-:W-:Y:S02]  /*ace50*/  LOP3.LUT P0, RZ, R21.reuse, 0x1000000, RZ, 0xc0, !PT ;  /* 0x0100000015ff7812 */ /* 0x040fe4000780c0ff */
[----:B------:R-:W-:-:S02]  /*ace60*/  LOP3.LUT P1, RZ, R21, 0x800000, RZ, 0xc0, !PT ;  /* 0x0080000015ff7812 */ /* 0x000fc4000782c0ff */
[----:B------:R-:W-:Y:S01]  /*ace70*/  LOP3.LUT P2, RZ, R21, 0x400000, RZ, 0xc0, !PT ;  /* 0x0040000015ff7812 */ /* 0x000fe2000784c0ff */
[----:B--2---:R4:W-:Y:S01]  /*ace80*/  @P4 STG.E.U8 desc[UR40][R2.64], R4 ;  /* 0x0000000402004986 */ /* 0x0049e2000c101128 */
[C---:B------:R-:W-:Y:S02]  /*ace90*/  LOP3.LUT P4, RZ, R6.reuse, 0x40, RZ, 0xc0, !PT ;  /* 0x0000004006ff7812 */ /* 0x040fe4000788c0ff */
[----:B----4-:R-:W-:Y:S01]  /*acea0*/  PRMT R4, R7, 0x7770, RZ ;  /* 0x0000777007047816 */ /* 0x010fe200000000ff */
[----:B------:R-:W2:Y:S10]  /*aceb0*/  LDL.LU.64 R2, [R1+0x2488] ;  /* 0x0024880001027983 */ /* 0x000eb40000300a00 */
[----:B------:R0:W-:Y:S01]  /*acec0*/  @P4 STG.E.U8 desc[UR40][R22.64], R4 ;  /* 0x0000000416004986 */ /* 0x0001e2000c101128 */
[----:B------:R-:W-:-:S02]  /*aced0*/  LOP3.LUT P4, RZ, R6, 0x20, RZ, 0xc0, !PT ;  /* 0x0000002006ff7812 */ /* 0x000fc4000788c0ff */
[----:B0-----:R-:W-:-:S11]  /*acee0*/  PRMT R4, R7, 0x7771, RZ ;  /* 0x0000777107047816 */ /* 0x001fd600000000ff */
        /* <DEDUP_REMOVED lines=8> */
[----:B0-----:R-:W-:-:S05]  /*acf70*/  PRMT R4, R18, 0x7771, RZ ;  /* 0x0000777112047816 */ /* 0x001fca00000000ff */
[----:B------:R0:W-:Y:S02]  /*acf80*/  @P0 STG.E.U8 desc[UR40][R8.64], R4 ;  /* 0x0000000408000986 */ /* 0x0001e4000c101128 */
[C---:B0-----:R-:W-:Y:S02]  /*acf90*/  PRMT R4, R12.reuse, 0x7770, RZ ;  /* 0x000077700c047816 */ /* 0x041fe400000000ff */
[----:B------:R-:W4:Y:S04]  /*acfa0*/  LDL.LU R8, [R1+0x154] ;  /* 0x0001540001087983 */ /* 0x000f280000300800 */
[----:B------:R0:W-:Y:S04]  /*acfb0*/  @P1 STG.E.U8 desc[UR40][R14.64], R4 ;  /* 0x000000040e001986 */ /* 0x0001e8000c101128 */
[----:B------:R-:W2:Y:S04]  /*acfc0*/  LDL.LU R13, [R1+0x158] ;  /* 0x00015800010d7983 */ /* 0x000ea80000300800 */
[----:B0-----:R-:W2:Y:S01]  /*acfd0*/  LDL.LU.64 R14, [R1+0xdd0] ;  /* 0x000dd000010e7983 */ /* 0x001ea20000300a00 */
[----:B------:R-:W-:-:S05]  /*acfe0*/  PRMT R4, R12, 0x7771, RZ ;  /* 0x000077710c047816 */ /* 0x000fca00000000ff */
[----:B---3--:R0:W-:Y:S04]  /*acff0*/  @P2 STG.E.U8 desc[UR40][R10.64], R4 ;  /* 0x000000040a002986 */ /* 0x0081e8000c101128 */
[----:B0-----:R-:W3:Y:S04]  /*ad000*/  LDL.LU.64 R10, [R1+0xdd8] ;  /* 0x000dd800010a7983 */ /* 0x001ee80000300a00 */
[----:B------:R-:W3:Y:S04]  /*ad010*/  LDL.LU.64 R18, [R1+0xde0] ;  /* 0x000de00001127983 */ /* 0x000ee80000300a00 */
[----:B------:R-:W3:Y:S01]  /*ad020*/  LDL.LU.64 R22, [R1+0xde8] ;  /* 0x000de80001167983 */ /* 0x000ee20000300a00 */
[----:B------:R-:W-:-:S03]  /*ad030*/  IMAD.MOV.U32 R9, RZ, RZ, R0 ;  /* 0x000000ffff097224 */ /* 0x000fc600078e0000 */
[----:B------:R-:W3:Y:S04]  /*ad040*/  LDL.LU.64 R24, [R1+0xdf0] ;  /* 0x000df00001187983 */ /* 0x000ee80000300a00 */
[----:B------:R-:W3:Y:S04]  /*ad050*/  LDL.LU.64 R28, [R1+0xdf8] ;  /* 0x000df800011c7983 */ /* 0x000ee80000300a00 */
[----:B------:R-:W3:Y:S04]  /*ad060*/  LDL.LU.64 R26, [R1+0xe00] ;  /* 0x000e0000011a7983 */ /* 0x000ee80000300a00 */
[----:B------:R-:W3:Y:S04]  /*ad070*/  LDL.LU.64 R16, [R1+0xe08] ;  /* 0x000e080001107983 */ /* 0x000ee80000300a00 */
[----:B------:R-:W3:Y:S01]  /*ad080*/  LDL.LU R0, [R1+0x15c] ;  /* 0x00015c0001007983 */ /* 0x000ee20000300800 */
[----:B------:R-:W-:-:S02]  /*ad090*/  LOP3.LUT P3, RZ, R21, 0x200000, RZ, 0xc0, !PT ;  /* 0x0020000015ff7812 */ /* 0x000fc4000786c0ff */
[C---:B------:R-:W-:Y:S02]  /*ad0a0*/  LOP3.LUT P5, RZ, R21.reuse, 0x100000, RZ, 0xc0, !PT ;  /* 0x0010000015ff7812 */ /* 0x040fe400078ac0ff */
[C---:B------:R-:W-:Y:S02]  /*ad0b0*/  LOP3.LUT P6, RZ, R21.reuse, 0x80000, RZ, 0xc0, !PT ;  /* 0x0008000015ff7812 */ /* 0x040fe400078cc0ff */
[C---:B------:R-:W-:Y:S02]  /*ad0c0*/  LOP3.LUT P2, RZ, R21.reuse, 0x200, RZ, 0xc0, !PT ;  /* 0x0000020015ff7812 */ /* 0x040fe4000784c0ff */
[----:B------:R-:W-:Y:S02]  /*ad0d0*/  LOP3.LUT P0, RZ, R21, 0x10000, RZ, 0xc0, !PT ;  /* 0x0001000015ff7812 */ /* 0x000fe4000780c0ff */
[----:B------:R-:W-:-:S11]  /*ad0e0*/  LOP3.LUT R6, R6, 0xffffffef, RZ, 0xc0, !PT ;  /* 0xffffffef06067812 */ /* 0x000fd600078ec0ff */
[----:B------:R-:W-:Y:S02]  /*ad0f0*/  @P0 LOP3.LUT R6, R6, 0x10, RZ, 0xfc, !PT ;  /* 0x0000001006060812 */ /* 0x000fe400078efcff */
[----:B----4-:R-:W-:-:S05]  /*ad100*/  PRMT R4, R8, 0x7770, RZ ;  /* 0x0000777008047816 */ /* 0x010fca00000000ff */
[----:B--2---:R0:W-:Y:S04]  /*ad110*/  @P3 STG.E.U8 desc[UR40][R14.64], R4 ;  /* 0x000000040e003986 */ /* 0x0041e8000c101128 */
[----:B0-----:R-:W2:Y:S01]  /*ad120*/  LDL.LU.64 R14, [R1+0xe10] ;  /* 0x000e1000010e7983 */ /* 0x001ea20000300a00 */
[----:B------:R-:W-:-:S05]  /*ad130*/  PRMT R4, R8, 0x7771, RZ ;  /* 0x0000777108047816 */ /* 0x000fca00000000ff */
[----:B---3--:R0:W-:Y:S04]  /*ad140*/  @P5 STG.E.U8 desc[UR40][R10.64], R4 ;  /* 0x000000040a005986 */ /* 0x0081e8000c101128 */
[----:B0-----:R-:W3:Y:S01]  /*ad150*/  LDL.LU.64 R10, [R1+0xe18] ;  /* 0x000e1800010a7983 */ /* 0x001ee20000300a00 */
[----:B------:R-:W-:-:S05]  /*ad160*/  PRMT R4, R13, 0x7770, RZ ;  /* 0x000077700d047816 */ /* 0x000fca00000000ff */
[----:B------:R0:W-:Y:S04]  /*ad170*/  @P6 STG.E.U8 desc[UR40][R18.64], R4 ;  /* 0x0000000412006986 */ /* 0x0001e8000c101128 */
[----:B0-----:R-:W4:Y:S01]  /*ad180*/  LDL.LU.64 R18, [R1+0xe20] ;  /* 0x000e200001127983 */ /* 0x001f220000300a00 */
        /* <DEDUP_REMOVED lines=10> */
[C---:B------:R-:W-:Y:S02]  /*ad230*/  LOP3.LUT P4, RZ, R21.reuse, 0x40000, RZ, 0xc0, !PT ;  /* 0x0004000015ff7812 */ /* 0x040fe4000788c0ff */
[----:B------:R-:W-:-:S07]  /*ad240*/  LOP3.LUT P0, RZ, R21, 0x20000, RZ, 0xc0, !PT ;  /* 0x0002000015ff7812 */ /* 0x000fce000780c0ff */
[----:B------:R-:W-:Y:S02]  /*ad250*/  @P2 LOP3.LUT R6, R6, 0x4, RZ, 0xfc, !PT ;  /* 0x0000000406062812 */ /* 0x000fe400078efcff */
[----:B------:R-:W-:Y:S02]  /*ad260*/  LOP3.LUT P2, RZ, R21, 0x2000, RZ, 0xc0, !PT ;  /* 0x0000200015ff7812 */ /* 0x000fe4000784c0ff */
[----:B------:R-:W-:Y:S02]  /*ad270*/  PRMT R4, R13, 0x7771, RZ ;  /* 0x000077710d047816 */ /* 0x000fe400000000ff */
[----:B------:R-:W-:-:S03]  /*ad280*/  LOP3.LUT R6, R6, 0xfffffff7, RZ, 0xc0, !PT ;  /* 0xfffffff706067812 */ /* 0x000fc600078ec0ff */
[----:B------:R0:W-:Y:S06]  /*ad290*/  @P4 STG.E.U8 desc[UR40][R22.64], R4 ;  /* 0x0000000416004986 */ /* 0x0001ec000c101128 */
[----:B------:R-:W-:Y:S02]  /*ad2a0*/  @P2 LOP3.LUT R6, R6, 0x8, RZ, 0xfc, !PT ;  /* 0x0000000806062812 */ /* 0x000fe400078efcff */
[----:B0-----:R-:W-:Y:S01]  /*ad2b0*/  PRMT R4, R0, 0x7770, RZ ;  /* 0x0000777000047816 */ /* 0x001fe200000000ff */
[----:B------:R-:W4:Y:S04]  /*ad2c0*/  LDL.LU.64 R22, [R1+0xe38] ;  /* 0x000e380001167983 */ /* 0x000f280000300a00 */
[----:B------:R0:W-:Y:S01]  /*ad2d0*/  @P0 STG.E.U8 desc[UR40][R24.64], R4 ;  /* 0x0000000418000986 */ /* 0x0001e2000c101128 */
[----:B------:R-:W-:-:S02]  /*ad2e0*/  LOP3.LUT P0, RZ, R6, 0x10, RZ, 0xc0, !PT ;  /* 0x0000001006ff7812 */ /* 0x000fc4000780c0ff */
[C---:B------:R-:W-:Y:S02]  /*ad2f0*/  LOP3.LUT P1, RZ, R21.reuse, 0x8000, RZ, 0xc0, !PT ;  /* 0x0000800015ff7812 */ /* 0x040fe4000782c0ff */
[----:B------:R-:W-:Y:S02]  /*ad300*/  LOP3.LUT P2, RZ, R21, 0x4000, RZ, 0xc0, !PT ;  /* 0x0000400015ff7812 */ /* 0x000fe4000784c0ff */
[----:B0-----:R-:W-:Y:S01]  /*ad310*/  PRMT R4, R0, 0x7771, RZ ;  /* 0x0000777100047816 */ /* 0x001fe200000000ff */
[----:B------:R-:W4:Y:S06]  /*ad320*/  LDL.LU.64 R24, [R1+0xe40] ;  /* 0x000e400001187983 */ /* 0x000f2c0000300a00 */
[----:B------:R0:W-:Y:S02]  /*ad330*/  @P0 STG.E.U8 desc[UR40][R28.64], R4 ;  /* 0x000000041c000986 */ /* 0x0001e4000c101128 */
[----:B0-----:R-:W-:-:S02]  /*ad340*/  PRMT R4, R20, 0x7772, RZ ;  /* 0x0000777214047816 */ /* 0x001fc400000000ff */
[----:B------:R-:W4:Y:S04]  /*ad350*/  LDL.LU.64 R28, [R1+0xe50] ;  /* 0x000e5000011c7983 */ /* 0x000f280000300a00 */
[----:B------:R0:W-:Y:S02]  /*ad360*/  @P1 STG.E.U8 desc[UR40][R26.64], R4 ;  /* 0x000000041a001986 */ /* 0x0001e4000c101128 */
[----:B0-----:R-:W-:Y:S02]  /*ad370*/  PRMT R4, R20, 0x7773, RZ ;  /* 0x0000777314047816 */ /* 0x001fe400000000ff */
[----:B------:R-:W4:Y:S04]  /*ad380*/  LDL.LU.64 R26, [R1+0xe58] ;  /* 0x000e5800011a7983 */ /* 0x000f280000300a00 */
[----:B------:R0:W-:Y:S01]  /*ad390*/  @P2 STG.E.U8 desc[UR40][R16.64], R4 ;  /* 0x0000000410002986 */ /* 0x0001e2000c101128 */
[----:B------:R-:W-:-:S03]  /*ad3a0*/  LOP3.LUT P2, RZ, R6, 0x8, RZ, 0xc0, !PT ;  /* 0x0000000806ff7812 */ /* 0x000fc6000784c0ff */
[----:B------:R-:W4:Y:S01]  /*ad3b0*/  LDL.LU R20, [R1+0x2480] ;  /* 0x0024800001147983 */ /* 0x000f220000300800 */
[----:B0-----:R-:W-:-:S03]  /*ad3c0*/  PRMT R4, R7, 0x7772, RZ ;  /* 0x0000777207047816 */ /* 0x001fc600000000ff */
[----:B------:R-:W4:Y:S06]  /*ad3d0*/  LDL.LU.64 R16, [R1+0xe60] ;  /* 0x000e600001107983 */ /* 0x000f2c0000300a00 */
[----:B--2---:R0:W-:Y:S01]  /*ad3e0*/  @P2 STG.E.U8 desc[UR40][R14.64], R4 ;  /* 0x000000040e002986 */ /* 0x0041e2000c101128 */
[C---:B------:R-:W-:Y:S02]  /*ad3f0*/  LOP3.LUT P2, RZ, R6.reuse, 0x4, RZ, 0xc0, !PT ;  /* 0x0000000406ff7812 */ /* 0x040fe4000784c0ff */
[----:B0-----:R-:W-:Y:S01]  /*ad400*/  PRMT R4, R7, 0x7773, RZ ;  /* 0x0000777307047816 */ /* 0x001fe200000000ff */
[----:B------:R-:W2:Y:S10]  /*ad410*/  LDL.LU.64 R14, [R1+0xe48] ;  /* 0x000e4800010e7983 */ /* 0x000eb40000300a00 */
[----:B---3--:R0:W-:Y:S01]  /*ad420*/  @P2 STG.E.U8 desc[UR40][R10.64], R4 ;  /* 0x000000040a002986 */ /* 0x0081e2000c101128 */
[----:B------:R-:W-:-:S02]  /*ad430*/  LOP3.LUT P2, RZ, R6, 0x2, RZ, 0xc0, !PT ;  /* 0x0000000206ff7812 */ /* 0x000fc4000784c0ff */
[----:B0-----:R-:W-:Y:S01]  /*ad440*/  PRMT R4, R5, 0x7772, RZ ;  /* 0x0000777205047816 */ /* 0x001fe200000000ff */
[----:B------:R-:W3:Y:S10]  /*ad450*/  LDL.LU.64 R10, [R1+0xe30] ;  /* 0x000e3000010a7983 */ /* 0x000ef40000300a00 */
[----:B----4-:R0:W-:Y:S01]  /*ad460*/  @P2 STG.E.U8 desc[UR40][R18.64], R4 ;  /* 0x0000000412002986 */ /* 0x0101e2000c101128 */
[----:B------:R-:W-:-:S03]  /*ad470*/  LOP3.LUT P2, RZ, R6, 0x1, RZ, 0xc0, !PT ;  /* 0x0000000106ff7812 */ /* 0x000fc6000784c0ff */
[----:B0-----:R-:W4:Y:S04]  /*ad480*/  LDL.LU.64 R18, [R1+0x2478] ;  /* 0x0024780001127983 */ /* 0x001f280000300a00 */
[----:B------:R-:W2:Y:S01]  /*ad490*/  LDL.LU.64 R6, [R1+0xe28] ;  /* 0x000e280001067983 */ /* 0x000ea20000300a00 */
[----:B------:R-:W-:Y:S02]  /*ad4a0*/  PRMT R4, R5, 0x7773, RZ ;  /* 0x0000777305047816 */ /* 0x000fe400000000ff */
[C---:B------:R-:W-:Y:S02]  /*ad4b0*/  LOP3.LUT P3, RZ, R21.reuse, 0x100, RZ, 0xc0, !PT ;  /* 0x0000010015ff7812 */ /* 0x040fe4000786c0ff */
[C---:B------:R-:W-:Y:S02]  /*ad4c0*/  LOP3.LUT P5, RZ, R21.reuse, 0x80, RZ, 0xc0, !PT ;  /* 0x0000008015ff7812 */ /* 0x040fe400078ac0ff */
[----:B------:R-:W-:-:S02]  /*ad4d0*/  LOP3.LUT P6, RZ, R21, 0x40, RZ, 0xc0, !PT ;  /* 0x0000004015ff7812 */ /* 0x000fc400078cc0ff */
[C---:B------:R-:W-:Y:S02]  /*ad4e0*/  LOP3.LUT P4, RZ, R21.reuse, 0x20, RZ, 0xc0, !PT ;  /* 0x0000002015ff7812 */ /* 0x040fe4000788c0ff */
[C---:B------:R-:W-:Y:S02]  /*ad4f0*/  LOP3.LUT P0, RZ, R21.reuse, 0x10, RZ, 0xc0, !PT ;  /* 0x0000001015ff7812 */ /* 0x040fe4000780c0ff */
[----:B------:R-:W-:Y:S02]  /*ad500*/  LOP3.LUT P1, RZ, R21, 0x8, RZ, 0xc0, !PT ;  /* 0x0000000815ff7812 */ /* 0x000fe4000782c0ff */
[----:B------:R-:W-:Y:S01]  /*ad510*/  PRMT R5, R8, 0x7773, RZ ;  /* 0x0000777308057816 */ /* 0x000fe200000000ff */
[----:B------:R0:W-:Y:S02]  /*ad520*/  STL.64 [R1+0x2400], R2 ;  /* 0x0024000201007387 */ /* 0x0001e40000100a00 */
[----:B0-----:R-:W-:Y:S02]  /*ad530*/  IMAD.MOV.U32 R3, RZ, RZ, R9 ;  /* 0x000000ffff037224 */ /* 0x001fe400078e0009 */
[----:B--2---:R4:W-:Y:S01]  /*ad540*/  @P2 STG.E.U8 desc[UR40][R6.64], R4 ;  /* 0x0000000406002986 */ /* 0x0049e2000c101128 */
[----:B------:R-:W-:-:S02]  /*ad550*/  LOP3.LUT P2, RZ, R2, 0x80000000, RZ, 0xc0, !PT ;  /* 0x8000000002ff7812 */ /* 0x000fc4000784c0ff */
[----:B----4-:R-:W-:-:S11]  /*ad560*/  PRMT R4, R18, 0x7772, RZ ;  /* 0x0000777212047816 */ /* 0x010fd600000000ff */
[----:B------:R0:W-:Y:S02]  /*ad570*/  @P2 STG.E.U8 desc[UR40][R22.64], R4 ;  /* 0x0000000416002986 */ /* 0x0001e4000c101128 */
[----:B0-----:R-:W-:Y:S02]  /*ad580*/  PRMT R4, R18, 0x7773, RZ ;  /* 0x0000777312047816 */ /* 0x001fe400000000ff */
[----:B------:R-:W2:Y:S04]  /*ad590*/  LDL.LU.64 R22, [R1+0xe70] ;  /* 0x000e700001167983 */ /* 0x000ea80000300a00 */
[----:B------:R0:W-:Y:S02]  /*ad5a0*/  @P3 STG.E.U8 desc[UR40][R24.64], R4 ;  /* 0x0000000418003986 */ /* 0x0001e4000c101128 */
[----:B0-----:R-:W-:-:S05]  /*ad5b0*/  PRMT R4, R12, 0x7772, RZ ;  /* 0x000077720c047816 */ /* 0x001fca00000000ff */
[----:B------:R0:W-:Y:S02]  /*ad5c0*/  @P5 STG.E.U8 desc[UR40][R28.64], R4 ;  /* 0x000000041c005986 */ /* 0x0001e4000c101128 */
[----:B0-----:R-:W-:-:S05]  /*ad5d0*/  PRMT R4, R12, 0x7773, RZ ;  /* 0x000077730c047816 */ /* 0x001fca00000000ff */
[----:B------:R0:W-:Y:S02]  /*ad5e0*/  @P6 STG.E.U8 desc[UR40][R26.64], R4 ;  /* 0x000000041a006986 */ /* 0x0001e4000c101128 */
[----:B0-----:R-:W-:Y:S02]  /*ad5f0*/  PRMT R4, R8, 0x7772, RZ ;  /* 0x0000777208047816 */ /* 0x001fe400000000ff */
[----:B------:R-:W4:Y:S04]  /*ad600*/  LDL.LU.64 R26, [R1+0xe78] ;  /* 0x000e7800011a7983 */ /* 0x000f280000300a00 */
[----:B------:R-:W-:Y:S04]  /*ad610*/  @P4 STG.E.U8 desc[UR40][R16.64], R4 ;  /* 0x0000000410004986 */ /* 0x000fe8000c101128 */
[----:B------:R0:W-:Y:S02]  /*ad620*/  @P0 STG.E.U8 desc[UR40][R14.64], R5 ;  /* 0x000000050e000986 */ /* 0x0001e4000c101128 */
[----:B0-----:R-:W-:-:S05]  /*ad630*/  PRMT R5, R13, 0x7772, RZ ;  /* 0x000077720d057816 */ /* 0x001fca00000000ff */
[----:B---3--:R0:W-:Y:S01]  /*ad640*/  @P1 STG.E.U8 desc[UR40][R10.64], R5 ;  /* 0x000000050a001986 */ /* 0x0081e2000c101128 */
[C---:B------:R-:W-:Y:S02]  /*ad650*/  LOP3.LUT P1, RZ, R20.reuse, 0x400000, RZ, 0xc0, !PT ;  /* 0x0040000014ff7812 */ /* 0x040fe4000782c0ff */
[C---:B------:R-:W-:Y:S02]  /*ad660*/  LOP3.LUT P2, RZ, R21.reuse, 0x4, RZ, 0xc0, !PT ;  /* 0x0000000415ff7812 */ /* 0x040fe4000784c0ff */
[C---:B------:R-:W-:Y:S02]  /*ad670*/  LOP3.LUT P3, RZ, R21.reuse, 0x2, RZ, 0xc0, !PT ;  /* 0x0000000215ff7812 */ /* 0x040fe4000786c0ff */
[----:B0-----:R-:W-:Y:S02]  /*ad680*/  P2R R5, PR, RZ, 0x2 ;  /* 0x00000002ff057803 */ /* 0x001fe40000000000 */
[----:B------:R-:W-:Y:S02]  /*ad690*/  LOP3.LUT P1, RZ, R20, 0x800000, RZ, 0xc0, !PT ;  /* 0x0080000014ff7812 */ /* 0x000fe4000782c0ff */
[----:B------:R-:W-:-:S02]  /*ad6a0*/  LOP3.LUT P5, RZ, R21, 0x1, RZ, 0xc0, !PT ;  /* 0x0000000115ff7812 */ /* 0x000fc400078ac0ff */
[----:B------:R-:W-:Y:S01]  /*ad6b0*/  P2R R6, PR, RZ, 0x2 ;  /* 0x00000002ff067803 */ /* 0x000fe20000000000 */
[----:B------:R-:W3:Y:S01]  /*ad6c0*/  LDL R21, [R1+0xf4] ;  /* 0x0000f40001157983 */ /* 0x000ee20000100800 */
[----:B------:R-:W-:-:S03]  /*ad6d0*/  LOP3.LUT P1, RZ, R20, 0x1000000, RZ, 0xc0, !PT ;  /* 0x0100000014ff7812 */ /* 0x000fc6000782c0ff */
[----:B------:R-:W2:Y:S01]  /*ad6e0*/  LDL.LU.64 R14, [R1+0xe80] ;  /* 0x000e8000010e7983 */ /* 0x000ea20000300a00 */
[----:B------:R-:W-:-:S03]  /*ad6f0*/  P2R R7, PR, RZ, 0x2 ;  /* 0x00000002ff077803 */ /* 0x000fc60000000000 */
[----:B------:R-:W2:Y:S04]  /*ad700*/  LDL.LU.64 R24, [R1+0xe90] ;  /* 0x000e900001187983 */ /* 0x000ea80000300a00 */
[----:B------:R-:W2:Y:S04]  /*ad710*/  LDL.LU.64 R28, [R1+0xe98] ;  /* 0x000e9800011c7983 */ /* 0x000ea80000300a00 */
[----:B------:R-:W2:Y:S04]  /*ad720*/  LDL.LU.64 R10, [R1+0xea0] ;  /* 0x000ea000010a7983 */ /* 0x000ea80000300a00 */
[----:B------:R-:W2:Y:S04]  /*ad730*/  LDL.LU.64 R8, [R1+0xea8] ;  /* 0x000ea80001087983 */ /* 0x000ea80000300a00 */
[----:B------:R-:W2:Y:S04]  /*ad740*/  LDL.LU R12, [R1+0xfc] ;  /* 0x0000fc00010c7983 */ /* 0x000ea80000300800 */
[----:B------:R0:W-:Y:S04]  /*ad750*/  STL.64 [R1+0x2470], R6 ;  /* 0x0024700601007387 */ /* 0x0001e80000100a00 */
[----:B0-----:R-:W2:Y:S01]  /*ad760*/  LDL.LU.64 R6, [R1+0xe68] ;  /* 0x000e680001067983 */ /* 0x001ea20000300a00 */
[----:B------:R-:W-:-:S02]  /*ad770*/  PRMT R18, R13, 0x7773, RZ ;  /* 0x000077730d127816 */ /* 0x000fc400000000ff */
[C---:B------:R-:W-:Y:S02]  /*ad780*/  LOP3.LUT P6, RZ, R20.reuse, 0x80000000, RZ, 0xc0, !PT ;  /* 0x8000000014ff7812 */ /* 0x040fe400078cc0ff */
[----:B------:R-:W-:-:S04]  /*ad790*/  LOP3.LUT P4, RZ, R20, 0x20000000, RZ, 0xc0, !PT ;  /* 0x2000000014ff7812 */ /* 0x000fc8000788c0ff */
[----:B------:R-:W-:Y:S02]  /*ad7a0*/  P2R R4, PR, RZ, 0x10 ;  /* 0x00000010ff047803 */ /* 0x000fe40000000000 */
[C---:B------:R-:W-:Y:S02]  /*ad7b0*/  LOP3.LUT P4, RZ, R20.reuse, 0x40000000, RZ, 0xc0, !PT ;  /* 0x4000000014ff7812 */ /* 0x040fe4000788c0ff */
[C---:B------:R-:W-:Y:S02]  /*ad7c0*/  LOP3.LUT P1, RZ, R20.reuse, 0x2000000, RZ, 0xc0, !PT ;  /* 0x0200000014ff7812 */ /* 0x040fe4000782c0ff */
[C---:B------:R-:W-:Y:S02]  /*ad7d0*/  LOP3.LUT P0, RZ, R20.reuse, 0x10000000, RZ, 0xc0, !PT ;  /* 0x1000000014ff7812 */ /* 0x040fe4000780c0ff */
[----:B------:R-:W-:Y:S02]  /*ad7e0*/  P2R R16, PR, RZ, 0x2 ;  /* 0x00000002ff107803 */ /* 0x000fe40000000000 */
[----:B------:R-:W-:-:S04]  /*ad7f0*/  LOP3.LUT P1, RZ, R20, 0x4000000, RZ, 0xc0, !PT ;  /* 0x0400000014ff7812 */ /* 0x000fc8000782c0ff */
[----:B------:R-:W-:Y:S02]  /*ad800*/  P2R R17, PR, RZ, 0x2 ;  /* 0x00000002ff117803 */ /* 0x000fe40000000000 */
[----:B------:R-:W-:Y:S01]  /*ad810*/  LOP3.LUT P1, RZ, R20, 0x8000000, RZ, 0xc0, !PT ;  /* 0x0800000014ff7812 */ /* 0x000fe2000782c0ff */
[----:B--2---:R0:W-:Y:S04]  /*ad820*/  @P2 STG.E.U8 desc[UR40][R6.64], R18 ;  /* 0x0000001206002986 */ /* 0x0041e8000c101128 */
[----:B0-----:R-:W2:Y:S01]  /*ad830*/  LDL.LU.64 R6, [R1+0xeb8] ;  /* 0x000eb80001067983 */ /* 0x001ea20000300a00 */
[----:B------:R-:W-:-:S03]  /*ad840*/  PRMT R18, R0, 0x7772, RZ ;  /* 0x0000777200127816 */ /* 0x000fc600000000ff */
[----:B------:R-:W2:Y:S04]  /*ad850*/  LDL.LU R13, [R1] ;  /* 0x00000000010d7983 */ /* 0x000ea80000300800 */
[----:B------:R0:W-:Y:S02]  /*ad860*/  @P3 STG.E.U8 desc[UR40][R22.64], R18 ;  /* 0x0000001216003986 */ /* 0x0001e4000c101128 */
[----:B0-----:R-:W-:-:S05]  /*ad870*/  PRMT R18, R0, 0x7773, RZ ;  /* 0x0000777300127816 */ /* 0x001fca00000000ff */
[----:B----4-:R0:W-:Y:S02]  /*ad880*/  @P5 STG.E.U8 desc[UR40][R26.64], R18 ;  /* 0x000000121a005986 */ /* 0x0101e4000c101128 */
[C---:B0-----:R-:W-:Y:S02]  /*ad890*/  PRMT R18, R19.reuse, 0x7770, RZ ;  /* 0x0000777013127816 */ /* 0x041fe400000000ff */
[----:B------:R-:W4:Y:S04]  /*ad8a0*/  LDL.LU.64 R26, [R1+0xec0] ;  /* 0x000ec000011a7983 */ /* 0x000f280000300a00 */
[----:B------:R0:W-:Y:S02]  /*ad8b0*/  @P6 STG.E.U8 desc[UR40][R14.64], R18 ;  /* 0x000000120e006986 */ /* 0x0001e4000c101128 */
[----:B0-----:R-:W-:-:S02]  /*ad8c0*/  PRMT R18, R19, 0x7771, RZ ;  /* 0x0000777113127816 */ /* 0x001fc400000000ff */
[----:B------:R-:W4:Y:S04]  /*ad8d0*/  LDL.LU.64 R14, [R1+0xed0] ;  /* 0x000ed000010e7983 */ /* 0x000f280000300a00 */
[----:B------:R0:W-:Y:S01]  /*ad8e0*/  @P4 STG.E.U8 desc[UR40][R24.64], R18 ;  /* 0x0000001218004986 */ /* 0x0001e2000c101128 */
[----:B------:R-:W-:Y:S02]  /*ad8f0*/  ISETP.NE.AND P4, PT, R4, RZ, PT ;  /* 0x000000ff0400720c */ /* 0x000fe40003f85270 */
[C---:B---3--:R-:W-:Y:S01]  /*ad900*/  PRMT R4, R21.reuse, 0x7770, RZ ;  /* 0x0000777015047816 */ /* 0x048fe200000000ff */
[----:B------:R-:W3:Y:S04]  /*ad910*/  LDL.LU R0, [R1+0x4] ;  /* 0x0000040001007983 */ /* 0x000ee80000300800 */
[----:B------:R-:W3:Y:S04]  /*ad920*/  LDL.LU R22, [R1+0x8] ;  /* 0x0000080001167983 */ /* 0x000ee80000300800 */
[----:B0-----:R-:W3:Y:S04]  /*ad930*/  LDL.LU.64 R24, [R1+0xee8] ;  /* 0x000ee80001187983 */ /* 0x001ee80000300a00 */
[----:B------:R0:W-:Y:S02]  /*ad940*/  @P4 STG.E.U8 desc[UR40][R28.64], R4 ;  /* 0x000000041c004986 */ /* 0x0001e4000c101128 */
[----:B0-----:R-:W-:-:S05]  /*ad950*/  PRMT R4, R21, 0x7771, RZ ;  /* 0x0000777115047816 */ /* 0x001fca00000000ff */
[----:B------:R0:W-:Y:S02]  /*ad960*/  @P0 STG.E.U8 desc[UR40][R10.64], R4 ;  /* 0x000000040a000986 */ /* 0x0001e4000c101128 */
[----:B0-----:R-:W-:Y:S02]  /*ad970*/  PRMT R4, R3, 0x7770, RZ ;  /* 0x0000777003047816 */ /* 0x001fe400000000ff */
[----:B------:R-:W3:Y:S04]  /*ad980*/  LDL.LU.64 R10, [R1+0xef0] ;  /* 0x000ef000010a7983 */ /* 0x000ee80000300a00 */
[----:B------:R0:W-:Y:S01]  /*ad990*/  @P1 STG.E.U8 desc[UR40][R8.64], R4 ;  /* 0x0000000408001986 */ /* 0x0001e2000c101128 */
[----:B------:R-:W-:Y:S02]  /*ad9a0*/  ISETP.NE.AND P1, PT, R17, RZ, PT ;  /* 0x000000ff1100720c */ /* 0x000fe40003f25270 */
[----:B0-----:R-:W-:Y:S01]  /*ad9b0*/  PRMT R4, R3, 0x7771, RZ ;  /* 0x0000777103047816 */ /* 0x001fe200000000ff */
[----:B------:R-:W3:Y:S04]  /*ad9c0*/  LDL.LU.64 R8, [R1+0xef8] ;  /* 0x000ef80001087983 */ /* 0x000ee80000300a00 */
[----:B------:R-:W3:Y:S04]  /*ad9d0*/  LDL.LU.64 R28, [R1+0xec8] ;  /* 0x000ec800011c7983 */ /* 0x000ee80000300a00 */
[----:B------:R-:W3:Y:S04]  /*ad9e0*/  LDL.LU R23, [R1+0xc] ;  /* 0x00000c0001177983 */ /* 0x000ee80000300800 */
[----:B------:R0:W-:Y:S04]  /*ad9f0*/  STL [R1+0x245c], R3 ;  /* 0x00245c0301007387 */ /* 0x0001e80000100800 */
[----:B0-----:R-:W3:Y:S04]  /*ada00*/  LDL.LU.64 R2, [R1+0xee0] ;  /* 0x000ee00001027983 */ /* 0x001ee80000300a00 */
[----:B--2---:R0:W-:Y:S04]  /*ada10*/  @P1 STG.E.U8 desc[UR40][R6.64], R4 ;  /* 0x0000000406001986 */ /* 0x0041e8000c101128 */
[----:B0-----:R-:W2:Y:S01]  /*ada20*/  LDL.LU.64 R6, [R1+0x2470] ;  /* 0x0024700001067983 */ /* 0x001ea20000300a00 */
[----:B------:R-:W-:-:S03]  /*ada30*/  ISETP.NE.AND P1, PT, R16, RZ, PT ;  /* 0x000000ff1000720c */ /* 0x000fc60003f25270 */
[----:B------:R-:W3:Y:S01]  /*ada40*/  LDL.LU.64 R16, [R1+0xed8] ;  /* 0x000ed80001107983 */ /* 0x000ee20000300a00 */
[----:B------:R-:W-:-:S09]  /*ada50*/  PRMT R4, R12, 0x7770, RZ ;  /* 0x000077700c047816 */ /* 0x000fd200000000ff */
[----:B----4-:R0:W-:Y:S02]  /*ada60*/  @P1 STG.E.U8 desc[UR40][R26.64], R4 ;  /* 0x000000041a001986 */ /* 0x0101e4000c101128 */
[----:B0-----:R-:W-:Y:S02]  /*ada70*/  PRMT R4, R12, 0x7771, RZ ;  /* 0x000077710c047816 */ /* 0x001fe400000000ff */
[----:B------:R-:W4:Y:S01]  /*ada80*/  LDL.LU.64 R26, [R1+0xeb0] ;  /* 0x000eb000011a7983 */ /* 0x000f220000300a00 */
[C---:B------:R-:W-:Y:S02]  /*ada90*/  LOP3.LUT P2, RZ, R20.reuse, 0x200000, RZ, 0xc0, !PT ;  /* 0x0020000014ff7812 */ /* 0x040fe4000784c0ff */
[C---:B------:R-:W-:Y:S02]  /*adaa0*/  LOP3.LUT P3, RZ, R20.reuse, 0x100000, RZ, 0xc0, !PT ;  /* 0x0010000014ff7812 */ /* 0x040fe4000786c0ff */
[----:B------:R-:W-:Y:S02]  /*adab0*/  LOP3.LUT P5, RZ, R20, 0x80000, RZ, 0xc0, !PT ;  /* 0x0008000014ff7812 */ /* 0x000fe400078ac0ff */
[----:B--2---:R-:W-:-:S13]  /*adac0*/  ISETP.NE.AND P1, PT, R7, RZ, PT ;  /* 0x000000ff0700720c */ /* 0x004fda0003f25270 */
[----:B------:R0:W-:Y:S01]  /*adad0*/  @P1 STG.E.U8 desc[UR40][R14.64], R4 ;  /* 0x000000040e001986 */ /* 0x0001e2000c101128 */
[----:B------:R-:W-:Y:S02]  /*adae0*/  ISETP.NE.AND P1, PT, R6, RZ, PT ;  /* 0x000000ff0600720c */ /* 0x000fe40003f25270 */
[----:B0-----:R-:W-:Y:S01]  /*adaf0*/  PRMT R4, R13, 0x7770, RZ ;  /* 0x000077700d047816 */ /* 0x001fe200000000ff */
[----:B------:R-:W2:Y:S10]  /*adb00*/  LDL.LU.64 R14, [R1+0xe88] ;  /* 0x000e8800010e7983 */ /* 0x000eb40000300a00 */
[----:B---3--:R0:W-:Y:S01]  /*adb10*/  @P1 STG.E.U8 desc[UR40][R16.64], R4 ;  /* 0x0000000410001986 */ /* 0x0081e2000c101128 */
[----:B------:R-:W-:-:S02]  /*adb20*/  ISETP.NE.AND P1, PT, R5, RZ, PT ;  /* 0x000000ff0500720c */ /* 0x000fc40003f25270 */
[----:B0-----:R-:W-:-:S11]  /*adb30*/  PRMT R4, R13, 0x7771, RZ ;  /* 0x000077710d047816 */ /* 0x001fd600000000ff */
[----:B------:R0:W-:Y:S02]  /*adb40*/  @P1 STG.E.U8 desc[UR40][R2.64], R4 ;  /* 0x0000000402001986 */ /* 0x0001e4000c101128 */
[----:B0-----:R-:W-:-:S05]  /*adb50*/  PRMT R4, R0, 0x7770, RZ ;  /* 0x0000777000047816 */ /* 0x001fca00000000ff */
[----:B------:R0:W-:Y:S04]  /*adb60*/  @P2 STG.E.U8 desc[UR40][R24.64], R4 ;  /* 0x0000000418002986 */ /* 0x0001e8000c101128 */
[----:B------:R-:W-:Y:S01]  /*adb70*/  STL.64 [R1+0x2460], R12 ;  /* 0x0024600c01007387 */ /* 0x000fe20000100a00 */
[----:B0-----:R-:W-:-:S05]  /*adb80*/  PRMT R4, R0, 0x7771, RZ ;  /* 0x0000777100047816 */ /* 0x001fca00000000ff */
[----:B------:R0:W-:Y:S04]  /*adb90*/  @P3 STG.E.U8 desc[UR40][R10.64], R4 ;  /* 0x000000040a003986 */ /* 0x0001e8000c101128 */
[----:B0-----:R-:W3:Y:S01]  /*adba0*/  LDL.LU.64 R10, [R1+0xf08] ;  /* 0x000f0800010a7983 */ /* 0x001ee20000300a00 */
[----:B------:R-:W-:-:S05]  /*adbb0*/  PRMT R4, R22, 0x7770, RZ ;  /* 0x0000777016047816 */ /* 0x000fca00000000ff */
[----:B------:R0:W-:Y:S04]  /*adbc0*/  @P5 STG.E.U8 desc[UR40][R8.64], R4 ;  /* 0x0000000408005986 */ /* 0x0001e8000c101128 */
[----:B0-----:R-:W3:Y:S04]  /*adbd0*/  LDL.LU.64 R8, [R1+0xf10] ;  /* 0x000f100001087983 */ /* 0x001ee80000300a00 */
[----:B------:R-:W3:Y:S01]  /*adbe0*/  LDL.LU.64 R12, [R1+0xf20] ;  /* 0x000f2000010c7983 */ /* 0x000ee20000300a00 */
[C---:B------:R-:W-:Y:S02]  /*adbf0*/  LOP3.LUT P6, RZ, R20.reuse, 0x40000, RZ, 0xc0, !PT ;  /* 0x0004000014ff7812 */ /* 0x040fe400078cc0ff */
[C---:B------:R-:W-:Y:S01]  /*adc00*/  LOP3.LUT P4, RZ, R20.reuse, 0x20000, RZ, 0xc0, !PT ;  /* 0x0002000014ff7812 */ /* 0x040fe2000788c0ff */
[----:B------:R-:W3:Y:S01]  /*adc10*/  LDL.LU.64 R2, [R1+0xf28] ;  /* 0x000f280001027983 */ /* 0x000ee20000300a00 */
[----:B------:R-:W-:-:S02]  /*adc20*/  LOP3.LUT P0, RZ, R20, 0x10000, RZ, 0xc0, !PT ;  /* 0x0001000014ff7812 */ /* 0x000fc4000780c0ff */
[----:B------:R-:W-:Y:S02]  /*adc30*/  LOP3.LUT P1, RZ, R20, 0x8000, RZ, 0xc0, !PT ;  /* 0x0000800014ff7812 */ /* 0x000fe4000782c0ff */
[----:B------:R-:W-:Y:S02]  /*adc40*/  PRMT R4, R22, 0x7771, RZ ;  /* 0x0000777116047816 */ /* 0x000fe400000000ff */
[----:B------:R-:W-:Y:S02]  /*adc50*/  PRMT R5, R23, 0x7770, RZ ;  /* 0x0000777017057816 */ /* 0x000fe400000000ff */
[----:B------:R-:W-:Y:S01]  /*adc60*/  LOP3.LUT P2, RZ, R20, 0x4000, RZ, 0xc0, !PT ;  /* 0x0000400014ff7812 */ /* 0x000fe2000784c0ff */
[----:B------:R-:W-:Y:S01]  /*adc70*/  @P6 STG.E.U8 desc[UR40][R28.64], R4 ;  /* 0x000000041c006986 */ /* 0x000fe2000c101128 */
[----:B------:R-:W-:-:S03]  /*adc80*/  PRMT R18, R19, 0x7772, RZ ;  /* 0x0000777213127816 */ /* 0x000fc600000000ff */
[----:B----4-:R0:W-:Y:S01]  /*adc90*/  @P4 STG.E.U8 desc[UR40][R26.64], R5 ;  /* 0x000000051a004986 */ /* 0x0101e2000c101128 */
[----:B------:R-:W-:Y:S02]  /*adca0*/  LOP3.LUT P3, RZ, R20, 0x2000, RZ, 0xc0, !PT ;  /* 0x0000200014ff7812 */ /* 0x000fe4000786c0ff */
[----:B0-----:R-:W-:Y:S01]  /*adcb0*/  PRMT R5, R23, 0x7771, RZ ;  /* 0x0000777117057816 */ /* 0x001fe200000000ff */
[----:B------:R-:W4:Y:S04]  /*adcc0*/  LDL.LU.64 R26, [R1+0xf40] ;  /* 0x000f4000011a7983 */ /* 0x000f280000300a00 */
[----:B------:R-:W4:Y:S04]  /*adcd0*/  LDL.LU.64 R24, [R1+0xf48] ;  /* 0x000f480001187983 */ /* 0x000f280000300a00 */
[----:B------:R-:W4:Y:S04]  /*adce0*/  LDL.LU.64 R28, [R1+0xf58] ;  /* 0x000f5800011c7983 */ /* 0x000f280000300a00 */
[----:B--2---:R0:W-:Y:S04]  /*adcf0*/  @P0 STG.E.U8 desc[UR40][R14.64], R5 ;  /* 0x000000050e000986 */ /* 0x0041e8000c101128 */
[----:B0-----:R-:W2:Y:S04]  /*add00*/  LDL.LU.64 R14, [R1+0xf68] ;  /* 0x000f6800010e7983 */ /* 0x001ea80000300a00 */
[----:B---3--:R0:W-:Y:S02]  /*add10*/  @P1 STG.E.U8 desc[UR40][R10.64], R18 ;  /* 0x000000120a001986 */ /* 0x0081e4000c101128 */
[----:B0-----:R-:W-:-:S02]  /*add20*/  PRMT R18, R19, 0x7773, RZ ;  /* 0x0000777313127816 */ /* 0x001fc400000000ff */
[----:B------:R-:W3:Y:S04]  /*add30*/  LDL.LU R19, [R1+0x2468] ;  /* 0x0024680001137983 */ /* 0x000ee80000300800 */
[----:B------:R0:W-:Y:S04]  /*add40*/  @P2 STG.E.U8 desc[UR40][R8.64], R18 ;  /* 0x0000001208002986 */ /* 0x0001e8000c101128 */
[----:B------:R-:W2:Y:S01]  /*add50*/  LDL.LU.64 R10, [R1+0xf70] ;  /* 0x000f7000010a7983 */ /* 0x000ea20000300a00 */
[----:B0-----:R-:W-:-:S03]  /*add60*/  PRMT R18, R21, 0x7772, RZ ;  /* 0x0000777215127816 */ /* 0x001fc600000000ff */
[----:B------:R-:W2:Y:S04]  /*add70*/  LDL.LU.64 R8, [R1+0xf80] ;  /* 0x000f800001087983 */ /* 0x000ea80000300a00 */
[----:B------:R0:W-:Y:S04]  /*add80*/  @P3 STG.E.U8 desc[UR40][R12.64], R18 ;  /* 0x000000120c003986 */ /* 0x0001e8000c101128 */
[----:B0-----:R-:W2:Y:S04]  /*add90*/  LDL.LU.64 R12, [R1+0x2460] ;  /* 0x00246000010c7983 */ /* 0x001ea80000300a00 */
[----:B------:R-:W2:Y:S01]  /*adda0*/  LDL.LU R18, [R1+0xf4] ;  /* 0x0000f40001127983 */ /* 0x000ea20000300800 */
[----:B------:R-:W-:-:S04]  /*addb0*/  LOP3.LUT P0, RZ, R20, 0x8, RZ, 0xc0, !PT ;  /* 0x0000000814ff7812 */ /* 0x000fc8000780c0ff */
[----:B------:R-:W-:Y:S02]  /*addc0*/  P2R R5, PR, RZ, 0x1 ;  /* 0x00000001ff057803 */ /* 0x000fe40000000000 */
[----:B------:R-:W-:-:S04]  /*addd0*/  LOP3.LUT P0, RZ, R20, 0x10, RZ, 0xc0, !PT ;  /* 0x0000001014ff7812 */ /* 0x000fc8000780c0ff */
[----:B------:R-:W-:Y:S02]  /*adde0*/  P2R R6, PR, RZ, 0x1 ;  /* 0x00000001ff067803 */ /* 0x000fe40000000000 */
[C---:B------:R-:W-:Y:S02]  /*addf0*/  LOP3.LUT P0, RZ, R20.reuse, 0x20, RZ, 0xc0, !PT ;  /* 0x0000002014ff7812 */ /* 0x040fe4000780c0ff */
[C---:B------:R-:W-:Y:S02]  /*ade00*/  LOP3.LUT P5, RZ, R20.reuse, 0x1000, RZ, 0xc0, !PT ;  /* 0x0000100014ff7812 */ /* 0x040fe400078ac0ff */
[----:B------:R-:W-:Y:S02]  /*ade10*/  P2R R7, PR, RZ, 0x1 ;  /* 0x00000001ff077803 */ /* 0x000fe40000000000 */
[C---:B------:R-:W-:Y:S02]  /*ade20*/  LOP3.LUT P0, RZ, R20.reuse, 0x40, RZ, 0xc0, !PT ;  /* 0x0000004014ff7812 */ /* 0x040fe4000780c0ff */
[----:B------:R-:W-:-:S02]  /*ade30*/  LOP3.LUT P6, RZ, R20, 0x400, RZ, 0xc0, !PT ;  /* 0x0000040014ff7812 */ /* 0x000fc400078cc0ff */
[----:B------:R-:W-:Y:S02]  /*ade40*/  P2R R16, PR, RZ, 0x1 ;  /* 0x00000001ff107803 */ /* 0x000fe40000000000 */
[C---:B------:R-:W-:Y:S02]  /*ade50*/  LOP3.LUT P0, RZ, R20.reuse, 0x80, RZ, 0xc0, !PT ;  /* 0x0000008014ff7812 */ /* 0x040fe4000780c0ff */
[----:B------:R-:W-:Y:S02]  /*ade60*/  P2R R4, PR, RZ, 0x40 ;  /* 0x00000040ff047803 */ /* 0x000fe40000000000 */
[----:B------:R-:W-:Y:S02]  /*ade70*/  P2R R17, PR, RZ, 0x1 ;  /* 0x00000001ff117803 */ /* 0x000fe40000000000 */
[C---:B------:R-:W-:Y:S02]  /*ade80*/  LOP3.LUT P6, RZ, R20.reuse, 0x800, RZ, 0xc0, !PT ;  /* 0x0000080014ff7812 */ /* 0x040fe400078cc0ff */
[----:B------:R-:W-:-:S02]  /*ade90*/  LOP3.LUT P4, RZ, R20, 0x200, RZ, 0xc0, !PT ;  /* 0x0000020014ff7812 */ /* 0x000fc4000788c0ff */
[C---:B------:R-:W-:Y:S02]  /*adea0*/  LOP3.LUT P0, RZ, R20.reuse, 0x100, RZ, 0xc0, !PT ;  /* 0x0000010014ff7812 */ /* 0x040fe4000780c0ff */
[C---:B------:R-:W-:Y:S02]  /*adeb0*/  LOP3.LUT P1, RZ, R20.reuse, 0x4, RZ, 0xc0, !PT ;  /* 0x0000000414ff7812 */ /* 0x040fe4000782c0ff */
[C---:B------:R-:W-:Y:S02]  /*adec0*/  LOP3.LUT P2, RZ, R20.reuse, 0x2, RZ, 0xc0, !PT ;  /* 0x0000000214ff7812 */ /* 0x040fe4000784c0ff */
[----:B------:R-:W-:Y:S02]  /*aded0*/  LOP3.LUT P3, RZ, R20, 0x1, RZ, 0xc0, !PT ;  /* 0x0000000114ff7812 */ /* 0x000fe4000786c0ff */
[----:B------:R-:W3:Y:S01]  /*adee0*/  LDL.LU.64 R20, [R1+0xf38] ;  /* 0x000f380001147983 */ /* 0x000ee20000300a00 */
[----:B--2---:R-:W-:-:S05]  /*adef0*/  PRMT R18, R18, 0x7773, RZ ;  /* 0x0000777312127816 */ /* 0x004fca00000000ff */
[----:B------:R0:W-:Y:S04]  /*adf00*/  @P5 STG.E.U8 desc[UR40][R2.64], R18 ;  /* 0x0000001202005986 */ /* 0x0001e8000c101128 */
[----:B0-----:R-:W2:Y:S02]  /*adf10*/  LDL.LU R3, [R1+0x245c] ;  /* 0x00245c0001037983 */ /* 0x001ea40000300800 */
[----:B--2---:R-:W-:-:S05]  /*adf20*/  PRMT R18, R3, 0x7772, RZ ;  /* 0x0000777203127816 */ /* 0x004fca00000000ff */
[----:B---3--:R0:W-:Y:S01]  /*adf30*/  @P6 STG.E.U8 desc[UR40][R20.64], R18 ;  /* 0x0000001214006986 */ /* 0x0081e2000c101128 */
[----:B------:R-:W-:Y:S01]  /*adf40*/  ISETP.NE.AND P6, PT, R4, RZ, PT ;  /* 0x000000ff0400720c */ /* 0x000fe20003fc5270 */
[----:B0-----:R-:W-:Y:S02]  /*adf50*/  IMAD.MOV.U32 R18, RZ, RZ, R3 ;  /* 0x000000ffff127224 */ /* 0x001fe400078e0003 */
[----:B------:R-:W2:Y:S03]  /*adf60*/  LDL.LU.64 R20, [R1+0xfa0] ;  /* 0x000fa00001147983 */ /* 0x000ea60000300a00 */
[----:B------:R-:W-:Y:S01]  /*adf70*/  PRMT R4, R18, 0x7773, RZ ;  /* 0x0000777312047816 */ /* 0x000fe200000000ff */
[----:B------:R-:W3:Y:S06]  /*adf80*/  LDL.LU.64 R2, [R1+0xfb0] ;  /* 0x000fb00001027983 */ /* 0x000eec0000300a00 */
[----:B----4-:R0:W-:Y:S02]  /*adf90*/  @P6 STG.E.U8 desc[UR40][R26.64], R4 ;  /* 0x000000041a006986 */ /* 0x0101e4000c101128 */
[----:B0-----:R-:W-:-:S02]  /*adfa0*/  PRMT R4, R12, 0x7772, RZ ;  /* 0x000077720c047816 */ /* 0x001fc400000000ff */
[----:B------:R-:W4:Y:S04]  /*adfb0*/  LDL.LU.64 R26, [R1+0xfb8] ;  /* 0x000fb800011a7983 */ /* 0x000f280000300a00 */
[----:B------:R0:W-:Y:S02]  /*adfc0*/  @P4 STG.E.U8 desc[UR40][R24.64], R4 ;  /* 0x0000000418004986 */ /* 0x0001e4000c101128 */
[----:B0-----:R-:W-:Y:S02]  /*adfd0*/  PRMT R4, R12, 0x7773, RZ ;  /* 0x000077730c047816 */ /* 0x001fe400000000ff */
[----:B------:R-:W2:Y:S04]  /*adfe0*/  LDL.LU.64 R24, [R1+0xfa8] ;  /* 0x000fa80001187983 */ /* 0x000ea80000300a00 */
[----:B------:R0:W-:Y:S01]  /*adff0*/  @P0 STG.E.U8 desc[UR40][R28.64], R4 ;  /* 0x000000041c000986 */ /* 0x0001e2000c101128 */
[----:B------:R-:W-:-:S03]  /*ae000*/  ISETP.NE.AND P0, PT, R17, RZ, PT ;  /* 0x000000ff1100720c */ /* 0x000fc60003f05270 */
[----:B------:R-:W2:Y:S01]  /*ae010*/  LDL.LU R12, [R1+0x2458] ;  /* 0x00245800010c7983 */ /* 0x000ea20000300800 */
[----:B0-----:R-:W-:-:S03]  /*ae020*/  PRMT R4, R13, 0x7772, RZ ;  /* 0x000077720d047816 */ /* 0x001fc600000000ff */
[----:B------:R-:W2:Y:S06]  /*ae030*/  LDL.LU.64 R28, [R1+0xf88] ;  /* 0x000f8800011c7983 */ /* 0x000eac0000300a00 */
[----:B------:R0:W-:Y:S01]  /*ae040*/  @P0 STG.E.U8 desc[UR40][R14.64], R4 ;  /* 0x000000040e000986 */ /* 0x0001e2000c101128 */
[----:B------:R-:W-:Y:S02]  /*ae050*/  ISETP.NE.AND P0, PT, R16, RZ, PT ;  /* 0x000000ff1000720c */ /* 0x000fe40003f05270 */
[----:B0-----:R-:W-:Y:S01]  /*ae060*/  PRMT R4, R13, 0x7773, RZ ;  /* 0x000077730d047816 */ /* 0x001fe200000000ff */
[----:B------:R-:W2:Y:S10]  /*ae070*/  LDL.LU.64 R14, [R1+0x2450] ;  /* 0x00245000010e7983 */ /* 0x000eb40000300a00 */
[----:B------:R0:W-:Y:S01]  /*ae080*/  @P0 STG.E.U8 desc[UR40][R10.64], R4 ;  /* 0x000000040a000986 */ /* 0x0001e2000c101128 */
[----:B------:R-:W-:-:S03]  /*ae090*/  ISETP.NE.AND P0, PT, R7, RZ, PT ;  /* 0x000000ff0700720c */ /* 0x000fc60003f05270 */
[----:B------:R-:W2:Y:S04]  /*ae0a0*/  LDL.LU.64 R16, [R1+0xf90] ;  /* 0x000f900001107983 */ /* 0x000ea80000300a00 */
[----:B------:R-:W3:Y:S01]  /*ae0b0*/  LDL.LU R13, [R1+0x2448] ;  /* 0x00244800010d7983 */ /* 0x000ee20000300800 */
[----:B0-----:R-:W-:-:S03]  /*ae0c0*/  PRMT R4, R0, 0x7772, RZ ;  /* 0x0000777200047816 */ /* 0x001fc600000000ff */
[----:B------:R-:W3:Y:S04]  /*ae0d0*/  LDL.LU.64 R10, [R1+0x2440] ;  /* 0x00244000010a7983 */ /* 0x000ee80000300a00 */
[----:B------:R0:W-:Y:S04]  /*ae0e0*/  @P0 STG.E.U8 desc[UR40][R8.64], R4 ;  /* 0x0000000408000986 */ /* 0x0001e8000c101128 */
[----:B0-----:R-:W3:Y:S01]  /*ae0f0*/  LDL.LU.64 R8, [R1+0x2438] ;  /* 0x0024380001087983 */ /* 0x001ee20000300a00 */
[----:B------:R-:W-:Y:S02]  /*ae100*/  ISETP.NE.AND P0, PT, R6, RZ, PT ;  /* 0x000000ff0600720c */ /* 0x000fe40003f05270 */
[----:B------:R-:W-:-:S02]  /*ae110*/  PRMT R4, R0, 0x7773, RZ ;  /* 0x0000777300047816 */ /* 0x000fc400000000ff */
[----:B------:R-:W4:Y:S09]  /*ae120*/  LDL.LU R0, [R1+0x2430] ;  /* 0x0024300001007983 */ /* 0x000f320000300800 */
[----:B--2---:R0:W-:Y:S01]  /*ae130*/  @P0 STG.E.U8 desc[UR40][R16.64], R4 ;  /* 0x0000000410000986 */ /* 0x0041e2000c101128 */
[----:B------:R-:W-:-:S02]  /*ae140*/  ISETP.NE.AND P0, PT, R5, RZ, PT ;  /* 0x000000ff0500720c */ /* 0x000fc40003f05270 */
[----:B0-----:R-:W-:-:S11]  /*ae150*/  PRMT R4, R22, 0x7772, RZ ;  /* 0x0000777216047816 */ /* 0x001fd600000000ff */
[----:B---3--:R0:W-:Y:S04]  /*ae160*/  @P0 STG.E.U8 desc[UR40][R8.64], R4 ;  /* 0x0000000408000986 */ /* 0x0081e8000c101128 */
[----:B0-----:R-:W2:Y:S01]  /*ae170*/  LDL.LU.64 R8, [R1+0x2428] ;  /* 0x0024280001087983 */ /* 0x001ea20000300a00 */
[----:B------:R-:W-:-:S05]  /*ae180*/  PRMT R4, R22, 0x7773, RZ ;  /* 0x0000777316047816 */ /* 0x000fca00000000ff */
[----:B------:R0:W-:Y:S01]  /*ae190*/  @P1 STG.E.U8 desc[UR40][R20.64], R4 ;  /* 0x0000000414001986 */ /* 0x0001e2000c101128 */
[C---:B------:R-:W-:Y:S02]  /*ae1a0*/  LOP3.LUT P5, RZ, R19.reuse, 0x80000000, RZ, 0xc0, !PT ;  /* 0x8000000013ff7812 */ /* 0x040fe400078ac0ff */
[----:B------:R-:W-:Y:S02]  /*ae1b0*/  LOP3.LUT P6, RZ, R19, 0x40000000, RZ, 0xc0, !PT ;  /* 0x4000000013ff7812 */ /* 0x000fe400078cc0ff */
[----:B0-----:R-:W-:-:S05]  /*ae1c0*/  PRMT R4, R23, 0x7772, RZ ;  /* 0x0000777217047816 */ /* 0x001fca00000000ff */
[----:B------:R0:W-:Y:S01]  /*ae1d0*/  @P2 STG.E.U8 desc[UR40][R2.64], R4 ;  /* 0x0000000402002986 */ /* 0x0001e2000c101128 */
[----:B------:R-:W-:Y:S02]  /*ae1e0*/  LOP3.LUT P4, RZ, R19, 0x20000000, RZ, 0xc0, !PT ;  /* 0x2000000013ff7812 */ /* 0x000fe4000788c0ff */
[----:B0-----:R-:W-:-:S05]  /*ae1f0*/  PRMT R4, R23, 0x7773, RZ ;  /* 0x0000777317047816 */ /* 0x001fca00000000ff */
[----:B----4-:R0:W-:Y:S04]  /*ae200*/  @P3 STG.E.U8 desc[UR40][R26.64], R4 ;  /* 0x000000041a003986 */ /* 0x0101e8000c101128 */
[----:B0-----:R-:W3:Y:S04]  /*ae210*/  LDL.LU.64 R26, [R1+0xfc8] ;  /* 0x000fc800011a7983 */ /* 0x001ee80000300a00 */
[----:B------:R-:W4:Y:S01]  /*ae220*/  LDL.LU.64 R2, [R1+0xfd8] ;  /* 0x000fd80001027983 */ /* 0x000f220000300a00 */
[C---:B--2---:R-:W-:Y:S02]  /*ae230*/  PRMT R4, R8.reuse, 0x7770, RZ ;  /* 0x0000777008047816 */ /* 0x044fe400000000ff */
[----:B------:R-:W-:-:S03]  /*ae240*/  PRMT R5, R8, 0x7771, RZ ;  /* 0x0000777108057816 */ /* 0x000fc600000000ff */
[----:B------:R-:W-:Y:S04]  /*ae250*/  @P5 STG.E.U8 desc[UR40][R24.64], R4 ;  /* 0x0000000418005986 */ /* 0x000fe8000c101128 */
[----:B------:R0:W-:Y:S01]  /*ae260*/  @P6 STG.E.U8 desc[UR40][R28.64], R5 ;  /* 0x000000051c006986 */ /* 0x0001e2000c101128 */
[C---:B------:R-:W-:Y:S02]  /*ae270*/  PRMT R18, R9.reuse, 0x7771, RZ ;  /* 0x0000777109127816 */ /* 0x040fe400000000ff */
[----:B0-----:R-:W-:-:S05]  /*ae280*/  PRMT R5, R9, 0x7770, RZ ;  /* 0x0000777009057816 */ /* 0x001fca00000000ff */
[----:B------:R0:W-:Y:S04]  /*ae290*/  @P4 STG.E.U8 desc[UR40][R10.64], R5 ;  /* 0x000000050a004986 */ /* 0x0001e8000c101128 */
[----:B0-----:R-:W2:Y:S04]  /*ae2a0*/  LDL.LU.64 R10, [R1+0x2420] ;  /* 0x00242000010a7983 */ /* 0x001ea80000300a00 */
[----:B------:R-:W2:Y:S04]  /*ae2b0*/  LDL.LU.64 R20, [R1+0xfe0] ;  /* 0x000fe00001147983 */ /* 0x000ea80000300a00 */
[----:B------:R-:W2:Y:S04]  /*ae2c0*/  LDL.LU.64 R22, [R1+0xfe8] ;  /* 0x000fe80001167983 */ /* 0x000ea80000300a00 */
[----:B------:R-:W2:Y:S04]  /*ae2d0*/  LDL.LU.64 R24, [R1+0xff0] ;  /* 0x000ff00001187983 */ /* 0x000ea80000300a00 */
[----:B------:R-:W2:Y:S04]  /*ae2e0*/  LDL.LU.64 R28, [R1+0x1008] ;  /* 0x00100800011c7983 */ /* 0x000ea80000300a00 */
[----:B------:R0:W-:Y:S04]  /*ae2f0*/  STL.64 [R1+0x2408], R8 ;  /* 0x0024080801007387 */ /* 0x0001e80000100a00 */
[----:B0-----:R-:W2:Y:S01]  /*ae300*/  LDL.LU.64 R8, [R1+0xfc0] ;  /* 0x000fc00001087983 */ /* 0x001ea20000300a00 */
[----:B------:R-:W-:-:S02]  /*ae310*/  LOP3.LUT P0, RZ, R19, 0x10000000, RZ, 0xc0, !PT ;  /* 0x1000000013ff7812 */ /* 0x000fc4000780c0ff */
[C---:B------:R-:W-:Y:S02]  /*ae320*/  LOP3.LUT P1, RZ, R19.reuse, 0x8000000, RZ, 0xc0, !PT ;  /* 0x0800000013ff7812 */ /* 0x040fe4000782c0ff */
[C---:B------:R-:W-:Y:S02]  /*ae330*/  LOP3.LUT P2, RZ, R19.reuse, 0x4000000, RZ, 0xc0, !PT ;  /* 0x0400000013ff7812 */ /* 0x040fe4000784c0ff */
[C---:B------:R-:W-:Y:S02]  /*ae340*/  LOP3.LUT P3, RZ, R19.reuse, 0x2000000, RZ, 0xc0, !PT ;  /* 0x0200000013ff7812 */ /* 0x040fe4000786c0ff */
[----:B------:R-:W-:-:S05]  /*ae350*/  LOP3.LUT P5, RZ, R19, 0x800000, RZ, 0xc0, !PT ;  /* 0x0080000013ff7812 */ /* 0x000fca00078ac0ff */
[----:B--2---:R0:W-:Y:S02]  /*ae360*/  @P0 STG.E.U8 desc[UR40][R8.64], R18 ;  /* 0x0000001208000986 */ /* 0x0041e4000c101128 */
[----:B0-----:R-:W-:-:S05]  /*ae370*/  PRMT R18, R10, 0x7770, RZ ;  /* 0x000077700a127816 */ /* 0x001fca00000000ff */
[----:B---3--:R0:W-:Y:S02]  /*ae380*/  @P1 STG.E.U8 desc[UR40][R26.64], R18 ;  /* 0x000000121a001986 */ /* 0x0081e4000c101128 */
[----:B0-----:R-:W-:Y:S02]  /*ae390*/  PRMT R18, R10, 0x7771, RZ ;  /* 0x000077710a127816 */ /* 0x001fe400000000ff */
[----:B------:R-:W2:Y:S04]  /*ae3a0*/  LDL.LU.64 R26, [R1+0x1018] ;  /* 0x00101800011a7983 */ /* 0x000ea80000300a00 */
[----:B------:R0:W-:Y:S04]  /*ae3b0*/  @P2 STG.E.U8 desc[UR40][R12.64], R18 ;  /* 0x000000120c002986 */ /* 0x0001e8000c101128 */
[----:B0-----:R-:W3:Y:S01]  /*ae3c0*/  LDL.LU.64 R12, [R1+0x2418] ;  /* 0x00241800010c7983 */ /* 0x001ee20000300a00 */
[----:B------:R-:W-:-:S02]  /*ae3d0*/  P2R R4, PR, RZ, 0x20 ;  /* 0x00000020ff047803 */ /* 0x000fc40000000000 */
[C---:B------:R-:W-:Y:S01]  /*ae3e0*/  LOP3.LUT P5, RZ, R19.reuse, 0x1000000, RZ, 0xc0, !PT ;  /* 0x0100000013ff7812 */ /* 0x040fe200078ac0ff */
[----:B------:R-:W2:Y:S01]  /*ae3f0*/  LDL.LU.64 R8, [R1+0x1020] ;  /* 0x0010200001087983 */ /* 0x000ea20000300a00 */
[----:B------:R-:W-:Y:S02]  /*ae400*/  LOP3.LUT P4, RZ, R19, 0x10000, RZ, 0xc0, !PT ;  /* 0x0001000013ff7812 */ /* 0x000fe4000788c0ff */
[----:B------:R-:W-:Y:S02]  /*ae410*/  PRMT R18, R11, 0x7770, RZ ;  /* 0x000077700b127816 */ /* 0x000fe400000000ff */
[----:B------:R-:W-:Y:S02]  /*ae420*/  P2R R5, PR, RZ, 0x10 ;  /* 0x00000010ff057803 */ /* 0x000fe40000000000 */
[----:B------:R-:W-:Y:S01]  /*ae430*/  LOP3.LUT P4, RZ, R19, 0x20000, RZ, 0xc0, !PT ;  /* 0x0002000013ff7812 */ /* 0x000fe2000788c0ff */
[----:B----4-:R0:W-:Y:S03]  /*ae440*/  @P3 STG.E.U8 desc[UR40][R2.64], R18 ;  /* 0x0000001202003986 */ /* 0x0101e6000c101128 */
[----:B------:R-:W-:-:S02]  /*ae450*/  P2R R6, PR, RZ, 0x10 ;  /* 0x00000010ff067803 */ /* 0x000fc40000000000 */
[----:B------:R-:W-:Y:S02]  /*ae460*/  LOP3.LUT P4, RZ, R19, 0x40000, RZ, 0xc0, !PT ;  /* 0x0004000013ff7812 */ /* 0x000fe4000788c0ff */
[----:B0-----:R-:W-:Y:S01]  /*ae470*/  PRMT R18, R11, 0x7771, RZ ;  /* 0x000077710b127816 */ /* 0x001fe200000000ff */
[----:B------:R-:W4:Y:S01]  /*ae480*/  LDL.LU.64 R2, [R1+0x1030] ;  /* 0x0010300001027983 */ /* 0x000f220000300a00 */
[----:B------:R-:W-:-:S03]  /*ae490*/  P2R R7, PR, RZ, 0x10 ;  /* 0x00000010ff077803 */ /* 0x000fc60000000000 */
[----:B------:R0:W-:Y:S01]  /*ae4a0*/  @P5 STG.E.U8 desc[UR40][R20.64], R18 ;  /* 0x0000001214005986 */ /* 0x0001e2000c101128 */
[----:B------:R-:W-:Y:S02]  /*ae4b0*/  ISETP.NE.AND P5, PT, R4, RZ, PT ;  /* 0x000000ff0400720c */ /* 0x000fe40003fa5270 */
[C---:B------:R-:W-:Y:S02]  /*ae4c0*/  LOP3.LUT P4, RZ, R19.reuse, 0x80000, RZ, 0xc0, !PT ;  /* 0x0008000013ff7812 */ /* 0x040fe4000788c0ff */
[C---:B------:R-:W-:Y:S02]  /*ae4d0*/  LOP3.LUT P6, RZ, R19.reuse, 0x400000, RZ, 0xc0, !PT ;  /* 0x0040000013ff7812 */ /* 0x040fe400078cc0ff */
[----:B------:R-:W-:Y:S02]  /*ae4e0*/  P2R R16, PR, RZ, 0x10 ;  /* 0x00000010ff107803 */ /* 0x000fe40000000000 */
[----:B------:R-:W-:Y:S01]  /*ae4f0*/  LOP3.LUT P4, RZ, R19, 0x100000, RZ, 0xc0, !PT ;  /* 0x0010000013ff7812 */ /* 0x000fe2000788c0ff */
[----:B0-----:R-:W2:Y:S03]  /*ae500*/  LDL.LU.64 R20, [R1+0x1048] ;  /* 0x0010480001147983 */ /* 0x001ea60000300a00 */
[----:B------:R-:W-:-:S02]  /*ae510*/  P2R R17, PR, RZ, 0x10 ;  /* 0x00000010ff117803 */ /* 0x000fc40000000000 */
[----:B------:R-:W-:Y:S02]  /*ae520*/  LOP3.LUT P4, RZ, R19, 0x200000, RZ, 0xc0, !PT ;  /* 0x0020000013ff7812 */ /* 0x000fe4000788c0ff */
[----:B---3--:R-:W-:-:S05]  /*ae530*/  PRMT R4, R12, 0x7770, RZ ;  /* 0x000077700c047816 */ /* 0x008fca00000000ff */
[----:B------:R0:W-:Y:S02]  /*ae540*/  @P5 STG.E.U8 desc[UR40][R22.64], R4 ;  /* 0x0000000416005986 */ /* 0x0001e4000c101128 */
[----:B0-----:R-:W-:Y:S02]  /*ae550*/  PRMT R4, R12, 0x7771, RZ ;  /* 0x000077710c047816 */ /* 0x001fe400000000ff */
[----:B------:R-:W3:Y:S04]  /*ae560*/  LDL.LU.64 R22, [R1+0x1058] ;  /* 0x0010580001167983 */ /* 0x000ee80000300a00 */
[----:B------:R0:W-:Y:S02]  /*ae570*/  @P6 STG.E.U8 desc[UR40][R24.64], R4 ;  /* 0x0000000418006986 */ /* 0x0001e4000c101128 */
[----:B0-----:R-:W-:-:S02]  /*ae580*/  PRMT R4, R13, 0x7770, RZ ;  /* 0x000077700d047816 */ /* 0x001fc400000000ff */
[----:B------:R-:W2:Y:S04]  /*ae590*/  LDL.LU.64 R24, [R1+0x1050] ;  /* 0x0010500001187983 */ /* 0x000ea80000300a00 */
[----:B------:R0:W-:Y:S04]  /*ae5a0*/  @P4 STG.E.U8 desc[UR40][R14.64], R4 ;  /* 0x000000040e004986 */ /* 0x0001e8000c101128 */
[----:B0-----:R-:W2:Y:S01]  /*ae5b0*/  LDL.LU.64 R14, [R1+0x2410] ;  /* 0x00241000010e7983 */ /* 0x001ea20000300a00 */
[----:B------:R-:W-:Y:S02]  /*ae5c0*/  ISETP.NE.AND P4, PT, R17, RZ, PT ;  /* 0x000000ff1100720c */ /* 0x000fe40003f85270 */
[----:B------:R-:W-:-:S11]  /*ae5d0*/  PRMT R4, R13, 0x7771, RZ ;  /* 0x000077710d047816 */ /* 0x000fd600000000ff */
[----:B------:R0:W-:Y:S01]  /*ae5e0*/  @P4 STG.E.U8 desc[UR40][R28.64], R4 ;  /* 0x000000041c004986 */ /* 0x0001e2000c101128 */
[----:B------:R-:W-:-:S03]  /*ae5f0*/  ISETP.NE.AND P4, PT, R16, RZ, PT ;  /* 0x000000ff1000720c */ /* 0x000fc60003f85270 */
[----:B0-----:R-:W3:Y:S04]  /*ae600*/  LDL.LU.64 R28, [R1+0x1028] ;  /* 0x00102800011c7983 */ /* 0x001ee80000300a00 */
[----:B------:R-:W3:Y:S01]  /*ae610*/  LDL.LU.64 R16, [R1+0x1040] ;  /* 0x0010400001107983 */ /* 0x000ee20000300a00 */
[----:B--2---:R-:W-:-:S05]  /*ae620*/  PRMT R4, R14, 0x7770, RZ ;  /* 0x000077700e047816 */ /* 0x004fca00000000ff */
[----:B------:R0:W-:Y:S01]  /*ae630*/  @P4 STG.E.U8 desc[UR40][R26.64], R4 ;  /* 0x000000041a004986 */ /* 0x0001e2000c101128 */
[----:B------:R-:W-:Y:S02]  /*ae640*/  ISETP.NE.AND P4, PT, R7, RZ, PT ;  /* 0x000000ff0700720c */ /* 0x000fe40003f85270 */
[----:B0-----:R-:W-:Y:S01]  /*ae650*/  PRMT R4, R14, 0x7771, RZ ;  /* 0x000077710e047816 */ /* 0x001fe200000000ff */
[----:B------:R-:W2:Y:S10]  /*ae660*/  LDL.LU.64 R26, [R1+0x1010] ;  /* 0x00101000011a7983 */ /* 0x000eb40000300a00 */
[----:B------:R0:W-:Y:S01]  /*ae670*/  @P4 STG.E.U8 desc[UR40][R8.64], R4 ;  /* 0x0000000408004986 */ /* 0x0001e2000c101128 */
[----:B------:R-:W-:-:S03]  /*ae680*/  ISETP.NE.AND P4, PT, R6, RZ, PT ;  /* 0x000000ff0600720c */ /* 0x000fc60003f85270 */
[----:B0-----:R-:W2:Y:S04]  /*ae690*/  LDL.LU.64 R8, [R1+0x2408] ;  /* 0x0024080001087983 */ /* 0x001ea80000300a00 */
[----:B------:R-:W2:Y:S01]  /*ae6a0*/  LDL.LU.64 R6, [R1+0x1038] ;  /* 0x0010380001067983 */ /* 0x000ea20000300a00 */
[----:B------:R-:W-:-:S05]  /*ae6b0*/  PRMT R4, R15, 0x7770, RZ ;  /* 0x000077700f047816 */ /* 0x000fca00000000ff */
[----:B----4-:R0:W-:Y:S04]  /*ae6c0*/  @P4 STG.E.U8 desc[UR40][R2.64], R4 ;  /* 0x0000000402004986 */ /* 0x0101e8000c101128 */
[----:B0-----:R-:W4:Y:S01]  /*ae6d0*/  LDL.LU.64 R2, [R1+0x2400] ;  /* 0x0024000001027983 */ /* 0x001f220000300a00 */
[----:B------:R-:W-:Y:S02]  /*ae6e0*/  ISETP.NE.AND P4, PT, R5, RZ, PT ;  /* 0x000000ff0500720c */ /* 0x000fe40003f85270 */
[----:B------:R-:W-:Y:S02]  /*ae6f0*/  LOP3.LUT P0, RZ, R19, 0x8000, RZ, 0xc0, !PT ;  /* 0x0000800013ff7812 */ /* 0x000fe4000780c0ff */
[----:B------:R-:W-:Y:S02]  /*ae700*/  PRMT R4, R15, 0x7771, RZ ;  /* 0x000077710f047816 */ /* 0x000fe400000000ff */
[----:B------:R-:W-:-:S02]  /*ae710*/  LOP3.LUT P1, RZ, R19, 0x4000, RZ, 0xc0, !PT ;  /* 0x0000400013ff7812 */ /* 0x000fc4000782c0ff */
[C---:B------:R-:W-:Y:S02]  /*ae720*/  LOP3.LUT P2, RZ, R19.reuse, 0x2000, RZ, 0xc0, !PT ;  /* 0x0000200013ff7812 */ /* 0x040fe4000784c0ff */
[C---:B------:R-:W-:Y:S02]  /*ae730*/  LOP3.LUT P3, RZ, R19.reuse, 0x1000, RZ, 0xc0, !PT ;  /* 0x0000100013ff7812 */ /* 0x040fe4000786c0ff */
[C---:B------:R-:W-:Y:S02]  /*ae740*/  LOP3.LUT P5, RZ, R19.reuse, 0x800, RZ, 0xc0, !PT ;  /* 0x0000080013ff7812 */ /* 0x040fe400078ac0ff */
[----:B------:R-:W-:Y:S01]  /*ae750*/  LOP3.LUT P6, RZ, R19, 0x400, RZ, 0xc0, !PT ;  /* 0x0000040013ff7812 */ /* 0x000fe200078cc0ff */
[----:B--2---:R0:W-:Y:S02]  /*ae760*/  @P4 STG.E.U8 desc[UR40][R6.64], R4 ;  /* 0x0000000406004986 */ /* 0x0041e4000c101128 */
[C---:B0-----:R-:W-:Y:S02]  /*ae770*/  PRMT R4, R8.reuse, 0x7772, RZ ;  /* 0x0000777208047816 */ /* 0x041fe400000000ff */
[----:B------:R-:W-:-:S03]  /*ae780*/  PRMT R8, R8, 0x7773, RZ ;  /* 0x0000777308087816 */ /* 0x000fc600000000ff */
[----:B---3--:R0:W-:Y:S01]  /*ae790*/  @P0 STG.E.U8 desc[UR40][R16.64], R4 ;  /* 0x0000000410000986 */ /* 0x0081e2000c101128 */
[----:B------:R-:W-:Y:S02]  /*ae7a0*/  PRMT R6, R10, 0x7772, RZ ;  /* 0x000077720a067816 */ /* 0x000fe400000000ff */
[----:B----4-:R-:W-:Y:S01]  /*ae7b0*/  LOP3.LUT P4, RZ, R3, 0x40000000, RZ, 0xc0, !PT ;  /* 0x4000000003ff7812 */ /* 0x010fe2000788c0ff */
[----:B------:R-:W-:Y:S01]  /*ae7c0*/  @P1 STG.E.U8 desc[UR40][R20.64], R8 ;  /* 0x0000000814001986 */ /* 0x000fe2000c101128 */
[C---:B0-----:R-:W-:Y:S02]  /*ae7d0*/  PRMT R4, R9.reuse, 0x7772, RZ ;  /* 0x0000777209047816 */ /* 0x041fe400000000ff */
[----:B------:R-:W-:-:S03]  /*ae7e0*/  PRMT R9, R9, 0x7773, RZ ;  /* 0x0000777309097816 */ /* 0x000fc600000000ff */
[----:B------:R-:W-:Y:S04]  /*ae7f0*/  @P2 STG.E.U8 desc[UR40][R22.64], R4 ;  /* 0x0000000416002986 */ /* 0x000fe8000c101128 */
[----:B------:R0:W-:Y:S04]  /*ae800*/  @P3 STG.E.U8 desc[UR40][R24.64], R9 ;  /* 0x0000000918003986 */ /* 0x0001e8000c101128 */
[----:B------:R1:W-:Y:S01]  /*ae810*/  @P5 STG.E.U8 desc[UR40][R28.64], R6 ;  /* 0x000000061c005986 */ /* 0x0003e2000c101128 */
[----:B------:R-:W-:Y:S02]  /*ae820*/  LOP3.LUT P3, RZ, R19, 0x10, RZ, 0xc0, !PT ;  /* 0x0000001013ff7812 */ /* 0x000fe4000786c0ff */
[----:B------:R-:W-:Y:S01]  /*ae830*/  PRMT R10, R10, 0x7773, RZ ;  /* 0x000077730a0a7816 */ /* 0x000fe200000000ff */
[----:B0-----:R-:W2:Y:S01]  /*ae840*/  LDL.LU.64 R24, [R1+0x1070] ;  /* 0x0010700001187983 */ /* 0x001ea20000300a00 */
[----:B-1----:R-:W-:-:S03]  /*ae850*/  P2R R6, PR, RZ, 0x10 ;  /* 0x00000010ff067803 */ /* 0x002fc60000000000 */
[----:B------:R-:W3:Y:S01]  /*ae860*/  LDL.LU.64 R20, [R1+0x1078] ;  /* 0x0010780001147983 */ /* 0x000ee20000300a00 */
[----:B------:R-:W-:Y:S02]  /*ae870*/  LOP3.LUT P4, RZ, R3, 0x80000000, RZ, 0xc0, !PT ;  /* 0x8000000003ff7812 */ /* 0x000fe4000788c0ff */
[----:B------:R-:W-:Y:S01]  /*ae880*/  P2R R4, PR, RZ, 0x8 ;  /* 0x00000008ff047803 */ /* 0x000fe20000000000 */
[----:B------:R-:W4:Y:S01]  /*ae890*/  LDL.LU.64 R22, [R1+0x1080] ;  /* 0x0010800001167983 */ /* 0x000f220000300a00 */
[----:B------:R-:W-:Y:S02]  /*ae8a0*/  P2R R7, PR, RZ, 0x10 ;  /* 0x00000010ff077803 */ /* 0x000fe40000000000 */
[C---:B------:R-:W-:Y:S01]  /*ae8b0*/  LOP3.LUT P4, RZ, R19.reuse, 0x1, RZ, 0xc0, !PT ;  /* 0x0000000113ff7812 */ /* 0x040fe2000788c0ff */
[----:B------:R0:W-:Y:S03]  /*ae8c0*/  @P6 STG.E.U8 desc[UR40][R26.64], R10 ;  /* 0x0000000a1a006986 */ /* 0x0001e6000c101128 */
[----:B------:R-:W-:Y:S01]  /*ae8d0*/  P2R R8, PR, RZ, 0x10 ;  /* 0x00000010ff087803 */ /* 0x000fe20000000000 */
[----:B------:R-:W2:Y:S01]  /*ae8e0*/  LDL.LU.64 R28, [R1+0x1060] ;  /* 0x00106000011c7983 */ /* 0x000ea20000300a00 */
[----:B------:R-:W-:-:S02]  /*ae8f0*/  LOP3.LUT P4, RZ, R19, 0x2, RZ, 0xc0, !PT ;  /* 0x0000000213ff7812 */ /* 0x000fc4000788c0ff */
[C---:B------:R-:W-:Y:S02]  /*ae900*/  LOP3.LUT P3, RZ, R19.reuse, 0x20, RZ, 0xc0, !PT ;  /* 0x0000002013ff7812 */ /* 0x040fe4000786c0ff */
[----:B------:R-:W-:Y:S02]  /*ae910*/  P2R R9, PR, RZ, 0x10 ;  /* 0x00000010ff097803 */ /* 0x000fe40000000000 */
[C---:B------:R-:W-:Y:S01]  /*ae920*/  LOP3.LUT P4, RZ, R19.reuse, 0x4, RZ, 0xc0, !PT ;  /* 0x0000000413ff7812 */ /* 0x040fe2000788c0ff */
[----:B0-----:R-:W2:Y:S01]  /*ae930*/  LDL.LU.64 R26, [R1+0xff8] ;  /* 0x000ff800011a7983 */ /* 0x001ea20000300a00 */
[----:B------:R-:W-:Y:S02]  /*ae940*/  P2R R5, PR, RZ, 0x8 ;  /* 0x00000008ff057803 */ /* 0x000fe40000000000 */
[----:B------:R-:W-:Y:S01]  /*ae950*/  P2R R10, PR, RZ, 0x10 ;  /* 0x00000010ff0a7803 */ /* 0x000fe20000000000 */
[----:B------:R0:W-:Y:S01]  /*ae960*/  STL.64 [R1+0x23f8], R6 ;  /* 0x0023f80601007387 */ /* 0x0001e20000100a00 */
[----:B------:R-:W-:-:S02]  /*ae970*/  LOP3.LUT P0, RZ, R19, 0x200, RZ, 0xc0, !PT ;  /* 0x0000020013ff7812 */ /* 0x000fc4000780c0ff */
[C---:B------:R-:W-:Y:S02]  /*ae980*/  LOP3.LUT P1, RZ, R19.reuse, 0x100, RZ, 0xc0, !PT ;  /* 0x0000010013ff7812 */ /* 0x040fe4000782c0ff */
[C---:B------:R-:W-:Y:S02]  /*ae990*/  LOP3.LUT P2, RZ, R19.reuse, 0x80, RZ, 0xc0, !PT ;  /* 0x0000008013ff7812 */ /* 0x040fe4000784c0ff */
[C---:B------:R-:W-:Y:S02]  /*ae9a0*/  LOP3.LUT P3, RZ, R19.reuse, 0x40, RZ, 0xc0, !PT ;  /* 0x0000004013ff7812 */ /* 0x040fe4000786c0ff */
[----:B------:R-:W-:Y:S01]  /*ae9b0*/  LOP3.LUT P4, RZ, R19, 0x8, RZ, 0xc0, !PT ;  /* 0x0000000813ff7812 */ /* 0x000fe2000788c0ff */
[----:B0-----:R-:W2:Y:S04]  /*ae9c0*/  LDL.LU.64 R6, [R1+0xf60] ;  /* 0x000f600001067983 */ /* 0x001ea80000300a00 */
[----:B------:R-:W2:Y:S01]  /*ae9d0*/  LDL.LU.64 R18, [R1+0x1068] ;  /* 0x0010680001127983 */ /* 0x000ea20000300a00 */
[----:B------:R-:W-:-:S02]  /*ae9e0*/  PRMT R16, R11, 0x7772, RZ ;  /* 0x000077720b107816 */ /* 0x000fc400000000ff */
[----:B------:R-:W-:-:S03]  /*ae9f0*/  PRMT R11, R11, 0x7773, RZ ;  /* 0x000077730b0b7816 */ /* 0x000fc600000000ff */
[----:B--2---:R-:W-:Y:S04]  /*aea00*/  @P0 STG.E.U8 desc[UR40][R18.64], R16 ;  /* 0x0000001012000986 */ /* 0x004fe8000c101128 */
[----:B------:R0:W-:Y:S02]  /*aea10*/  @P1 STG.E.U8 desc[UR40][R24.64], R11 ;  /* 0x0000000b18001986 */ /* 0x0001e4000c101128 */
[C---:B0-----:R-:W-:Y:S02]  /*aea20*/  PRMT R11, R12.reuse, 0x7772, RZ ;  /* 0x000077720c0b7816 */ /* 0x041fe400000000ff */
[----:B------:R-:W2:Y:S01]  /*aea30*/  LDL.LU.64 R24, [R1+0xf18] ;  /* 0x000f180001187983 */ /* 0x000ea20000300a00 */
[----:B------:R-:W-:-:S03]  /*aea40*/  PRMT R12, R12, 0x7773, RZ ;  /* 0x000077730c0c7816 */ /* 0x000fc600000000ff */
[----:B---3--:R0:W-:Y:S04]  /*aea50*/  @P2 STG.E.U8 desc[UR40][R20.64], R11 ;  /* 0x0000000b14002986 */ /* 0x0081e8000c101128 */
[----:B----4-:R1:W-:Y:S01]  /*aea60*/  @P3 STG.E.U8 desc[UR40][R22.64], R12 ;  /* 0x0000000c16003986 */ /* 0x0103e2000c101128 */
[----:B------:R-:W-:Y:S02]  /*aea70*/  ISETP.NE.AND P3, PT, R5, RZ, PT ;  /* 0x000000ff0500720c */ /* 0x000fe40003f65270 */
[C---:B------:R-:W-:Y:S01]  /*aea80*/  PRMT R5, R13.reuse, 0x7772, RZ ;  /* 0x000077720d057816 */ /* 0x040fe200000000ff */
[----:B------:R-:W3:Y:S01]  /*aea90*/  LDL.LU.64 R16, [R1+0x10c0] ;  /* 0x0010c00001107983 */ /* 0x000ee20000300a00 */
[----:B------:R-:W-:-:S03]  /*aeaa0*/  PRMT R13, R13, 0x7773, RZ ;  /* 0x000077730d0d7816 */ /* 0x000fc600000000ff */
[----:B------:R-:W4:Y:S04]  /*aeab0*/  LDL.LU.64 R18, [R1+0x10b8] ;  /* 0x0010b80001127983 */ /* 0x000f280000300a00 */
[----:B0-----:R-:W2:Y:S04]  /*aeac0*/  LDL.LU.64 R20, [R1+0x10b0] ;  /* 0x0010b00001147983 */ /* 0x001ea80000300a00 */
[----:B------:R-:W-:Y:S01]  /*aead0*/  @P3 STG.E.U8 desc[UR40][R28.64], R5 ;  /* 0x000000051c003986 */ /* 0x000fe2000c101128 */
[----:B------:R-:W-:Y:S02]  /*aeae0*/  ISETP.NE.AND P3, PT, R4, RZ, PT ;  /* 0x000000ff0400720c */ /* 0x000fe40003f65270 */
[----:B------:R-:W-:Y:S01]  /*aeaf0*/  PRMT R4, R14, 0x7772, RZ ;  /* 0x000077720e047816 */ /* 0x000fe200000000ff */
[----:B-1----:R-:W2:Y:S10]  /*aeb00*/  LDL.LU.64 R22, [R1+0x10a8] ;  /* 0x0010a80001167983 */ /* 0x002eb40000300a00 */
[----:B------:R0:W-:Y:S04]  /*aeb10*/  @P3 STG.E.U8 desc[UR40][R26.64], R13 ;  /* 0x0000000d1a003986 */ /* 0x0001e8000c101128 */
[----:B------:R1:W-:Y:S04]  /*aeb20*/  @P4 STG.E.U8 desc[UR40][R6.64], R4 ;  /* 0x0000000406004986 */ /* 0x0003e8000c101128 */
[----:B0-----:R-:W2:Y:S04]  /*aeb30*/  LDL.LU.64 R12, [R1+0x10c8] ;  /* 0x0010c800010c7983 */ /* 0x001ea80000300a00 */
[----:B------:R-:W2:Y:S04]  /*aeb40*/  LDL.LU.64 R28, [R1+0x10a0] ;  /* 0x0010a000011c7983 */ /* 0x000ea80000300a00 */
[----:B------:R-:W2:Y:S04]  /*aeb50*/  LDL.LU.64 R26, [R1+0x1098] ;  /* 0x00109800011a7983 */ /* 0x000ea80000300a00 */
[----:B-1----:R-:W2:Y:S04]  /*aeb60*/  LDL.LU.64 R6, [R1+0x23f8] ;  /* 0x0023f80001067983 */ /* 0x002ea80000300a00 */
[----:B------:R-:W2:Y:S01]  /*aeb70*/  LDL.LU.64 R4, [R1+0xf50] ;  /* 0x000f500001047983 */ /* 0x000ea20000300a00 */
[----:B------:R-:W-:-:S03]  /*aeb80*/  ISETP.NE.AND P4, PT, R10, RZ, PT ;  /* 0x000000ff0a00720c */ /* 0x000fc60003f85270 */
[----:B------:R-:W3:Y:S01]  /*aeb90*/  LDL.LU.64 R10, [R1+0xf30] ;  /* 0x000f3000010a7983 */ /* 0x000ee20000300a00 */
[----:B------:R-:W-:Y:S02]  /*aeba0*/  PRMT R14, R14, 0x7773, RZ ;  /* 0x000077730e0e7816 */ /* 0x000fe400000000ff */
[C---:B------:R-:W-:Y:S02]  /*aebb0*/  LOP3.LUT P5, RZ, R3.reuse, 0x20000000, RZ, 0xc0, !PT ;  /* 0x2000000003ff7812 */ /* 0x040fe400078ac0ff */
[C---:B------:R-:W-:Y:S02]  /*aebc0*/  LOP3.LUT P0, RZ, R3.reuse, 0x10000000, RZ, 0xc0, !PT ;  /* 0x1000000003ff7812 */ /* 0x040fe4000780c0ff */
[C---:B------:R-:W-:Y:S02]  /*aebd0*/  LOP3.LUT P6, RZ, R3.reuse, 0x8000000, RZ, 0xc0, !PT ;  /* 0x0800000003ff7812 */ /* 0x040fe400078cc0ff */
[C---:B------:R-:W-:Y:S02]  /*aebe0*/  LOP3.LUT P1, RZ, R3.reuse, 0x4000000, RZ, 0xc0, !PT ;  /* 0x0400000003ff7812 */ /* 0x040fe4000782c0ff */
[----:B------:R-:W-:Y:S01]  /*aebf0*/  LOP3.LUT P2, RZ, R3, 0x2000000, RZ, 0xc0, !PT ;  /* 0x0200000003ff7812 */ /* 0x000fe2000784c0ff */
[----:B--2---:R0:W-:Y:S01]  /*aec00*/  @P4 STG.E.U8 desc[UR40][R4.64], R14 ;  /* 0x0000000e04004986 */ /* 0x0041e2000c101128 */
[----:B------:R-:W-:-:S02]  /*aec10*/  ISETP.NE.AND P4, PT, R9, RZ, PT ;  /* 0x000000ff0900720c */ /* 0x000fc40003f85270 */
[----:B0-----:R-:W-:-:S11]  /*aec20*/  PRMT R4, R15, 0x7772, RZ ;  /* 0x000077720f047816 */ /* 0x001fd600000000ff */
[----:B---3--:R-:W-:Y:S01]  /*aec30*/  @P4 STG.E.U8 desc[UR40][R10.64], R4 ;  /* 0x000000040a004986 */ /* 0x008fe2000c101128 */
[----:B------:R-:W-:-:S03]  /*aec40*/  ISETP.NE.AND P4, PT, R8, RZ, PT ;  /* 0x000000ff0800720c */ /* 0x000fc60003f85270 */
[----:B------:R-:W0:Y:S01]  /*aec50*/  LDS.128 R8, [R0] ;  /* 0x0000000000087984 */ /* 0x000e220000000c00 */
[----:B------:R-:W-:-:S09]  /*aec60*/  PRMT R15, R15, 0x7773, RZ ;  /* 0x000077730f0f7816 */ /* 0x000fd200000000ff */
[----:B------:R1:W-:Y:S01]  /*aec70*/  @P4 STG.E.U8 desc[UR40][R24.64], R15 ;  /* 0x0000000f18004986 */ /* 0x0003e2000c101128 */
[----:B------:R-:W-:-:S03]  /*aec80*/  ISETP.NE.AND P4, PT, R7, RZ, PT ;  /* 0x000000ff0700720c */ /* 0x000fc60003f85270 */
[----:B-1----:R-:W2:Y:S01]  /*aec90*/  LDL.LU.64 R24, [R1+0x1090] ;  /* 0x0010900001187983 */ /* 0x002ea20000300a00 */
[----:B0-----:R-:W-:-:S09]  /*aeca0*/  PRMT R4, R8, 0x7770, RZ ;  /* 0x0000777008047816 */ /* 0x001fd200000000ff */
[----:B------:R0:W-:Y:S01]  /*aecb0*/  @P4 STG.E.U8 desc[UR40][R12.64], R4 ;  /* 0x000000040c004986 */ /* 0x0001e2000c101128 */
[----:B------:R-:W-:Y:S02]  /*aecc0*/  ISETP.NE.AND P4, PT, R6, RZ, PT ;  /* 0x000000ff0600720c */ /* 0x000fe40003f85270 */
[----:B0-----:R-:W-:-:S11]  /*aecd0*/  PRMT R4, R8, 0x7771, RZ ;  /* 0x0000777108047816 */ /* 0x001fd600000000ff */
[----:B------:R0:W-:Y:S02]  /*aece0*/  @P4 STG.E.U8 desc[UR40][R16.64], R4 ;  /* 0x0000000410004986 */ /* 0x0001e4000c101128 */
[----:B0-----:R-:W-:-:S05]  /*aecf0*/  PRMT R4, R9, 0x7770, RZ ;  /* 0x0000777009047816 */ /* 0x001fca00000000ff */
[----:B----4-:R0:W-:Y:S02]  /*aed00*/  @P5 STG.E.U8 desc[UR40][R18.64], R4 ;  /* 0x0000000412005986 */ /* 0x0101e4000c101128 */
[----:B0-----:R-:W-:-:S05]  /*aed10*/  PRMT R4, R9, 0x7771, RZ ;  /* 0x0000777109047816 */ /* 0x001fca00000000ff */
[----:B------:R0:W-:Y:S01]  /*aed20*/  @P0 STG.E.U8 desc[UR40][R20.64], R4 ;  /* 0x0000000414000986 */ /* 0x0001e2000c101128 */
[----:B------:R-:W-:Y:S02]  /*aed30*/  LOP3.LUT P4, RZ, R3, 0x80000, RZ, 0xc0, !PT ;  /* 0x0008000003ff7812 */ /* 0x000fe4000788c0ff */
[----:B0-----:R-:W-:-:S05]  /*aed40*/  PRMT R4, R10, 0x7770, RZ ;  /* 0x000077700a047816 */ /* 0x001fca00000000ff */
[----:B------:R0:W-:Y:S01]  /*aed50*/  @P6 STG.E.U8 desc[UR40][R22.64], R4 ;  /* 0x0000000416006986 */ /* 0x0001e2000c101128 */
[----:B------:R-:W-:-:S03]  /*aed60*/  P2R R13, PR, RZ, 0x10 ;  /* 0x00000010ff0d7803 */ /* 0x000fc60000000000 */
[----:B------:R-:W-:Y:S01]  /*aed70*/  STL.64 [R1+0x23e8], R8 ;  /* 0x0023e80801007387 */ /* 0x000fe20000100a00 */
[----:B------:R-:W-:Y:S02]  /*aed80*/  LOP3.LUT P4, RZ, R3, 0x100000, RZ, 0xc0, !PT ;  /* 0x0010000003ff7812 */ /* 0x000fe4000788c0ff */
[----:B0-----:R-:W-:-:S05]  /*aed90*/  PRMT R4, R10, 0x7771, RZ ;  /* 0x000077710a047816 */ /* 0x001fca00000000ff */
[----:B------:R0:W-:Y:S01]  /*aeda0*/  @P1 STG.E.U8 desc[UR40][R28.64], R4 ;  /* 0x000000041c001986 */ /* 0x0001e2000c101128 */
[----:B------:R-:W-:Y:S02]  /*aedb0*/  P2R R12, PR, RZ, 0x10 ;  /* 0x00000010ff0c7803 */ /* 0x000fe40000000000 */
[----:B0-----:R-:W-:Y:S01]  /*aedc0*/  PRMT R4, R11, 0x7770, RZ ;  /* 0x000077700b047816 */ /* 0x001fe200000000ff */
[----:B------:R-:W3:Y:S04]  /*aedd0*/  LDL.LU.64 R28, [R1+0x10e8] ;  /* 0x0010e800011c7983 */ /* 0x000ee80000300a00 */
[----:B------:R0:W-:Y:S04]  /*aede0*/  @P2 STG.E.U8 desc[UR40][R26.64], R4 ;  /* 0x000000041a002986 */ /* 0x0001e8000c101128 */
[----:B0-----:R-:W4:Y:S04]  /*aedf0*/  LDL.LU.64 R26, [R1+0x10f0] ;  /* 0x0010f000011a7983 */ /* 0x001f280000300a00 */
[----:B------:R0:W-:Y:S04]  /*aee00*/  STL.64 [R1+0x23f0], R12 ;  /* 0x0023f00c01007387 */ /* 0x0001e80000100a00 */
[----:B------:R1:W-:Y:S04]  /*aee10*/  STL.64 [R1+0x23e0], R10 ;  /* 0x0023e00a01007387 */ /* 0x0003e80000100a00 */
[----:B0-----:R-:W4:Y:S01]  /*aee20*/  LDL.LU.64 R12, [R1+0x10f8] ;  /* 0x0010f800010c7983 */ /* 0x001f220000300a00 */
[----:B------:R-:W-:-:S02]  /*aee30*/  LOP3.LUT P3, RZ, R3, 0x1000000, RZ, 0xc0, !PT ;  /* 0x0100000003ff7812 */ /* 0x000fc4000786c0ff */
[----:B------:R-:W-:Y:S01]  /*aee40*/  PRMT R4, R11, 0x7771, RZ ;  /* 0x000077710b047816 */ /* 0x000fe200000000ff */
[----:B------:R-:W4:Y:S01]  /*aee50*/  LDL.LU.64 R8, [R1+0x1108] ;  /* 0x0011080001087983 */ /* 0x000f220000300a00 */
[C---:B------:R-:W-:Y:S02]  /*aee60*/  LOP3.LUT P0, RZ, R3.reuse, 0x800000, RZ, 0xc0, !PT ;  /* 0x0080000003ff7812 */ /* 0x040fe4000780c0ff */
[C---:B------:R-:W-:Y:S01]  /*aee70*/  LOP3.LUT P5, RZ, R3.reuse, 0x400000, RZ, 0xc0, !PT ;  /* 0x0040000003ff7812 */ /* 0x040fe200078ac0ff */
[----:B-1----:R-:W4:Y:S01]  /*aee80*/  LDL.LU.64 R10, [R1+0x1110] ;  /* 0x00111000010a7983 */ /* 0x002f220000300a00 */
[----:B------:R-:W-:-:S03]  /*aee90*/  LOP3.LUT P4, RZ, R3, 0x200000, RZ, 0xc0, !PT ;  /* 0x0020000003ff7812 */ /* 0x000fc6000788c0ff */
[----:B------:R-:W4:Y:S04]  /*aeea0*/  LDL.LU.64 R20, [R1+0x1128] ;  /* 0x0011280001147983 */ /* 0x000f280000300a00 */
[----:B------:R-:W4:Y:S04]  /*aeeb0*/  LDL.LU.64 R22, [R1+0x1138] ;  /* 0x0011380001167983 */ /* 0x000f280000300a00 */
[----:B--2---:R0:W-:Y:S04]  /*aeec0*/  @P3 STG.E.U8 desc[UR40][R24.64], R4 ;  /* 0x0000000418003986 */ /* 0x0041e8000c101128 */
[----:B------:R-:W1:Y:S04]  /*aeed0*/  LDS.128 R4, [R0+0x400] ;  /* 0x0004000000047984 */ /* 0x000e680000000c00 */
[----:B0-----:R-:W2:Y:S01]  /*aeee0*/  LDL.LU.64 R24, [R1+0x1148] ;  /* 0x0011480001187983 */ /* 0x001ea20000300a00 */
[----:B-1----:R-:W-:-:S05]  /*aeef0*/  PRMT R0, R4, 0x7770, RZ ;  /* 0x0000777004007816 */ /* 0x002fca00000000ff */
[----:B---3--:R0:W-:Y:S02]  /*aef00*/  @P0 STG.E.U8 desc[UR40][R28.64], R0 ;  /* 0x000000001c000986 */ /* 0x0081e4000c101128 */
[----:B0-----:R-:W-:Y:S02]  /*aef10*/  PRMT R0, R4, 0x7771, RZ ;  /* 0x0000777104007816 */ /* 0x001fe400000000ff */
[----:B------:R-:W3:Y:S04]  /*aef20*/  LDL.LU.64 R28, [R1+0x1150] ;  /* 0x00115000011c7983 */ /* 0x000ee80000300a00 */
[----:B----4-:R0:W-:Y:S02]  /*aef30*/  @P5 STG.E.U8 desc[UR40][R26.64], R0 ;  /* 0x000000001a005986 */ /* 0x0101e4000c101128 */
[----:B0-----:R-:W-:-:S02]  /*aef40*/  PRMT R0, R5, 0x7770, RZ ;  /* 0x0000777005007816 */ /* 0x001fc400000000ff */
[----:B------:R-:W4:Y:S04]  /*aef50*/  LDL.LU.64 R26, [R1+0x1160] ;  /* 0x00116000011a7983 */ /* 0x000f280000300a00 */
[----:B------:R0:W-:Y:S04]  /*aef60*/  @P4 STG.E.U8 desc[UR40][R12.64], R0 ;  /* 0x000000000c004986 */ /* 0x0001e8000c101128 */
[----:B0-----:R-:W2:Y:S01]  /*aef70*/  LDL.LU.64 R12, [R1+0x23f0] ;  /* 0x0023f000010c7983 */ /* 0x001ea20000300a00 */
[----:B------:R-:W-:-:S03]  /*aef80*/  PRMT R0, R5, 0x7771, RZ ;  /* 0x0000777105007816 */ /* 0x000fc600000000ff */
[----:B------:R0:W-:Y:S04]  /*aef90*/  STL.64 [R1+0x23d8], R4 ;  /* 0x0023d80401007387 */ /* 0x0001e80000100a00 */
[----:B0-----:R-:W3:Y:S01]  /*aefa0*/  LDL.LU.64 R4, [R1+0x1120] ;  /* 0x0011200001047983 */ /* 0x001ee20000300a00 */
[----:B------:R-:W-:-:S04]  /*aefb0*/  LOP3.LUT P3, RZ, R3, 0x1000, RZ, 0xc0, !PT ;  /* 0x0000100003ff7812 */ /* 0x000fc8000786c0ff */
[----:B------:R-:W-:Y:S02]  /*aefc0*/  P2R R14, PR, RZ, 0x8 ;  /* 0x00000008ff0e7803 */ /* 0x000fe40000000000 */
[----:B------:R-:W-:-:S04]  /*aefd0*/  LOP3.LUT P3, RZ, R3, 0x2000, RZ, 0xc0, !PT ;  /* 0x0000200003ff7812 */ /* 0x000fc8000786c0ff */
[----:B------:R-:W-:Y:S02]  /*aefe0*/  P2R R15, PR, RZ, 0x8 ;  /* 0x00000008ff0f7803 */ /* 0x000fe40000000000 */
[----:B------:R-:W-:-:S04]  /*aeff0*/  LOP3.LUT P3, RZ, R3, 0x4000, RZ, 0xc0, !PT ;  /* 0x0000400003ff7812 */ /* 0x000fc8000786c0ff */
[----:B------:R-:W-:Y:S02]  /*af000*/  P2R R16, PR, RZ, 0x8 ;  /* 0x00000008ff107803 */ /* 0x000fe40000000000 */
[----:B------:R-:W-:-:S04]  /*af010*/  LOP3.LUT P3, RZ, R3, 0x8000, RZ, 0xc0, !PT ;  /* 0x0000800003ff7812 */ /* 0x000fc8000786c0ff */
[----:B------:R-:W-:Y:S02]  /*af020*/  P2R R17, PR, RZ, 0x8 ;  /* 0x00000008ff117803 */ /* 0x000fe40000000000 */
[----:B------:R-:W-:Y:S02]  /*af030*/  LOP3.LUT P3, RZ, R3, 0x10000, RZ, 0xc0, !PT ;  /* 0x0001000003ff7812 */ /* 0x000fe4000786c0ff */
[----:B--2---:R-:W-:-:S13]  /*af040*/  ISETP.NE.AND P4, PT, R12, RZ, PT ;  /* 0x000000ff0c00720c */ /* 0x004fda0003f85270 */
[----:B------:R0:W-:Y:S04]  /*af050*/  @P4 STG.E.U8 desc[UR40][R8.64], R0 ;  /* 0x0000000008004986 */ /* 0x0001e8000c101128 */
[----:B0-----:R-:W2:Y:S01]  /*af060*/  LDL.LU.64 R8, [R1+0x23e8] ;  /* 0x0023e80001087983 */ /* 0x001ea20000300a00 */
[----:B------:R-:W-:Y:S02]  /*af070*/  ISETP.NE.AND P4, PT, R13, RZ, PT ;  /* 0x000000ff0d00720c */ /* 0x000fe40003f85270 */
[----:B------:R-:W-:-:S11]  /*af080*/  PRMT R0, R6, 0x7770, RZ ;  /* 0x0000777006007816 */ /* 0x000fd600000000ff */
[----:B------:R0:W-:Y:S04]  /*af090*/  @P4 STG.E.U8 desc[UR40][R10.64], R0 ;  /* 0x000000000a004986 */ /* 0x0001e8000c101128 */
[----:B0-----:R-:W4:Y:S01]  /*af0a0*/  LDL.LU.64 R10, [R1+0x1168] ;  /* 0x00116800010a7983 */ /* 0x001f220000300a00 */
[----:B------:R-:W-:Y:S02]  /*af0b0*/  P2R R18, PR, RZ, 0x8 ;  /* 0x00000008ff127803 */ /* 0x000fe40000000000 */
[----:B------:R-:W-:-:S04]  /*af0c0*/  LOP3.LUT P3, RZ, R3, 0x20000, RZ, 0xc0, !PT ;  /* 0x0002000003ff7812 */ /* 0x000fc8000786c0ff */
[----:B------:R-:W-:Y:S02]  /*af0d0*/  P2R R19, PR, RZ, 0x8 ;  /* 0x00000008ff137803 */ /* 0x000fe40000000000 */
[----:B------:R-:W-:Y:S02]  /*af0e0*/  LOP3.LUT P3, RZ, R3, 0x40000, RZ, 0xc0, !PT ;  /* 0x0004000003ff7812 */ /* 0x000fe4000786c0ff */
[----:B------:R-:W-:-:S11]  /*af0f0*/  PRMT R0, R6, 0x7771, RZ ;  /* 0x0000777106007816 */ /* 0x000fd600000000ff */
[----:B---3--:R0:W-:Y:S01]  /*af100*/  @P3 STG.E.U8 desc[UR40][R4.64], R0 ;  /* 0x0000000004003986 */ /* 0x0081e2000c101128 */
[----:B------:R-:W-:Y:S02]  /*af110*/  ISETP.NE.AND P3, PT, R19, RZ, PT ;  /* 0x000000ff1300720c */ /* 0x000fe40003f65270 */
[----:B0-----:R-:W-:Y:S01]  /*af120*/  PRMT R0, R7, 0x7770, RZ ;  /* 0x0000777007007816 */ /* 0x001fe200000000ff */
[----:B------:R-:W3:Y:S10]  /*af130*/  LDL.LU.64 R4, [R1+0x1178] ;  /* 0x0011780001047983 */ /* 0x000ef40000300a00 */
[----:B------:R0:W-:Y:S01]  /*af140*/  @P3 STG.E.U8 desc[UR40][R20.64], R0 ;  /* 0x0000000014003986 */ /* 0x0001e2000c101128 */
[----:B------:R-:W-:-:S03]  /*af150*/  ISETP.NE.AND P3, PT, R18, RZ, PT ;  /* 0x000000ff1200720c */ /* 0x000fc60003f65270 */
[----:B------:R-:W3:Y:S01]  /*af160*/  LDL.LU.64 R18, [R1+0x1130] ;  /* 0x0011300001127983 */ /* 0x000ee20000300a00 */
[----:B0-----:R-:W-:-:S09]  /*af170*/  PRMT R0, R7, 0x7771, RZ ;  /* 0x0000777107007816 */ /* 0x001fd200000000ff */
[----:B------:R2:W-:Y:S01]  /*af180*/  @P3 STG.E.U8 desc[UR40][R22.64], R0 ;  /* 0x0000000016003986 */ /* 0x0005e2000c101128 */
[----:B------:R-:W-:Y:S02]  /*af190*/  ISETP.NE.AND P3, PT, R17, RZ, PT ;  /* 0x000000ff1100720c */ /* 0x000fe40003f65270 */
[----:B--2---:R-:W-:-:S11]  /*af1a0*/  PRMT R0, R8, 0x7772, RZ ;  /* 0x0000777208007816 */ /* 0x004fd600000000ff */
[----:B------:R0:W-:Y:S01]  /*af1b0*/  @P3 STG.E.U8 desc[UR40][R24.64], R0 ;  /* 0x0000000018003986 */ /* 0x0001e2000c101128 */
[----:B------:R-:W-:Y:S02]  /*af1c0*/  ISETP.NE.AND P3, PT, R16, RZ, PT ;  /* 0x000000ff1000720c */ /* 0x000fe40003f65270 */
[----:B------:R-:W-:Y:S01]  /*af1d0*/  PRMT R8, R8, 0x7773, RZ ;  /* 0x0000777308087816 */ /* 0x000fe200000000ff */
[----:B------:R-:W2:Y:S04]  /*af1e0*/  LDL.LU.64 R16, [R1+0x1140] ;  /* 0x0011400001107983 */ /* 0x000ea80000300a00 */
[----:B------:R-:W2:Y:S01]  /*af1f0*/  LDL.LU.64 R12, [R1+0x1118] ;  /* 0x00111800010c7983 */ /* 0x000ea20000300a00 */
[----:B0-----:R-:W-:-:S03]  /*af200*/  PRMT R0, R9, 0x7772, RZ ;  /* 0x0000777209007816 */ /* 0x001fc600000000ff */
[----:B------:R-:W2:Y:S04]  /*af210*/  LDL.LU.64 R20, [R1+0x1100] ;  /* 0x0011000001147983 */ /* 0x000ea80000300a00 */
[----:B------:R0:W-:Y:S01]  /*af220*/  @P3 STG.E.U8 desc[UR40][R28.64], R8 ;  /* 0x000000081c003986 */ /* 0x0001e2000c101128 */
[----:B------:R-:W-:Y:S02]  /*af230*/  ISETP.NE.AND P3, PT, R15, RZ, PT ;  /* 0x000000ff0f00720c */ /* 0x000fe40003f65270 */
[----:B------:R-:W-:Y:S01]  /*af240*/  PRMT R9, R9, 0x7773, RZ ;  /* 0x0000777309097816 */ /* 0x000fe200000000ff */
[----:B------:R-:W2:Y:S04]  /*af250*/  LDL.LU.64 R22, [R1+0x10e0] ;  /* 0x0010e00001167983 */ /* 0x000ea80000300a00 */
[----:B------:R-:W2:Y:S04]  /*af260*/  LDL.LU.64 R24, [R1+0x10d8] ;  /* 0x0010d80001187983 */ /* 0x000ea80000300a00 */
[----:B0-----:R-:W2:Y:S04]  /*af270*/  LDL.LU.64 R28, [R1+0x10d0] ;  /* 0x0010d000011c7983 */ /* 0x001ea80000300a00 */
[----:B----4-:R0:W-:Y:S01]  /*af280*/  @P3 STG.E.U8 desc[UR40][R26.64], R0 ;  /* 0x000000001a003986 */ /* 0x0101e2000c101128 */
[----:B------:R-:W-:-:S03]  /*af290*/  ISETP.NE.AND P3, PT, R14, RZ, PT ;  /* 0x000000ff0e00720c */ /* 0x000fc60003f65270 */
[----:B0-----:R-:W4:Y:S04]  /*af2a0*/  LDL.LU.64 R26, [R1+0x1088] ;  /* 0x00108800011a7983 */ /* 0x001f280000300a00 */
[----:B------:R-:W2:Y:S06]  /*af2b0*/  LDL.LU.64 R14, [R1+0x1158] ;  /* 0x00115800010e7983 */ /* 0x000eac0000300a00 */
[----:B------:R0:W-:Y:S04]  /*af2c0*/  @P3 STG.E.U8 desc[UR40][R10.64], R9 ;  /* 0x000000090a003986 */ /* 0x0001e8000c101128 */
[----:B0-----:R-:W2:Y:S01]  /*af2d0*/  LDL.LU.64 R10, [R1+0x23e0] ;  /* 0x0023e000010a7983 */ /* 0x001ea20000300a00 */
[----:B------:R-:W-:-:S03]  /*af2e0*/  LOP3.LUT P2, RZ, R3, 0x800, RZ, 0xc0, !PT ;  /* 0x0000080003ff7812 */ /* 0x000fc6000784c0ff */
[----:B------:R-:W3:Y:S01]  /*af2f0*/  LDL.LU.64 R8, [R1+0x1170] ;  /* 0x0011700001087983 */ /* 0x000ee20000300a00 */
[----:B------:R-:W-:Y:S02]  /*af300*/  LOP3.LUT P1, RZ, R3, 0x400, RZ, 0xc0, !PT ;  /* 0x0000040003ff7812 */ /* 0x000fe4000782c0ff */
[----:B--2---:R-:W-:-:S07]  /*af310*/  PRMT R0, R10, 0x7772, RZ ;  /* 0x000077720a007816 */ /* 0x004fce00000000ff */
[----:B---3--:R0:W-:Y:S04]  /*af320*/  @P2 STG.E.U8 desc[UR40][R4.64], R0 ;  /* 0x0000000004002986 */ /* 0x0081e8000c101128 */
[----:B0-----:R-:W2:Y:S01]  /*af330*/  LDL.LU.64 R4, [R1+0x23d8] ;  /* 0x0023d80001047983 */ /* 0x001ea20000300a00 */
[C---:B------:R-:W-:Y:S02]  /*af340*/  LOP3.LUT P0, RZ, R3.reuse, 0x200, RZ, 0xc0, !PT ;  /* 0x0000020003ff7812 */ /* 0x040fe4000780c0ff */
[C---:B------:R-:W-:Y:S02]  /*af350*/  LOP3.LUT P6, RZ, R3.reuse, 0x100, RZ, 0xc0, !PT ;  /* 0x0000010003ff7812 */ /* 0x040fe400078cc0ff */
[----:B------:R-:W-:Y:S02]  /*af360*/  LOP3.LUT P5, RZ, R3, 0x80, RZ, 0xc0, !PT ;  /* 0x0000008003ff7812 */ /* 0x000fe400078ac0ff */
[----:B------:R-:W-:-:S02]  /*af370*/  PRMT R10, R10, 0x7773, RZ ;  /* 0x000077730a0a7816 */ /* 0x000fc400000000ff */
[----:B------:R-:W-:Y:S02]  /*af380*/  LOP3.LUT P4, RZ, R3, 0x40, RZ, 0xc0, !PT ;  /* 0x0000004003ff7812 */ /* 0x000fe4000788c0ff */
[C---:B------:R-:W-:Y:S01]  /*af390*/  PRMT R3, R11.reuse, 0x7772, RZ ;  /* 0x000077720b037816 */ /* 0x040fe200000000ff */
[----:B------:R0:W-:Y:S01]  /*af3a0*/  @P1 STG.E.U8 desc[UR40][R8.64], R10 ;  /* 0x0000000a08001986 */ /* 0x0001e2000c101128 */
[----:B------:R-:W-:Y:S02]  /*af3b0*/  PRMT R11, R11, 0x7773, RZ ;  /* 0x000077730b0b7816 */ /* 0x000fe400000000ff */
[C---:B------:R-:W-:Y:S01]  /*af3c0*/  LOP3.LUT P3, RZ, R2.reuse, 0x40000000, RZ, 0xc0, !PT ;  /* 0x4000000002ff7812 */ /* 0x040fe2000786c0ff */
[----:B------:R1:W-:Y:S01]  /*af3d0*/  @P0 STG.E.U8 desc[UR40][R14.64], R3 ;  /* 0x000000030e000986 */ /* 0x0003e2000c101128 */
[C---:B------:R-:W-:Y:S02]  /*af3e0*/  LOP3.LUT P2, RZ, R2.reuse, 0x20000000, RZ, 0xc0, !PT ;  /* 0x2000000002ff7812 */ /* 0x040fe4000784c0ff */
[C---:B------:R-:W-:Y:S01]  /*af3f0*/  LOP3.LUT P1, RZ, R2.reuse, 0x10000000, RZ, 0xc0, !PT ;  /* 0x1000000002ff7812 */ /* 0x040fe2000782c0ff */
[----:B------:R1:W-:Y:S01]  /*af400*/  @P6 STG.E.U8 desc[UR40][R16.64], R11 ;  /* 0x0000000b10006986 */ /* 0x0003e2000c101128 */
[----:B------:R-:W-:-:S02]  /*af410*/  LOP3.LUT P0, RZ, R2, 0x8000000, RZ, 0xc0, !PT ;  /* 0x0800000002ff7812 */ /* 0x000fc4000780c0ff */
[----:B------:R-:W-:Y:S02]  /*af420*/  LOP3.LUT P6, RZ, R2, 0x4000000, RZ, 0xc0, !PT ;  /* 0x0400000002ff7812 */ /* 0x000fe400078cc0ff */
[C---:B------:R-:W-:Y:S02]  /*af430*/  PRMT R0, R6.reuse, 0x7772, RZ ;  /* 0x0000777206007816 */ /* 0x040fe400000000ff */
[----:B------:R-:W-:Y:S02]  /*af440*/  PRMT R6, R6, 0x7773, RZ ;  /* 0x0000777306067816 */ /* 0x000fe400000000ff */
[C---:B0-----:R-:W-:Y:S02]  /*af450*/  PRMT R9, R7.reuse, 0x7772, RZ ;  /* 0x0000777207097816 */ /* 0x041fe400000000ff */
[----:B------:R-:W-:Y:S02]  /*af460*/  PRMT R7, R7, 0x7773, RZ ;  /* 0x0000777307077816 */ /* 0x000fe400000000ff */
[----:B--2---:R-:W-:-:S02]  /*af470*/  PRMT R8, R4, 0x7772, RZ ;  /* 0x0000777204087816 */ /* 0x004fc400000000ff */
[----:B------:R-:W-:-:S03]  /*af480*/  PRMT R4, R4, 0x7773, RZ ;  /* 0x0000777304047816 */ /* 0x000fc600000000ff */
[----:B------:R1:W-:Y:S01]  /*af490*/  @P5 STG.E.U8 desc[UR40][R18.64], R8 ;  /* 0x0000000812005986 */ /* 0x0003e2000c101128 */
[----:B------:R-:W-:Y:S02]  /*af4a0*/  LOP3.LUT P5, RZ, R2, 0x2000000, RZ, 0xc0, !PT ;  /* 0x0200000002ff7812 */ /* 0x000fe400078ac0ff */
[C---:B------:R-:W-:Y:S02]  /*af4b0*/  PRMT R2, R5.reuse, 0x7772, RZ ;  /* 0x0000777205027816 */ /* 0x040fe400000000ff */
[----:B------:R-:W-:Y:S01]  /*af4c0*/  PRMT R5, R5, 0x7773, RZ ;  /* 0x0000777305057816 */ /* 0x000fe200000000ff */
[----:B------:R1:W-:Y:S04]  /*af4d0*/  @P4 STG.E.U8 desc[UR40][R12.64], R4 ;  /* 0x000000040c004986 */ /* 0x0003e8000c101128 */
[----:B------:R1:W-:Y:S04]  /*af4e0*/  @P3 STG.E.U8 desc[UR40][R20.64], R2 ;  /* 0x0000000214003986 */ /* 0x0003e8000c101128 */
[----:B------:R1:W-:Y:S04]  /*af4f0*/  @P2 STG.E.U8 desc[UR40][R22.64], R5 ;  /* 0x0000000516002986 */ /* 0x0003e8000c101128 */
[----:B------:R1:W-:Y:S04]  /*af500*/  @P1 STG.E.U8 desc[UR40][R24.64], R0 ;  /* 0x0000000018001986 */ /* 0x0003e8000c101128 */
[----:B------:R1:W-:Y:S04]  /*af510*/  @P0 STG.E.U8 desc[UR40][R28.64], R6 ;  /* 0x000000061c000986 */ /* 0x0003e8000c101128 */
[----:B----4-:R1:W-:Y:S01]  /*af520*/  @P6 STG.E.U8 desc[UR40][R26.64], R9 ;  /* 0x000000091a006986 */ /* 0x0103e2000c101128 */
[----:B------:R-:W-:Y:S05]  /*af530*/  @!P5 EXIT ;  /* 0x000000000000d94d */ /* 0x000fea0003800000 */
[----:B-1----:R-:W2:Y:S04]  /*af540*/  LDL.LU.64 R26, [R1+0xf00] ;  /* 0x000f0000011a7983 */ /* 0x002ea80000300a00 */
[----:B--2---:R-:W-:Y:S01]  /*af550*/  STG.E.U8 desc[UR40][R26.64], R7 ;  /* 0x000000071a007986 */ /* 0x004fe2000c101128 */
[----:B------:R-:W-:Y:S05]  /*af560*/  EXIT ;  /* 0x000000000000794d */ /* 0x000fea0003800000 */
.L_x_3:
[----:B------:R-:W-:-:S00]  /*af570*/  BRA `(.L_x_3) ;  /* 0xfffffffc00fc7947 */ /* 0x000fc0000383ffff */
[----:B------:R-:W-:-:S00]  /*af580*/  NOP ;  /* 0x0000000000007918 */ /* 0x000fc00000000000 */
[----:B------:R-:W-:-:S00]  /*af590*/  NOP ;  /* 0x0000000000007918 */ /* 0x000fc00000000000 */
[----:B------:R-:W-:-:S00]  /*af5a0*/  NOP ;  /* 0x0000000000007918 */ /* 0x000fc00000000000 */
[----:B------:R-:W-:-:S00]  /*af5b0*/  NOP ;  /* 0x0000000000007918 */ /* 0x000fc00000000000 */
[----:B------:R-:W-:-:S00]  /*af5c0*/  NOP ;  /* 0x0000000000007918 */ /* 0x000fc00000000000 */
[----:B------:R-:W-:-:S00]  /*af5d0*/  NOP ;  /* 0x0000000000007918 */ /* 0x000fc00000000000 */
[----:B------:R-:W-:-:S00]  /*af5e0*/  NOP ;  /* 0x0000000000007918 */ /* 0x000fc00000000000 */
[----:B------:R-:W-:-:S00]  /*af5f0*/  NOP ;  /* 0x0000000000007918 */ /* 0x000fc00000000000 */
.L_x_4:


//--------------------- .nv.shared.matmul_kernel  --------------------------
	.section	.nv.shared.matmul_kernel,"aw",@nobits
	.sectionflags	@""
	.align	16
	.zero		1024


//--------------------- .nv.shared.reserved.0     --------------------------
	.section	.nv.shared.reserved.0,"aw",@nobits
	.weak		__nv_reservedSMEM_offset_0_alias
	.size		__nv_reservedSMEM_offset_0_alias, 0, 64
	.other		__nv_reservedSMEM_offset_0_alias,@"STO_CUDA_RESERVED_SHARED STV_DEFAULT"
__nv_reservedSMEM_offset_0_alias:
	.zero		0
	.zero		64


//--------------------- .nv.constant0.matmul_kernel --------------------------
	.section	.nv.constant0.matmul_kernel,"a",@progbits
	.sectionflags	@""
	.align	4
.nv.constant0.matmul_kernel:
	.zero		976


//--------------------- SYMBOLS --------------------------

	.type		.nv.reservedSmem.offset0,@object
	.size		.nv.reservedSmem.offset0,0x4
	.type		.nv.reservedSmem.cap,@object
	.size		.nv.reservedSmem.cap,0x4
